//
// Generated by NVIDIA NVVM Compiler
//
// Compiler Build ID: CL-36424714
// Cuda compilation tools, release 13.0, V13.0.88
// Based on NVVM 20.0.0
//

.version 9.0
.target sm_100
.address_size 64

	// .globl	_Z22flash_attention_kernelPK6__halfS1_S1_PS_iiif
.extern .shared .align 16 .b8 smem_raw[];

.visible .entry _Z22flash_attention_kernelPK6__halfS1_S1_PS_iiif(
	.param .u64 .ptr .align 1 _Z22flash_attention_kernelPK6__halfS1_S1_PS_iiif_param_0,
	.param .u64 .ptr .align 1 _Z22flash_attention_kernelPK6__halfS1_S1_PS_iiif_param_1,
	.param .u64 .ptr .align 1 _Z22flash_attention_kernelPK6__halfS1_S1_PS_iiif_param_2,
	.param .u64 .ptr .align 1 _Z22flash_attention_kernelPK6__halfS1_S1_PS_iiif_param_3,
	.param .u32 _Z22flash_attention_kernelPK6__halfS1_S1_PS_iiif_param_4,
	.param .u32 _Z22flash_attention_kernelPK6__halfS1_S1_PS_iiif_param_5,
	.param .u32 _Z22flash_attention_kernelPK6__halfS1_S1_PS_iiif_param_6,
	.param .f32 _Z22flash_attention_kernelPK6__halfS1_S1_PS_iiif_param_7
)
.maxntid 256
.minnctapersm 2
{
	.local .align 16 .b8 	__local_depot0[128];
	.reg .b64 	%SP;
	.reg .b64 	%SPL;
	.reg .pred 	%p<493>;
	.reg .b16 	%rs<374>;
	.reg .b32 	%r<1245>;
	.reg .b32 	%f<1848>;
	.reg .b64 	%rd<506>;

	mov.u64 	%SPL, __local_depot0;
	ld.param.u64 	%rd56, [_Z22flash_attention_kernelPK6__halfS1_S1_PS_iiif_param_0];
	ld.param.u64 	%rd57, [_Z22flash_attention_kernelPK6__halfS1_S1_PS_iiif_param_1];
	ld.param.u64 	%rd58, [_Z22flash_attention_kernelPK6__halfS1_S1_PS_iiif_param_2];
	ld.param.u64 	%rd59, [_Z22flash_attention_kernelPK6__halfS1_S1_PS_iiif_param_3];
	ld.param.u32 	%r350, [_Z22flash_attention_kernelPK6__halfS1_S1_PS_iiif_param_4];
	ld.param.u32 	%r351, [_Z22flash_attention_kernelPK6__halfS1_S1_PS_iiif_param_5];
	ld.param.u32 	%r352, [_Z22flash_attention_kernelPK6__halfS1_S1_PS_iiif_param_6];
	ld.param.f32 	%f130, [_Z22flash_attention_kernelPK6__halfS1_S1_PS_iiif_param_7];
	cvta.to.global.u64 	%rd1, %rd56;
	cvta.to.global.u64 	%rd2, %rd59;
	cvta.to.global.u64 	%rd3, %rd57;
	cvta.to.global.u64 	%rd4, %rd58;
	add.u64 	%rd5, %SPL, 0;
	add.s32 	%r353, %r350, 63;
	shr.s32 	%r354, %r353, 31;
	shr.u32 	%r355, %r354, 26;
	add.s32 	%r356, %r353, %r355;
	shr.s32 	%r1, %r356, 6;
	mov.u32 	%r357, %ctaid.x;
	div.u32 	%r358, %r357, %r1;
	mul.lo.s32 	%r359, %r358, %r1;
	sub.s32 	%r360, %r357, %r359;
	shl.b32 	%r2, %r360, 6;
	mov.u32 	%r3, %tid.x;
	shr.u32 	%r4, %r3, 5;
	and.b32  	%r5, %r3, 31;
	shr.s32 	%r361, %r351, 31;
	shr.u32 	%r362, %r361, 27;
	add.s32 	%r363, %r351, %r362;
	shr.s32 	%r6, %r363, 5;
	mul.lo.s32 	%r364, %r351, %r350;
	mul.lo.s32 	%r365, %r364, %r358;
	cvt.s64.s32 	%rd6, %r365;
	shl.b32 	%r7, %r351, 6;
	setp.ge.s32 	%p1, %r3, %r7;
	@%p1 bra 	$L__BB0_22;
	not.b32 	%r366, %r3;
	add.s32 	%r8, %r7, %r366;
	and.b32  	%r367, %r8, 768;
	setp.eq.s32 	%p2, %r367, 768;
	mov.u32 	%r1133, %r3;
	@%p2 bra 	$L__BB0_7;
	shr.u32 	%r369, %r8, 8;
	add.s32 	%r370, %r369, 1;
	and.b32  	%r9, %r370, 3;
	mov.b32 	%r1132, 0;
	mov.u32 	%r1133, %r3;
$L__BB0_3:
	.pragma "nounroll";
	div.s32 	%r371, %r1133, %r351;
	add.s32 	%r12, %r371, %r2;
	setp.lt.s32 	%p3, %r12, %r350;
	@%p3 bra 	$L__BB0_5;
	mov.f32 	%f131, 0f00000000;
	// begin inline asm
	{  cvt.rn.f16.f32 %rs355, %f131;}

	// end inline asm
	bra.uni 	$L__BB0_6;
$L__BB0_5:
	rem.s32 	%r372, %r1133, %r351;
	mad.lo.s32 	%r373, %r12, %r351, %r372;
	cvt.s64.s32 	%rd61, %r373;
	add.s64 	%rd62, %rd61, %rd6;
	shl.b64 	%rd63, %rd62, 1;
	add.s64 	%rd64, %rd1, %rd63;
	ld.global.nc.u16 	%rs355, [%rd64];
$L__BB0_6:
	shl.b32 	%r374, %r1133, 1;
	mov.u32 	%r375, smem_raw;
	add.s32 	%r376, %r375, %r374;
	st.shared.u16 	[%r376], %rs355;
	add.s32 	%r1133, %r1133, 256;
	add.s32 	%r1132, %r1132, 1;
	setp.ne.s32 	%p4, %r1132, %r9;
	@%p4 bra 	$L__BB0_3;
$L__BB0_7:
	setp.lt.u32 	%p5, %r8, 768;
	@%p5 bra 	$L__BB0_22;
	mov.u32 	%r381, smem_raw;
$L__BB0_9:
	div.s32 	%r377, %r1133, %r351;
	add.s32 	%r17, %r377, %r2;
	setp.ge.s32 	%p6, %r17, %r350;
	@%p6 bra 	$L__BB0_11;
	rem.s32 	%r378, %r1133, %r351;
	mad.lo.s32 	%r379, %r17, %r351, %r378;
	cvt.s64.s32 	%rd65, %r379;
	add.s64 	%rd66, %rd65, %rd6;
	shl.b64 	%rd67, %rd66, 1;
	add.s64 	%rd68, %rd1, %rd67;
	ld.global.nc.u16 	%rs356, [%rd68];
	bra.uni 	$L__BB0_12;
$L__BB0_11:
	mov.f32 	%f132, 0f00000000;
	// begin inline asm
	{  cvt.rn.f16.f32 %rs356, %f132;}

	// end inline asm
$L__BB0_12:
	shl.b32 	%r380, %r1133, 1;
	add.s32 	%r18, %r381, %r380;
	st.shared.u16 	[%r18], %rs356;
	add.s32 	%r19, %r1133, 256;
	div.s32 	%r382, %r19, %r351;
	add.s32 	%r20, %r382, %r2;
	setp.lt.s32 	%p7, %r20, %r350;
	@%p7 bra 	$L__BB0_14;
	mov.f32 	%f133, 0f00000000;
	// begin inline asm
	{  cvt.rn.f16.f32 %rs357, %f133;}

	// end inline asm
	bra.uni 	$L__BB0_15;
$L__BB0_14:
	rem.s32 	%r383, %r19, %r351;
	mad.lo.s32 	%r384, %r20, %r351, %r383;
	cvt.s64.s32 	%rd69, %r384;
	add.s64 	%rd70, %rd69, %rd6;
	shl.b64 	%rd71, %rd70, 1;
	add.s64 	%rd72, %rd1, %rd71;
	ld.global.nc.u16 	%rs357, [%rd72];
$L__BB0_15:
	st.shared.u16 	[%r18+512], %rs357;
	add.s32 	%r21, %r1133, 512;
	div.s32 	%r385, %r21, %r351;
	add.s32 	%r22, %r385, %r2;
	setp.lt.s32 	%p8, %r22, %r350;
	@%p8 bra 	$L__BB0_17;
	mov.f32 	%f134, 0f00000000;
	// begin inline asm
	{  cvt.rn.f16.f32 %rs358, %f134;}

	// end inline asm
	bra.uni 	$L__BB0_18;
$L__BB0_17:
	rem.s32 	%r386, %r21, %r351;
	mad.lo.s32 	%r387, %r22, %r351, %r386;
	cvt.s64.s32 	%rd73, %r387;
	add.s64 	%rd74, %rd73, %rd6;
	shl.b64 	%rd75, %rd74, 1;
	add.s64 	%rd76, %rd1, %rd75;
	ld.global.nc.u16 	%rs358, [%rd76];
$L__BB0_18:
	st.shared.u16 	[%r18+1024], %rs358;
	add.s32 	%r23, %r1133, 768;
	div.s32 	%r388, %r23, %r351;
	add.s32 	%r24, %r388, %r2;
	setp.lt.s32 	%p9, %r24, %r350;
	@%p9 bra 	$L__BB0_20;
	mov.f32 	%f135, 0f00000000;
	// begin inline asm
	{  cvt.rn.f16.f32 %rs359, %f135;}

	// end inline asm
	bra.uni 	$L__BB0_21;
$L__BB0_20:
	rem.s32 	%r389, %r23, %r351;
	mad.lo.s32 	%r390, %r24, %r351, %r389;
	cvt.s64.s32 	%rd77, %r390;
	add.s64 	%rd78, %rd77, %rd6;
	shl.b64 	%rd79, %rd78, 1;
	add.s64 	%rd80, %rd1, %rd79;
	ld.global.nc.u16 	%rs359, [%rd80];
$L__BB0_21:
	st.shared.u16 	[%r18+1536], %rs359;
	add.s32 	%r1133, %r1133, 1024;
	setp.lt.s32 	%p10, %r1133, %r7;
	@%p10 bra 	$L__BB0_9;
$L__BB0_22:
	mov.f32 	%f1840, 0f00000000;
	st.local.v4.f32 	[%rd5], {%f1840, %f1840, %f1840, %f1840};
	st.local.v4.f32 	[%rd5+16], {%f1840, %f1840, %f1840, %f1840};
	st.local.v4.f32 	[%rd5+32], {%f1840, %f1840, %f1840, %f1840};
	st.local.v4.f32 	[%rd5+48], {%f1840, %f1840, %f1840, %f1840};
	st.local.v4.f32 	[%rd5+64], {%f1840, %f1840, %f1840, %f1840};
	st.local.v4.f32 	[%rd5+80], {%f1840, %f1840, %f1840, %f1840};
	st.local.v4.f32 	[%rd5+96], {%f1840, %f1840, %f1840, %f1840};
	st.local.v4.f32 	[%rd5+112], {%f1840, %f1840, %f1840, %f1840};
	bar.sync 	0;
	setp.lt.s32 	%p11, %r350, 1;
	mov.f32 	%f1841, %f1840;
	mov.f32 	%f1842, %f1840;
	mov.f32 	%f1843, %f1840;
	mov.f32 	%f1844, %f1840;
	mov.f32 	%f1845, %f1840;
	mov.f32 	%f1846, %f1840;
	mov.f32 	%f1847, %f1840;
	@%p11 bra 	$L__BB0_290;
	shl.b32 	%r392, %r351, 7;
	mov.u32 	%r393, smem_raw;
	add.s32 	%r26, %r393, %r392;
	add.s32 	%r27, %r26, %r392;
	add.s32 	%r28, %r2, 63;
	shl.b32 	%r29, %r4, 3;
	mul.lo.s32 	%r30, %r6, %r5;
	shl.b32 	%r31, %r4, 9;
	max.s32 	%r32, %r1, 1;
	not.b32 	%r394, %r3;
	add.s32 	%r33, %r7, %r394;
	shr.u32 	%r395, %r33, 8;
	add.s32 	%r396, %r395, 1;
	add.s32 	%r34, %r6, -1;
	and.b32  	%r35, %r6, 15;
	add.s32 	%r36, %r35, -1;
	and.b32  	%r37, %r6, 7;
	add.s32 	%r38, %r37, -1;
	and.b32  	%r39, %r6, 3;
	and.b32  	%r40, %r396, 3;
	shl.b32 	%r397, %r3, 1;
	add.s32 	%r41, %r26, %r397;
	or.b32  	%r42, %r3, 256;
	or.b32  	%r43, %r3, 512;
	or.b32  	%r44, %r3, 768;
	and.b32  	%r45, %r6, 67108856;
	and.b32  	%r46, %r6, 1;
	and.b32  	%r47, %r6, 67108848;
	add.s32 	%r48, %r26, 1024;
	mov.b32 	%r1135, 0;
	mov.f32 	%f1840, 0f00000000;
	mov.f32 	%f1792, 0fF149F2CA;
	mov.f32 	%f1793, %f1792;
	mov.f32 	%f1794, %f1792;
	mov.f32 	%f1795, %f1792;
	mov.f32 	%f1796, %f1792;
	mov.f32 	%f1797, %f1792;
	mov.f32 	%f1798, %f1792;
	mov.f32 	%f1799, %f1792;
$L__BB0_24:
	setp.ne.s32 	%p12, %r352, 0;
	shl.b32 	%r50, %r1135, 6;
	setp.gt.u32 	%p13, %r50, %r28;
	and.pred  	%p14, %p12, %p13;
	@%p14 bra 	$L__BB0_290;
	setp.ge.s32 	%p15, %r3, %r7;
	@%p15 bra 	$L__BB0_54;
	setp.eq.s32 	%p16, %r40, 0;
	mov.u32 	%r1136, %r3;
	@%p16 bra 	$L__BB0_39;
	div.s32 	%r398, %r3, %r351;
	add.s32 	%r51, %r398, %r50;
	setp.lt.s32 	%p17, %r51, %r350;
	@%p17 bra 	$L__BB0_29;
	mov.f32 	%f139, 0f00000000;
	// begin inline asm
	{  cvt.rn.f16.f32 %rs360, %f139;}

	// end inline asm
	bra.uni 	$L__BB0_30;
$L__BB0_29:
	rem.s32 	%r399, %r3, %r351;
	mad.lo.s32 	%r400, %r51, %r351, %r399;
	cvt.s64.s32 	%rd81, %r400;
	add.s64 	%rd82, %rd81, %rd6;
	shl.b64 	%rd83, %rd82, 1;
	add.s64 	%rd84, %rd3, %rd83;
	ld.global.nc.u16 	%rs360, [%rd84];
$L__BB0_30:
	setp.eq.s32 	%p18, %r40, 1;
	st.shared.u16 	[%r41], %rs360;
	mov.u32 	%r1136, %r42;
	@%p18 bra 	$L__BB0_39;
	div.s32 	%r401, %r42, %r351;
	add.s32 	%r52, %r401, %r50;
	setp.lt.s32 	%p19, %r52, %r350;
	@%p19 bra 	$L__BB0_33;
	mov.f32 	%f140, 0f00000000;
	// begin inline asm
	{  cvt.rn.f16.f32 %rs361, %f140;}

	// end inline asm
	bra.uni 	$L__BB0_34;
$L__BB0_33:
	rem.s32 	%r402, %r42, %r351;
	mad.lo.s32 	%r403, %r52, %r351, %r402;
	cvt.s64.s32 	%rd85, %r403;
	add.s64 	%rd86, %rd85, %rd6;
	shl.b64 	%rd87, %rd86, 1;
	add.s64 	%rd88, %rd3, %rd87;
	ld.global.nc.u16 	%rs361, [%rd88];
$L__BB0_34:
	setp.eq.s32 	%p20, %r40, 2;
	st.shared.u16 	[%r41+512], %rs361;
	mov.u32 	%r1136, %r43;
	@%p20 bra 	$L__BB0_39;
	div.s32 	%r404, %r43, %r351;
	add.s32 	%r53, %r404, %r50;
	setp.lt.s32 	%p21, %r53, %r350;
	@%p21 bra 	$L__BB0_37;
	mov.f32 	%f141, 0f00000000;
	// begin inline asm
	{  cvt.rn.f16.f32 %rs362, %f141;}

	// end inline asm
	bra.uni 	$L__BB0_38;
$L__BB0_37:
	rem.s32 	%r405, %r43, %r351;
	mad.lo.s32 	%r406, %r53, %r351, %r405;
	cvt.s64.s32 	%rd89, %r406;
	add.s64 	%rd90, %rd89, %rd6;
	shl.b64 	%rd91, %rd90, 1;
	add.s64 	%rd92, %rd3, %rd91;
	ld.global.nc.u16 	%rs362, [%rd92];
$L__BB0_38:
	st.shared.u16 	[%r41+1024], %rs362;
	mov.u32 	%r1136, %r44;
$L__BB0_39:
	setp.lt.u32 	%p22, %r33, 768;
	@%p22 bra 	$L__BB0_54;
	shl.b32 	%r407, %r1136, 1;
	add.s32 	%r1137, %r48, %r407;
$L__BB0_41:
	div.s32 	%r408, %r1136, %r351;
	add.s32 	%r58, %r408, %r50;
	setp.ge.s32 	%p23, %r58, %r350;
	@%p23 bra 	$L__BB0_43;
	rem.s32 	%r409, %r1136, %r351;
	mad.lo.s32 	%r410, %r58, %r351, %r409;
	cvt.s64.s32 	%rd93, %r410;
	add.s64 	%rd94, %rd93, %rd6;
	shl.b64 	%rd95, %rd94, 1;
	add.s64 	%rd96, %rd3, %rd95;
	ld.global.nc.u16 	%rs363, [%rd96];
	bra.uni 	$L__BB0_44;
$L__BB0_43:
	mov.f32 	%f142, 0f00000000;
	// begin inline asm
	{  cvt.rn.f16.f32 %rs363, %f142;}

	// end inline asm
$L__BB0_44:
	st.shared.u16 	[%r1137+-1024], %rs363;
	add.s32 	%r59, %r1136, 256;
	div.s32 	%r411, %r59, %r351;
	add.s32 	%r60, %r411, %r50;
	setp.lt.s32 	%p24, %r60, %r350;
	@%p24 bra 	$L__BB0_46;
	mov.f32 	%f143, 0f00000000;
	// begin inline asm
	{  cvt.rn.f16.f32 %rs364, %f143;}

	// end inline asm
	bra.uni 	$L__BB0_47;
$L__BB0_46:
	rem.s32 	%r412, %r59, %r351;
	mad.lo.s32 	%r413, %r60, %r351, %r412;
	cvt.s64.s32 	%rd97, %r413;
	add.s64 	%rd98, %rd97, %rd6;
	shl.b64 	%rd99, %rd98, 1;
	add.s64 	%rd100, %rd3, %rd99;
	ld.global.nc.u16 	%rs364, [%rd100];
$L__BB0_47:
	st.shared.u16 	[%r1137+-512], %rs364;
	add.s32 	%r61, %r59, 256;
	div.s32 	%r414, %r61, %r351;
	add.s32 	%r62, %r414, %r50;
	setp.lt.s32 	%p25, %r62, %r350;
	@%p25 bra 	$L__BB0_49;
	mov.f32 	%f144, 0f00000000;
	// begin inline asm
	{  cvt.rn.f16.f32 %rs365, %f144;}

	// end inline asm
	bra.uni 	$L__BB0_50;
$L__BB0_49:
	rem.s32 	%r415, %r61, %r351;
	mad.lo.s32 	%r416, %r62, %r351, %r415;
	cvt.s64.s32 	%rd101, %r416;
	add.s64 	%rd102, %rd101, %rd6;
	shl.b64 	%rd103, %rd102, 1;
	add.s64 	%rd104, %rd3, %rd103;
	ld.global.nc.u16 	%rs365, [%rd104];
$L__BB0_50:
	st.shared.u16 	[%r1137], %rs365;
	add.s32 	%r63, %r61, 256;
	div.s32 	%r417, %r63, %r351;
	add.s32 	%r64, %r417, %r50;
	setp.lt.s32 	%p26, %r64, %r350;
	@%p26 bra 	$L__BB0_52;
	mov.f32 	%f145, 0f00000000;
	// begin inline asm
	{  cvt.rn.f16.f32 %rs366, %f145;}

	// end inline asm
	bra.uni 	$L__BB0_53;
$L__BB0_52:
	rem.s32 	%r418, %r63, %r351;
	mad.lo.s32 	%r419, %r64, %r351, %r418;
	cvt.s64.s32 	%rd105, %r419;
	add.s64 	%rd106, %rd105, %rd6;
	shl.b64 	%rd107, %rd106, 1;
	add.s64 	%rd108, %rd3, %rd107;
	ld.global.nc.u16 	%rs366, [%rd108];
$L__BB0_53:
	st.shared.u16 	[%r1137+512], %rs366;
	add.s32 	%r1137, %r1137, 2048;
	add.s32 	%r1136, %r63, 256;
	setp.lt.s32 	%p27, %r1136, %r7;
	@%p27 bra 	$L__BB0_41;
$L__BB0_54:
	setp.gt.s32 	%p28, %r351, 31;
	bar.sync 	0;
	@%p28 bra 	$L__BB0_67;
	mov.b32 	%r1145, 0;
$L__BB0_56:
	add.s32 	%r422, %r1145, %r29;
	add.s32 	%r83, %r422, %r2;
	shl.b32 	%r84, %r422, 6;
	mov.b32 	%r1146, 0;
$L__BB0_57:
	setp.ne.s32 	%p29, %r5, 0;
	mov.b32 	%r423, 0;
	shfl.sync.bfly.b32	%r424|%p30, %r423, 16, 31, -1;
	mov.b32 	%f146, %r424;
	add.f32 	%f147, %f146, 0f00000000;
	mov.b32 	%r425, %f147;
	shfl.sync.bfly.b32	%r426|%p31, %r425, 8, 31, -1;
	mov.b32 	%f148, %r426;
	add.f32 	%f149, %f147, %f148;
	mov.b32 	%r427, %f149;
	shfl.sync.bfly.b32	%r428|%p32, %r427, 4, 31, -1;
	mov.b32 	%f150, %r428;
	add.f32 	%f151, %f149, %f150;
	mov.b32 	%r429, %f151;
	shfl.sync.bfly.b32	%r430|%p33, %r429, 2, 31, -1;
	mov.b32 	%f152, %r430;
	add.f32 	%f153, %f151, %f152;
	mov.b32 	%r431, %f153;
	shfl.sync.bfly.b32	%r432|%p34, %r431, 1, 31, -1;
	mov.b32 	%f154, %r432;
	add.f32 	%f30, %f153, %f154;
	add.s32 	%r433, %r84, %r1146;
	shl.b32 	%r434, %r433, 2;
	add.s32 	%r86, %r27, %r434;
	@%p29 bra 	$L__BB0_59;
	setp.lt.s32 	%p35, %r83, %r350;
	setp.ne.s32 	%p36, %r352, 0;
	mul.f32 	%f155, %f130, %f30;
	add.s32 	%r435, %r50, %r1146;
	setp.gt.u32 	%p37, %r435, %r83;
	selp.f32 	%f156, 0fF149F2CA, %f155, %p37;
	selp.f32 	%f157, %f156, %f155, %p36;
	selp.f32 	%f158, %f157, 0fF149F2CA, %p35;
	st.shared.f32 	[%r86], %f158;
$L__BB0_59:
	setp.ne.s32 	%p38, %r5, 0;
	mov.b32 	%r436, 0;
	shfl.sync.bfly.b32	%r437|%p39, %r436, 16, 31, -1;
	mov.b32 	%f159, %r437;
	add.f32 	%f160, %f159, 0f00000000;
	mov.b32 	%r438, %f160;
	shfl.sync.bfly.b32	%r439|%p40, %r438, 8, 31, -1;
	mov.b32 	%f161, %r439;
	add.f32 	%f162, %f160, %f161;
	mov.b32 	%r440, %f162;
	shfl.sync.bfly.b32	%r441|%p41, %r440, 4, 31, -1;
	mov.b32 	%f163, %r441;
	add.f32 	%f164, %f162, %f163;
	mov.b32 	%r442, %f164;
	shfl.sync.bfly.b32	%r443|%p42, %r442, 2, 31, -1;
	mov.b32 	%f165, %r443;
	add.f32 	%f166, %f164, %f165;
	mov.b32 	%r444, %f166;
	shfl.sync.bfly.b32	%r445|%p43, %r444, 1, 31, -1;
	mov.b32 	%f167, %r445;
	add.f32 	%f31, %f166, %f167;
	@%p38 bra 	$L__BB0_61;
	setp.lt.s32 	%p44, %r83, %r350;
	setp.ne.s32 	%p45, %r352, 0;
	add.s32 	%r446, %r1146, %r50;
	mul.f32 	%f168, %f130, %f31;
	add.s32 	%r447, %r446, 1;
	setp.gt.u32 	%p46, %r447, %r83;
	selp.f32 	%f169, 0fF149F2CA, %f168, %p46;
	selp.f32 	%f170, %f169, %f168, %p45;
	selp.f32 	%f171, %f170, 0fF149F2CA, %p44;
	st.shared.f32 	[%r86+4], %f171;
$L__BB0_61:
	setp.ne.s32 	%p47, %r5, 0;
	mov.b32 	%r448, 0;
	shfl.sync.bfly.b32	%r449|%p48, %r448, 16, 31, -1;
	mov.b32 	%f172, %r449;
	add.f32 	%f173, %f172, 0f00000000;
	mov.b32 	%r450, %f173;
	shfl.sync.bfly.b32	%r451|%p49, %r450, 8, 31, -1;
	mov.b32 	%f174, %r451;
	add.f32 	%f175, %f173, %f174;
	mov.b32 	%r452, %f175;
	shfl.sync.bfly.b32	%r453|%p50, %r452, 4, 31, -1;
	mov.b32 	%f176, %r453;
	add.f32 	%f177, %f175, %f176;
	mov.b32 	%r454, %f177;
	shfl.sync.bfly.b32	%r455|%p51, %r454, 2, 31, -1;
	mov.b32 	%f178, %r455;
	add.f32 	%f179, %f177, %f178;
	mov.b32 	%r456, %f179;
	shfl.sync.bfly.b32	%r457|%p52, %r456, 1, 31, -1;
	mov.b32 	%f180, %r457;
	add.f32 	%f32, %f179, %f180;
	@%p47 bra 	$L__BB0_63;
	setp.lt.s32 	%p53, %r83, %r350;
	setp.ne.s32 	%p54, %r352, 0;
	add.s32 	%r458, %r1146, %r50;
	mul.f32 	%f181, %f130, %f32;
	add.s32 	%r459, %r458, 2;
	setp.gt.u32 	%p55, %r459, %r83;
	selp.f32 	%f182, 0fF149F2CA, %f181, %p55;
	selp.f32 	%f183, %f182, %f181, %p54;
	selp.f32 	%f184, %f183, 0fF149F2CA, %p53;
	st.shared.f32 	[%r86+8], %f184;
$L__BB0_63:
	setp.ne.s32 	%p56, %r5, 0;
	mov.b32 	%r460, 0;
	shfl.sync.bfly.b32	%r461|%p57, %r460, 16, 31, -1;
	mov.b32 	%f185, %r461;
	add.f32 	%f186, %f185, 0f00000000;
	mov.b32 	%r462, %f186;
	shfl.sync.bfly.b32	%r463|%p58, %r462, 8, 31, -1;
	mov.b32 	%f187, %r463;
	add.f32 	%f188, %f186, %f187;
	mov.b32 	%r464, %f188;
	shfl.sync.bfly.b32	%r465|%p59, %r464, 4, 31, -1;
	mov.b32 	%f189, %r465;
	add.f32 	%f190, %f188, %f189;
	mov.b32 	%r466, %f190;
	shfl.sync.bfly.b32	%r467|%p60, %r466, 2, 31, -1;
	mov.b32 	%f191, %r467;
	add.f32 	%f192, %f190, %f191;
	mov.b32 	%r468, %f192;
	shfl.sync.bfly.b32	%r469|%p61, %r468, 1, 31, -1;
	mov.b32 	%f193, %r469;
	add.f32 	%f33, %f192, %f193;
	@%p56 bra 	$L__BB0_65;
	setp.lt.s32 	%p62, %r83, %r350;
	setp.ne.s32 	%p63, %r352, 0;
	add.s32 	%r470, %r1146, %r50;
	mul.f32 	%f194, %f130, %f33;
	add.s32 	%r471, %r470, 3;
	setp.gt.u32 	%p64, %r471, %r83;
	selp.f32 	%f195, 0fF149F2CA, %f194, %p64;
	selp.f32 	%f196, %f195, %f194, %p63;
	selp.f32 	%f197, %f196, 0fF149F2CA, %p62;
	st.shared.f32 	[%r86+12], %f197;
$L__BB0_65:
	add.s32 	%r1146, %r1146, 4;
	setp.ne.s32 	%p65, %r1146, 64;
	@%p65 bra 	$L__BB0_57;
	add.s32 	%r1145, %r1145, 1;
	setp.ne.s32 	%p66, %r1145, 8;
	@%p66 bra 	$L__BB0_56;
	bra.uni 	$L__BB0_84;
$L__BB0_67:
	mov.b32 	%r1139, 0;
$L__BB0_68:
	add.s32 	%r474, %r1139, %r29;
	mul.lo.s32 	%r68, %r474, %r351;
	add.s32 	%r69, %r474, %r2;
	shl.b32 	%r70, %r474, 6;
	mov.b32 	%r1140, 0;
$L__BB0_69:
	setp.lt.u32 	%p67, %r34, 7;
	mul.lo.s32 	%r72, %r1140, %r351;
	mov.f32 	%f1815, 0f00000000;
	mov.b32 	%r1143, 0;
	@%p67 bra 	$L__BB0_72;
	mov.f32 	%f1815, 0f00000000;
	mov.b32 	%r1141, 0;
$L__BB0_71:
	.pragma "nounroll";
	add.s32 	%r477, %r1141, %r30;
	add.s32 	%r478, %r477, %r68;
	shl.b32 	%r479, %r478, 1;
	add.s32 	%r481, %r393, %r479;
	ld.shared.u16 	%rs70, [%r481];
	// begin inline asm
	{  cvt.f32.f16 %f201, %rs70;}

	// end inline asm
	add.s32 	%r482, %r477, %r72;
	shl.b32 	%r483, %r482, 1;
	add.s32 	%r484, %r26, %r483;
	ld.shared.u16 	%rs71, [%r484];
	// begin inline asm
	{  cvt.f32.f16 %f202, %rs71;}

	// end inline asm
	fma.rn.f32 	%f217, %f201, %f202, %f1815;
	ld.shared.u16 	%rs72, [%r481+2];
	// begin inline asm
	{  cvt.f32.f16 %f203, %rs72;}

	// end inline asm
	ld.shared.u16 	%rs73, [%r484+2];
	// begin inline asm
	{  cvt.f32.f16 %f204, %rs73;}

	// end inline asm
	fma.rn.f32 	%f218, %f203, %f204, %f217;
	ld.shared.u16 	%rs74, [%r481+4];
	// begin inline asm
	{  cvt.f32.f16 %f205, %rs74;}

	// end inline asm
	ld.shared.u16 	%rs75, [%r484+4];
	// begin inline asm
	{  cvt.f32.f16 %f206, %rs75;}

	// end inline asm
	fma.rn.f32 	%f219, %f205, %f206, %f218;
	ld.shared.u16 	%rs76, [%r481+6];
	// begin inline asm
	{  cvt.f32.f16 %f207, %rs76;}

	// end inline asm
	ld.shared.u16 	%rs77, [%r484+6];
	// begin inline asm
	{  cvt.f32.f16 %f208, %rs77;}

	// end inline asm
	fma.rn.f32 	%f220, %f207, %f208, %f219;
	ld.shared.u16 	%rs78, [%r481+8];
	// begin inline asm
	{  cvt.f32.f16 %f209, %rs78;}

	// end inline asm
	ld.shared.u16 	%rs79, [%r484+8];
	// begin inline asm
	{  cvt.f32.f16 %f210, %rs79;}

	// end inline asm
	fma.rn.f32 	%f221, %f209, %f210, %f220;
	ld.shared.u16 	%rs80, [%r481+10];
	// begin inline asm
	{  cvt.f32.f16 %f211, %rs80;}

	// end inline asm
	ld.shared.u16 	%rs81, [%r484+10];
	// begin inline asm
	{  cvt.f32.f16 %f212, %rs81;}

	// end inline asm
	fma.rn.f32 	%f222, %f211, %f212, %f221;
	ld.shared.u16 	%rs82, [%r481+12];
	// begin inline asm
	{  cvt.f32.f16 %f213, %rs82;}

	// end inline asm
	ld.shared.u16 	%rs83, [%r484+12];
	// begin inline asm
	{  cvt.f32.f16 %f214, %rs83;}

	// end inline asm
	fma.rn.f32 	%f223, %f213, %f214, %f222;
	ld.shared.u16 	%rs84, [%r481+14];
	// begin inline asm
	{  cvt.f32.f16 %f215, %rs84;}

	// end inline asm
	ld.shared.u16 	%rs85, [%r484+14];
	// begin inline asm
	{  cvt.f32.f16 %f216, %rs85;}

	// end inline asm
	fma.rn.f32 	%f1815, %f215, %f216, %f223;
	add.s32 	%r1141, %r1141, 8;
	setp.eq.s32 	%p68, %r1141, %r45;
	mov.u32 	%r1143, %r45;
	@%p68 bra 	$L__BB0_72;
	bra.uni 	$L__BB0_71;
$L__BB0_72:
	setp.eq.s32 	%p69, %r37, 0;
	@%p69 bra 	$L__BB0_80;
	setp.lt.u32 	%p70, %r38, 3;
	@%p70 bra 	$L__BB0_75;
	add.s32 	%r485, %r1143, %r30;
	add.s32 	%r486, %r485, %r68;
	shl.b32 	%r487, %r486, 1;
	add.s32 	%r489, %r393, %r487;
	ld.shared.u16 	%rs86, [%r489];
	// begin inline asm
	{  cvt.f32.f16 %f225, %rs86;}

	// end inline asm
	add.s32 	%r490, %r485, %r72;
	shl.b32 	%r491, %r490, 1;
	add.s32 	%r492, %r26, %r491;
	ld.shared.u16 	%rs87, [%r492];
	// begin inline asm
	{  cvt.f32.f16 %f226, %rs87;}

	// end inline asm
	fma.rn.f32 	%f233, %f225, %f226, %f1815;
	ld.shared.u16 	%rs88, [%r489+2];
	// begin inline asm
	{  cvt.f32.f16 %f227, %rs88;}

	// end inline asm
	ld.shared.u16 	%rs89, [%r492+2];
	// begin inline asm
	{  cvt.f32.f16 %f228, %rs89;}

	// end inline asm
	fma.rn.f32 	%f234, %f227, %f228, %f233;
	ld.shared.u16 	%rs90, [%r489+4];
	// begin inline asm
	{  cvt.f32.f16 %f229, %rs90;}

	// end inline asm
	ld.shared.u16 	%rs91, [%r492+4];
	// begin inline asm
	{  cvt.f32.f16 %f230, %rs91;}

	// end inline asm
	fma.rn.f32 	%f235, %f229, %f230, %f234;
	ld.shared.u16 	%rs92, [%r489+6];
	// begin inline asm
	{  cvt.f32.f16 %f231, %rs92;}

	// end inline asm
	ld.shared.u16 	%rs93, [%r492+6];
	// begin inline asm
	{  cvt.f32.f16 %f232, %rs93;}

	// end inline asm
	fma.rn.f32 	%f1815, %f231, %f232, %f235;
	add.s32 	%r1143, %r1143, 4;
$L__BB0_75:
	setp.eq.s32 	%p71, %r39, 0;
	@%p71 bra 	$L__BB0_80;
	setp.eq.s32 	%p72, %r39, 1;
	@%p72 bra 	$L__BB0_78;
	add.s32 	%r493, %r1143, %r30;
	add.s32 	%r494, %r493, %r68;
	shl.b32 	%r495, %r494, 1;
	add.s32 	%r497, %r393, %r495;
	ld.shared.u16 	%rs94, [%r497];
	// begin inline asm
	{  cvt.f32.f16 %f237, %rs94;}

	// end inline asm
	add.s32 	%r498, %r493, %r72;
	shl.b32 	%r499, %r498, 1;
	add.s32 	%r500, %r26, %r499;
	ld.shared.u16 	%rs95, [%r500];
	// begin inline asm
	{  cvt.f32.f16 %f238, %rs95;}

	// end inline asm
	fma.rn.f32 	%f241, %f237, %f238, %f1815;
	ld.shared.u16 	%rs96, [%r497+2];
	// begin inline asm
	{  cvt.f32.f16 %f239, %rs96;}

	// end inline asm
	ld.shared.u16 	%rs97, [%r500+2];
	// begin inline asm
	{  cvt.f32.f16 %f240, %rs97;}

	// end inline asm
	fma.rn.f32 	%f1815, %f239, %f240, %f241;
	add.s32 	%r1143, %r1143, 2;
$L__BB0_78:
	setp.eq.s32 	%p73, %r46, 0;
	@%p73 bra 	$L__BB0_80;
	add.s32 	%r501, %r1143, %r30;
	add.s32 	%r502, %r501, %r68;
	shl.b32 	%r503, %r502, 1;
	add.s32 	%r505, %r393, %r503;
	ld.shared.u16 	%rs98, [%r505];
	// begin inline asm
	{  cvt.f32.f16 %f242, %rs98;}

	// end inline asm
	add.s32 	%r506, %r501, %r72;
	shl.b32 	%r507, %r506, 1;
	add.s32 	%r508, %r26, %r507;
	ld.shared.u16 	%rs99, [%r508];
	// begin inline asm
	{  cvt.f32.f16 %f243, %rs99;}

	// end inline asm
	fma.rn.f32 	%f1815, %f242, %f243, %f1815;
$L__BB0_80:
	setp.eq.s32 	%p74, %r5, 0;
	mov.b32 	%r509, %f1815;
	shfl.sync.bfly.b32	%r510|%p75, %r509, 16, 31, -1;
	mov.b32 	%f244, %r510;
	add.f32 	%f245, %f1815, %f244;
	mov.b32 	%r511, %f245;
	shfl.sync.bfly.b32	%r512|%p76, %r511, 8, 31, -1;
	mov.b32 	%f246, %r512;
	add.f32 	%f247, %f245, %f246;
	mov.b32 	%r513, %f247;
	shfl.sync.bfly.b32	%r514|%p77, %r513, 4, 31, -1;
	mov.b32 	%f248, %r514;
	add.f32 	%f249, %f247, %f248;
	mov.b32 	%r515, %f249;
	shfl.sync.bfly.b32	%r516|%p78, %r515, 2, 31, -1;
	mov.b32 	%f250, %r516;
	add.f32 	%f251, %f249, %f250;
	mov.b32 	%r517, %f251;
	shfl.sync.bfly.b32	%r518|%p79, %r517, 1, 31, -1;
	mov.b32 	%f252, %r518;
	add.f32 	%f29, %f251, %f252;
	@%p74 bra 	$L__BB0_81;
	bra.uni 	$L__BB0_82;
$L__BB0_81:
	setp.lt.s32 	%p80, %r69, %r350;
	setp.ne.s32 	%p81, %r352, 0;
	mul.f32 	%f253, %f130, %f29;
	add.s32 	%r519, %r50, %r1140;
	setp.gt.u32 	%p82, %r519, %r69;
	selp.f32 	%f254, 0fF149F2CA, %f253, %p82;
	selp.f32 	%f255, %f254, %f253, %p81;
	selp.f32 	%f256, %f255, 0fF149F2CA, %p80;
	add.s32 	%r520, %r70, %r1140;
	shl.b32 	%r521, %r520, 2;
	add.s32 	%r522, %r27, %r521;
	st.shared.f32 	[%r522], %f256;
$L__BB0_82:
	add.s32 	%r1140, %r1140, 1;
	setp.eq.s32 	%p83, %r1140, 64;
	@%p83 bra 	$L__BB0_83;
	bra.uni 	$L__BB0_69;
$L__BB0_83:
	add.s32 	%r1139, %r1139, 1;
	setp.eq.s32 	%p84, %r1139, 8;
	@%p84 bra 	$L__BB0_84;
	bra.uni 	$L__BB0_68;
$L__BB0_84:
	bar.sync 	0;
	mov.f32 	%f1816, 0fF149F2CA;
	mov.u32 	%r1147, %r5;
$L__BB0_85:
	add.s32 	%r523, %r31, %r1147;
	shl.b32 	%r524, %r523, 2;
	add.s32 	%r525, %r27, %r524;
	ld.shared.f32 	%f258, [%r525];
	max.f32 	%f1816, %f1816, %f258;
	add.s32 	%r90, %r1147, 32;
	setp.lt.u32 	%p85, %r1147, 32;
	mov.u32 	%r1147, %r90;
	@%p85 bra 	$L__BB0_85;
	mov.b32 	%r526, %f1816;
	shfl.sync.bfly.b32	%r527|%p86, %r526, 16, 31, -1;
	mov.b32 	%f260, %r527;
	max.f32 	%f261, %f1816, %f260;
	mov.b32 	%r528, %f261;
	shfl.sync.bfly.b32	%r529|%p87, %r528, 8, 31, -1;
	mov.b32 	%f262, %r529;
	max.f32 	%f263, %f261, %f262;
	mov.b32 	%r530, %f263;
	shfl.sync.bfly.b32	%r531|%p88, %r530, 4, 31, -1;
	mov.b32 	%f264, %r531;
	max.f32 	%f265, %f263, %f264;
	mov.b32 	%r532, %f265;
	shfl.sync.bfly.b32	%r533|%p89, %r532, 2, 31, -1;
	mov.b32 	%f266, %r533;
	max.f32 	%f267, %f265, %f266;
	mov.b32 	%r534, %f267;
	shfl.sync.bfly.b32	%r535|%p90, %r534, 1, 31, -1;
	mov.b32 	%f268, %r535;
	max.f32 	%f269, %f267, %f268;
	max.f32 	%f36, %f1799, %f269;
	mov.f32 	%f1817, 0f00000000;
	mov.u32 	%r1148, %r5;
$L__BB0_87:
	add.s32 	%r536, %r31, %r1148;
	shl.b32 	%r537, %r536, 2;
	add.s32 	%r538, %r27, %r537;
	ld.shared.f32 	%f270, [%r538];
	sub.f32 	%f271, %f270, %f36;
	fma.rn.f32 	%f272, %f271, 0f3BBB989D, 0f3F000000;
	cvt.sat.f32.f32 	%f273, %f272;
	mov.f32 	%f274, 0f4B400001;
	mov.f32 	%f275, 0f437C0000;
	fma.rm.f32 	%f276, %f273, %f275, %f274;
	add.f32 	%f277, %f276, 0fCB40007F;
	neg.f32 	%f278, %f277;
	fma.rn.f32 	%f279, %f271, 0f3FB8AA3B, %f278;
	fma.rn.f32 	%f280, %f271, 0f32A57060, %f279;
	mov.b32 	%r539, %f276;
	shl.b32 	%r540, %r539, 23;
	mov.b32 	%f281, %r540;
	ex2.approx.ftz.f32 	%f282, %f280;
	mul.f32 	%f283, %f282, %f281;
	st.shared.f32 	[%r538], %f283;
	add.f32 	%f1817, %f1817, %f283;
	add.s32 	%r92, %r1148, 32;
	setp.lt.u32 	%p91, %r1148, 32;
	mov.u32 	%r1148, %r92;
	@%p91 bra 	$L__BB0_87;
	setp.lt.s32 	%p92, %r351, 32;
	bar.warp.sync 	-1;
	mov.b32 	%r541, %f1817;
	shfl.sync.bfly.b32	%r542|%p93, %r541, 16, 31, -1;
	mov.b32 	%f284, %r542;
	add.f32 	%f285, %f1817, %f284;
	mov.b32 	%r543, %f285;
	shfl.sync.bfly.b32	%r544|%p94, %r543, 8, 31, -1;
	mov.b32 	%f286, %r544;
	add.f32 	%f287, %f285, %f286;
	mov.b32 	%r545, %f287;
	shfl.sync.bfly.b32	%r546|%p95, %r545, 4, 31, -1;
	mov.b32 	%f288, %r546;
	add.f32 	%f289, %f287, %f288;
	mov.b32 	%r547, %f289;
	shfl.sync.bfly.b32	%r548|%p96, %r547, 2, 31, -1;
	mov.b32 	%f290, %r548;
	add.f32 	%f291, %f289, %f290;
	mov.b32 	%r549, %f291;
	shfl.sync.bfly.b32	%r550|%p97, %r549, 1, 31, -1;
	mov.b32 	%f292, %r550;
	add.f32 	%f39, %f291, %f292;
	sub.f32 	%f293, %f1799, %f36;
	fma.rn.f32 	%f294, %f293, 0f3BBB989D, 0f3F000000;
	cvt.sat.f32.f32 	%f295, %f294;
	mov.f32 	%f296, 0f4B400001;
	mov.f32 	%f297, 0f437C0000;
	fma.rm.f32 	%f298, %f295, %f297, %f296;
	add.f32 	%f299, %f298, 0fCB40007F;
	neg.f32 	%f300, %f299;
	fma.rn.f32 	%f301, %f293, 0f3FB8AA3B, %f300;
	fma.rn.f32 	%f302, %f293, 0f32A57060, %f301;
	mov.b32 	%r551, %f298;
	shl.b32 	%r552, %r551, 23;
	mov.b32 	%f303, %r552;
	ex2.approx.ftz.f32 	%f304, %f302;
	mul.f32 	%f40, %f304, %f303;
	@%p92 bra 	$L__BB0_102;
	setp.lt.u32 	%p98, %r34, 15;
	mov.b32 	%r1151, 0;
	@%p98 bra 	$L__BB0_92;
	mov.b32 	%r1149, 0;
$L__BB0_91:
	.pragma "nounroll";
	mul.wide.u32 	%rd109, %r1149, 4;
	add.s64 	%rd110, %rd5, %rd109;
	ld.local.v4.f32 	{%f305, %f306, %f307, %f308}, [%rd110];
	mul.f32 	%f309, %f40, %f305;
	mul.f32 	%f310, %f40, %f306;
	mul.f32 	%f311, %f40, %f307;
	mul.f32 	%f312, %f40, %f308;
	st.local.v4.f32 	[%rd110], {%f309, %f310, %f311, %f312};
	ld.local.v4.f32 	{%f313, %f314, %f315, %f316}, [%rd110+16];
	mul.f32 	%f317, %f40, %f313;
	mul.f32 	%f318, %f40, %f314;
	mul.f32 	%f319, %f40, %f315;
	mul.f32 	%f320, %f40, %f316;
	st.local.v4.f32 	[%rd110+16], {%f317, %f318, %f319, %f320};
	ld.local.v4.f32 	{%f321, %f322, %f323, %f324}, [%rd110+32];
	mul.f32 	%f325, %f40, %f321;
	mul.f32 	%f326, %f40, %f322;
	mul.f32 	%f327, %f40, %f323;
	mul.f32 	%f328, %f40, %f324;
	st.local.v4.f32 	[%rd110+32], {%f325, %f326, %f327, %f328};
	ld.local.v4.f32 	{%f329, %f330, %f331, %f332}, [%rd110+48];
	mul.f32 	%f333, %f40, %f329;
	mul.f32 	%f334, %f40, %f330;
	mul.f32 	%f335, %f40, %f331;
	mul.f32 	%f336, %f40, %f332;
	st.local.v4.f32 	[%rd110+48], {%f333, %f334, %f335, %f336};
	add.s32 	%r1149, %r1149, 16;
	setp.ne.s32 	%p99, %r1149, %r47;
	mov.u32 	%r1151, %r47;
	@%p99 bra 	$L__BB0_91;
$L__BB0_92:
	setp.eq.s32 	%p100, %r35, 0;
	@%p100 bra 	$L__BB0_102;
	setp.lt.u32 	%p101, %r36, 7;
	@%p101 bra 	$L__BB0_95;
	mul.wide.u32 	%rd111, %r1151, 4;
	add.s64 	%rd112, %rd5, %rd111;
	ld.local.f32 	%f337, [%rd112];
	mul.f32 	%f338, %f40, %f337;
	st.local.f32 	[%rd112], %f338;
	ld.local.f32 	%f339, [%rd112+4];
	mul.f32 	%f340, %f40, %f339;
	st.local.f32 	[%rd112+4], %f340;
	ld.local.f32 	%f341, [%rd112+8];
	mul.f32 	%f342, %f40, %f341;
	st.local.f32 	[%rd112+8], %f342;
	ld.local.f32 	%f343, [%rd112+12];
	mul.f32 	%f344, %f40, %f343;
	st.local.f32 	[%rd112+12], %f344;
	ld.local.f32 	%f345, [%rd112+16];
	mul.f32 	%f346, %f40, %f345;
	st.local.f32 	[%rd112+16], %f346;
	ld.local.f32 	%f347, [%rd112+20];
	mul.f32 	%f348, %f40, %f347;
	st.local.f32 	[%rd112+20], %f348;
	ld.local.f32 	%f349, [%rd112+24];
	mul.f32 	%f350, %f40, %f349;
	st.local.f32 	[%rd112+24], %f350;
	ld.local.f32 	%f351, [%rd112+28];
	mul.f32 	%f352, %f40, %f351;
	st.local.f32 	[%rd112+28], %f352;
	add.s32 	%r1151, %r1151, 8;
$L__BB0_95:
	setp.eq.s32 	%p102, %r37, 0;
	@%p102 bra 	$L__BB0_102;
	setp.lt.u32 	%p103, %r38, 3;
	@%p103 bra 	$L__BB0_98;
	mul.wide.u32 	%rd113, %r1151, 4;
	add.s64 	%rd114, %rd5, %rd113;
	ld.local.f32 	%f353, [%rd114];
	mul.f32 	%f354, %f40, %f353;
	st.local.f32 	[%rd114], %f354;
	ld.local.f32 	%f355, [%rd114+4];
	mul.f32 	%f356, %f40, %f355;
	st.local.f32 	[%rd114+4], %f356;
	ld.local.f32 	%f357, [%rd114+8];
	mul.f32 	%f358, %f40, %f357;
	st.local.f32 	[%rd114+8], %f358;
	ld.local.f32 	%f359, [%rd114+12];
	mul.f32 	%f360, %f40, %f359;
	st.local.f32 	[%rd114+12], %f360;
	add.s32 	%r1151, %r1151, 4;
$L__BB0_98:
	setp.eq.s32 	%p104, %r39, 0;
	@%p104 bra 	$L__BB0_102;
	setp.eq.s32 	%p105, %r39, 1;
	mul.wide.u32 	%rd115, %r1151, 4;
	add.s64 	%rd7, %rd5, %rd115;
	ld.local.f32 	%f361, [%rd7];
	mul.f32 	%f362, %f40, %f361;
	st.local.f32 	[%rd7], %f362;
	@%p105 bra 	$L__BB0_102;
	setp.eq.s32 	%p106, %r39, 2;
	ld.local.f32 	%f363, [%rd7+4];
	mul.f32 	%f364, %f40, %f363;
	st.local.f32 	[%rd7+4], %f364;
	@%p106 bra 	$L__BB0_102;
	ld.local.f32 	%f365, [%rd7+8];
	mul.f32 	%f366, %f40, %f365;
	st.local.f32 	[%rd7+8], %f366;
$L__BB0_102:
	fma.rn.f32 	%f1847, %f40, %f1847, %f39;
	mov.f32 	%f1818, 0fF149F2CA;
	mov.u32 	%r1153, %r5;
$L__BB0_103:
	add.s32 	%r555, %r31, %r1153;
	shl.b32 	%r556, %r555, 2;
	add.s32 	%r557, %r27, %r556;
	ld.shared.f32 	%f368, [%r557+256];
	max.f32 	%f1818, %f1818, %f368;
	add.s32 	%r101, %r1153, 32;
	setp.lt.u32 	%p107, %r1153, 32;
	mov.u32 	%r1153, %r101;
	@%p107 bra 	$L__BB0_103;
	mov.b32 	%r558, %f1818;
	shfl.sync.bfly.b32	%r559|%p108, %r558, 16, 31, -1;
	mov.b32 	%f370, %r559;
	max.f32 	%f371, %f1818, %f370;
	mov.b32 	%r560, %f371;
	shfl.sync.bfly.b32	%r561|%p109, %r560, 8, 31, -1;
	mov.b32 	%f372, %r561;
	max.f32 	%f373, %f371, %f372;
	mov.b32 	%r562, %f373;
	shfl.sync.bfly.b32	%r563|%p110, %r562, 4, 31, -1;
	mov.b32 	%f374, %r563;
	max.f32 	%f375, %f373, %f374;
	mov.b32 	%r564, %f375;
	shfl.sync.bfly.b32	%r565|%p111, %r564, 2, 31, -1;
	mov.b32 	%f376, %r565;
	max.f32 	%f377, %f375, %f376;
	mov.b32 	%r566, %f377;
	shfl.sync.bfly.b32	%r567|%p112, %r566, 1, 31, -1;
	mov.b32 	%f378, %r567;
	max.f32 	%f379, %f377, %f378;
	max.f32 	%f44, %f1798, %f379;
	mov.f32 	%f1819, 0f00000000;
	mov.u32 	%r1154, %r5;
$L__BB0_105:
	add.s32 	%r568, %r31, %r1154;
	shl.b32 	%r569, %r568, 2;
	add.s32 	%r570, %r27, %r569;
	ld.shared.f32 	%f380, [%r570+256];
	sub.f32 	%f381, %f380, %f44;
	fma.rn.f32 	%f382, %f381, 0f3BBB989D, 0f3F000000;
	cvt.sat.f32.f32 	%f383, %f382;
	mov.f32 	%f384, 0f4B400001;
	mov.f32 	%f385, 0f437C0000;
	fma.rm.f32 	%f386, %f383, %f385, %f384;
	add.f32 	%f387, %f386, 0fCB40007F;
	neg.f32 	%f388, %f387;
	fma.rn.f32 	%f389, %f381, 0f3FB8AA3B, %f388;
	fma.rn.f32 	%f390, %f381, 0f32A57060, %f389;
	mov.b32 	%r571, %f386;
	shl.b32 	%r572, %r571, 23;
	mov.b32 	%f391, %r572;
	ex2.approx.ftz.f32 	%f392, %f390;
	mul.f32 	%f393, %f392, %f391;
	st.shared.f32 	[%r570+256], %f393;
	add.f32 	%f1819, %f1819, %f393;
	add.s32 	%r103, %r1154, 32;
	setp.lt.u32 	%p113, %r1154, 32;
	mov.u32 	%r1154, %r103;
	@%p113 bra 	$L__BB0_105;
	setp.lt.s32 	%p114, %r351, 32;
	bar.warp.sync 	-1;
	mov.b32 	%r573, %f1819;
	shfl.sync.bfly.b32	%r574|%p115, %r573, 16, 31, -1;
	mov.b32 	%f394, %r574;
	add.f32 	%f395, %f1819, %f394;
	mov.b32 	%r575, %f395;
	shfl.sync.bfly.b32	%r576|%p116, %r575, 8, 31, -1;
	mov.b32 	%f396, %r576;
	add.f32 	%f397, %f395, %f396;
	mov.b32 	%r577, %f397;
	shfl.sync.bfly.b32	%r578|%p117, %r577, 4, 31, -1;
	mov.b32 	%f398, %r578;
	add.f32 	%f399, %f397, %f398;
	mov.b32 	%r579, %f399;
	shfl.sync.bfly.b32	%r580|%p118, %r579, 2, 31, -1;
	mov.b32 	%f400, %r580;
	add.f32 	%f401, %f399, %f400;
	mov.b32 	%r581, %f401;
	shfl.sync.bfly.b32	%r582|%p119, %r581, 1, 31, -1;
	mov.b32 	%f402, %r582;
	add.f32 	%f47, %f401, %f402;
	sub.f32 	%f403, %f1798, %f44;
	fma.rn.f32 	%f404, %f403, 0f3BBB989D, 0f3F000000;
	cvt.sat.f32.f32 	%f405, %f404;
	mov.f32 	%f406, 0f4B400001;
	mov.f32 	%f407, 0f437C0000;
	fma.rm.f32 	%f408, %f405, %f407, %f406;
	add.f32 	%f409, %f408, 0fCB40007F;
	neg.f32 	%f410, %f409;
	fma.rn.f32 	%f411, %f403, 0f3FB8AA3B, %f410;
	fma.rn.f32 	%f412, %f403, 0f32A57060, %f411;
	mov.b32 	%r583, %f408;
	shl.b32 	%r584, %r583, 23;
	mov.b32 	%f413, %r584;
	ex2.approx.ftz.f32 	%f414, %f412;
	mul.f32 	%f48, %f414, %f413;
	@%p114 bra 	$L__BB0_120;
	setp.lt.u32 	%p120, %r34, 15;
	mov.b32 	%r1157, 0;
	@%p120 bra 	$L__BB0_110;
	mov.b32 	%r1155, 0;
$L__BB0_109:
	.pragma "nounroll";
	mul.wide.u32 	%rd116, %r1155, 4;
	add.s64 	%rd117, %rd5, %rd116;
	ld.local.v4.f32 	{%f415, %f416, %f417, %f418}, [%rd117+16];
	mul.f32 	%f419, %f48, %f415;
	mul.f32 	%f420, %f48, %f416;
	mul.f32 	%f421, %f48, %f417;
	mul.f32 	%f422, %f48, %f418;
	st.local.v4.f32 	[%rd117+16], {%f419, %f420, %f421, %f422};
	ld.local.v4.f32 	{%f423, %f424, %f425, %f426}, [%rd117+32];
	mul.f32 	%f427, %f48, %f423;
	mul.f32 	%f428, %f48, %f424;
	mul.f32 	%f429, %f48, %f425;
	mul.f32 	%f430, %f48, %f426;
	st.local.v4.f32 	[%rd117+32], {%f427, %f428, %f429, %f430};
	ld.local.v4.f32 	{%f431, %f432, %f433, %f434}, [%rd117+48];
	mul.f32 	%f435, %f48, %f431;
	mul.f32 	%f436, %f48, %f432;
	mul.f32 	%f437, %f48, %f433;
	mul.f32 	%f438, %f48, %f434;
	st.local.v4.f32 	[%rd117+48], {%f435, %f436, %f437, %f438};
	ld.local.v4.f32 	{%f439, %f440, %f441, %f442}, [%rd117+64];
	mul.f32 	%f443, %f48, %f439;
	mul.f32 	%f444, %f48, %f440;
	mul.f32 	%f445, %f48, %f441;
	mul.f32 	%f446, %f48, %f442;
	st.local.v4.f32 	[%rd117+64], {%f443, %f444, %f445, %f446};
	add.s32 	%r1155, %r1155, 16;
	setp.ne.s32 	%p121, %r1155, %r47;
	mov.u32 	%r1157, %r47;
	@%p121 bra 	$L__BB0_109;
$L__BB0_110:
	setp.eq.s32 	%p122, %r35, 0;
	@%p122 bra 	$L__BB0_120;
	setp.lt.u32 	%p123, %r36, 7;
	@%p123 bra 	$L__BB0_113;
	mul.wide.u32 	%rd118, %r1157, 4;
	add.s64 	%rd119, %rd5, %rd118;
	ld.local.f32 	%f447, [%rd119+16];
	mul.f32 	%f448, %f48, %f447;
	st.local.f32 	[%rd119+16], %f448;
	ld.local.f32 	%f449, [%rd119+20];
	mul.f32 	%f450, %f48, %f449;
	st.local.f32 	[%rd119+20], %f450;
	ld.local.f32 	%f451, [%rd119+24];
	mul.f32 	%f452, %f48, %f451;
	st.local.f32 	[%rd119+24], %f452;
	ld.local.f32 	%f453, [%rd119+28];
	mul.f32 	%f454, %f48, %f453;
	st.local.f32 	[%rd119+28], %f454;
	ld.local.f32 	%f455, [%rd119+32];
	mul.f32 	%f456, %f48, %f455;
	st.local.f32 	[%rd119+32], %f456;
	ld.local.f32 	%f457, [%rd119+36];
	mul.f32 	%f458, %f48, %f457;
	st.local.f32 	[%rd119+36], %f458;
	ld.local.f32 	%f459, [%rd119+40];
	mul.f32 	%f460, %f48, %f459;
	st.local.f32 	[%rd119+40], %f460;
	ld.local.f32 	%f461, [%rd119+44];
	mul.f32 	%f462, %f48, %f461;
	st.local.f32 	[%rd119+44], %f462;
	add.s32 	%r1157, %r1157, 8;
$L__BB0_113:
	setp.eq.s32 	%p124, %r37, 0;
	@%p124 bra 	$L__BB0_120;
	setp.lt.u32 	%p125, %r38, 3;
	@%p125 bra 	$L__BB0_116;
	mul.wide.u32 	%rd120, %r1157, 4;
	add.s64 	%rd121, %rd5, %rd120;
	ld.local.f32 	%f463, [%rd121+16];
	mul.f32 	%f464, %f48, %f463;
	st.local.f32 	[%rd121+16], %f464;
	ld.local.f32 	%f465, [%rd121+20];
	mul.f32 	%f466, %f48, %f465;
	st.local.f32 	[%rd121+20], %f466;
	ld.local.f32 	%f467, [%rd121+24];
	mul.f32 	%f468, %f48, %f467;
	st.local.f32 	[%rd121+24], %f468;
	ld.local.f32 	%f469, [%rd121+28];
	mul.f32 	%f470, %f48, %f469;
	st.local.f32 	[%rd121+28], %f470;
	add.s32 	%r1157, %r1157, 4;
$L__BB0_116:
	setp.eq.s32 	%p126, %r39, 0;
	@%p126 bra 	$L__BB0_120;
	setp.eq.s32 	%p127, %r39, 1;
	mul.wide.u32 	%rd122, %r1157, 4;
	add.s64 	%rd8, %rd5, %rd122;
	ld.local.f32 	%f471, [%rd8+16];
	mul.f32 	%f472, %f48, %f471;
	st.local.f32 	[%rd8+16], %f472;
	@%p127 bra 	$L__BB0_120;
	setp.eq.s32 	%p128, %r39, 2;
	ld.local.f32 	%f473, [%rd8+20];
	mul.f32 	%f474, %f48, %f473;
	st.local.f32 	[%rd8+20], %f474;
	@%p128 bra 	$L__BB0_120;
	ld.local.f32 	%f475, [%rd8+24];
	mul.f32 	%f476, %f48, %f475;
	st.local.f32 	[%rd8+24], %f476;
$L__BB0_120:
	fma.rn.f32 	%f1846, %f48, %f1846, %f47;
	mov.f32 	%f1820, 0fF149F2CA;
	mov.u32 	%r1159, %r5;
$L__BB0_121:
	add.s32 	%r587, %r31, %r1159;
	shl.b32 	%r588, %r587, 2;
	add.s32 	%r589, %r27, %r588;
	ld.shared.f32 	%f478, [%r589+512];
	max.f32 	%f1820, %f1820, %f478;
	add.s32 	%r112, %r1159, 32;
	setp.lt.u32 	%p129, %r1159, 32;
	mov.u32 	%r1159, %r112;
	@%p129 bra 	$L__BB0_121;
	mov.b32 	%r590, %f1820;
	shfl.sync.bfly.b32	%r591|%p130, %r590, 16, 31, -1;
	mov.b32 	%f480, %r591;
	max.f32 	%f481, %f1820, %f480;
	mov.b32 	%r592, %f481;
	shfl.sync.bfly.b32	%r593|%p131, %r592, 8, 31, -1;
	mov.b32 	%f482, %r593;
	max.f32 	%f483, %f481, %f482;
	mov.b32 	%r594, %f483;
	shfl.sync.bfly.b32	%r595|%p132, %r594, 4, 31, -1;
	mov.b32 	%f484, %r595;
	max.f32 	%f485, %f483, %f484;
	mov.b32 	%r596, %f485;
	shfl.sync.bfly.b32	%r597|%p133, %r596, 2, 31, -1;
	mov.b32 	%f486, %r597;
	max.f32 	%f487, %f485, %f486;
	mov.b32 	%r598, %f487;
	shfl.sync.bfly.b32	%r599|%p134, %r598, 1, 31, -1;
	mov.b32 	%f488, %r599;
	max.f32 	%f489, %f487, %f488;
	max.f32 	%f52, %f1797, %f489;
	mov.f32 	%f1821, 0f00000000;
	mov.u32 	%r1160, %r5;
$L__BB0_123:
	add.s32 	%r600, %r31, %r1160;
	shl.b32 	%r601, %r600, 2;
	add.s32 	%r602, %r27, %r601;
	ld.shared.f32 	%f490, [%r602+512];
	sub.f32 	%f491, %f490, %f52;
	fma.rn.f32 	%f492, %f491, 0f3BBB989D, 0f3F000000;
	cvt.sat.f32.f32 	%f493, %f492;
	mov.f32 	%f494, 0f4B400001;
	mov.f32 	%f495, 0f437C0000;
	fma.rm.f32 	%f496, %f493, %f495, %f494;
	add.f32 	%f497, %f496, 0fCB40007F;
	neg.f32 	%f498, %f497;
	fma.rn.f32 	%f499, %f491, 0f3FB8AA3B, %f498;
	fma.rn.f32 	%f500, %f491, 0f32A57060, %f499;
	mov.b32 	%r603, %f496;
	shl.b32 	%r604, %r603, 23;
	mov.b32 	%f501, %r604;
	ex2.approx.ftz.f32 	%f502, %f500;
	mul.f32 	%f503, %f502, %f501;
	st.shared.f32 	[%r602+512], %f503;
	add.f32 	%f1821, %f1821, %f503;
	add.s32 	%r114, %r1160, 32;
	setp.lt.u32 	%p135, %r1160, 32;
	mov.u32 	%r1160, %r114;
	@%p135 bra 	$L__BB0_123;
	setp.lt.s32 	%p136, %r351, 32;
	bar.warp.sync 	-1;
	mov.b32 	%r605, %f1821;
	shfl.sync.bfly.b32	%r606|%p137, %r605, 16, 31, -1;
	mov.b32 	%f504, %r606;
	add.f32 	%f505, %f1821, %f504;
	mov.b32 	%r607, %f505;
	shfl.sync.bfly.b32	%r608|%p138, %r607, 8, 31, -1;
	mov.b32 	%f506, %r608;
	add.f32 	%f507, %f505, %f506;
	mov.b32 	%r609, %f507;
	shfl.sync.bfly.b32	%r610|%p139, %r609, 4, 31, -1;
	mov.b32 	%f508, %r610;
	add.f32 	%f509, %f507, %f508;
	mov.b32 	%r611, %f509;
	shfl.sync.bfly.b32	%r612|%p140, %r611, 2, 31, -1;
	mov.b32 	%f510, %r612;
	add.f32 	%f511, %f509, %f510;
	mov.b32 	%r613, %f511;
	shfl.sync.bfly.b32	%r614|%p141, %r613, 1, 31, -1;
	mov.b32 	%f512, %r614;
	add.f32 	%f55, %f511, %f512;
	sub.f32 	%f513, %f1797, %f52;
	fma.rn.f32 	%f514, %f513, 0f3BBB989D, 0f3F000000;
	cvt.sat.f32.f32 	%f515, %f514;
	mov.f32 	%f516, 0f4B400001;
	mov.f32 	%f517, 0f437C0000;
	fma.rm.f32 	%f518, %f515, %f517, %f516;
	add.f32 	%f519, %f518, 0fCB40007F;
	neg.f32 	%f520, %f519;
	fma.rn.f32 	%f521, %f513, 0f3FB8AA3B, %f520;
	fma.rn.f32 	%f522, %f513, 0f32A57060, %f521;
	mov.b32 	%r615, %f518;
	shl.b32 	%r616, %r615, 23;
	mov.b32 	%f523, %r616;
	ex2.approx.ftz.f32 	%f524, %f522;
	mul.f32 	%f56, %f524, %f523;
	@%p136 bra 	$L__BB0_138;
	setp.lt.u32 	%p142, %r34, 15;
	mov.b32 	%r1163, 0;
	@%p142 bra 	$L__BB0_128;
	mov.b32 	%r1161, 0;
$L__BB0_127:
	.pragma "nounroll";
	mul.wide.u32 	%rd123, %r1161, 4;
	add.s64 	%rd124, %rd5, %rd123;
	ld.local.v4.f32 	{%f525, %f526, %f527, %f528}, [%rd124+32];
	mul.f32 	%f529, %f56, %f525;
	mul.f32 	%f530, %f56, %f526;
	mul.f32 	%f531, %f56, %f527;
	mul.f32 	%f532, %f56, %f528;
	st.local.v4.f32 	[%rd124+32], {%f529, %f530, %f531, %f532};
	ld.local.v4.f32 	{%f533, %f534, %f535, %f536}, [%rd124+48];
	mul.f32 	%f537, %f56, %f533;
	mul.f32 	%f538, %f56, %f534;
	mul.f32 	%f539, %f56, %f535;
	mul.f32 	%f540, %f56, %f536;
	st.local.v4.f32 	[%rd124+48], {%f537, %f538, %f539, %f540};
	ld.local.v4.f32 	{%f541, %f542, %f543, %f544}, [%rd124+64];
	mul.f32 	%f545, %f56, %f541;
	mul.f32 	%f546, %f56, %f542;
	mul.f32 	%f547, %f56, %f543;
	mul.f32 	%f548, %f56, %f544;
	st.local.v4.f32 	[%rd124+64], {%f545, %f546, %f547, %f548};
	ld.local.v4.f32 	{%f549, %f550, %f551, %f552}, [%rd124+80];
	mul.f32 	%f553, %f56, %f549;
	mul.f32 	%f554, %f56, %f550;
	mul.f32 	%f555, %f56, %f551;
	mul.f32 	%f556, %f56, %f552;
	st.local.v4.f32 	[%rd124+80], {%f553, %f554, %f555, %f556};
	add.s32 	%r1161, %r1161, 16;
	setp.ne.s32 	%p143, %r1161, %r47;
	mov.u32 	%r1163, %r47;
	@%p143 bra 	$L__BB0_127;
$L__BB0_128:
	setp.eq.s32 	%p144, %r35, 0;
	@%p144 bra 	$L__BB0_138;
	setp.lt.u32 	%p145, %r36, 7;
	@%p145 bra 	$L__BB0_131;
	mul.wide.u32 	%rd125, %r1163, 4;
	add.s64 	%rd126, %rd5, %rd125;
	ld.local.f32 	%f557, [%rd126+32];
	mul.f32 	%f558, %f56, %f557;
	st.local.f32 	[%rd126+32], %f558;
	ld.local.f32 	%f559, [%rd126+36];
	mul.f32 	%f560, %f56, %f559;
	st.local.f32 	[%rd126+36], %f560;
	ld.local.f32 	%f561, [%rd126+40];
	mul.f32 	%f562, %f56, %f561;
	st.local.f32 	[%rd126+40], %f562;
	ld.local.f32 	%f563, [%rd126+44];
	mul.f32 	%f564, %f56, %f563;
	st.local.f32 	[%rd126+44], %f564;
	ld.local.f32 	%f565, [%rd126+48];
	mul.f32 	%f566, %f56, %f565;
	st.local.f32 	[%rd126+48], %f566;
	ld.local.f32 	%f567, [%rd126+52];
	mul.f32 	%f568, %f56, %f567;
	st.local.f32 	[%rd126+52], %f568;
	ld.local.f32 	%f569, [%rd126+56];
	mul.f32 	%f570, %f56, %f569;
	st.local.f32 	[%rd126+56], %f570;
	ld.local.f32 	%f571, [%rd126+60];
	mul.f32 	%f572, %f56, %f571;
	st.local.f32 	[%rd126+60], %f572;
	add.s32 	%r1163, %r1163, 8;
$L__BB0_131:
	setp.eq.s32 	%p146, %r37, 0;
	@%p146 bra 	$L__BB0_138;
	setp.lt.u32 	%p147, %r38, 3;
	@%p147 bra 	$L__BB0_134;
	mul.wide.u32 	%rd127, %r1163, 4;
	add.s64 	%rd128, %rd5, %rd127;
	ld.local.f32 	%f573, [%rd128+32];
	mul.f32 	%f574, %f56, %f573;
	st.local.f32 	[%rd128+32], %f574;
	ld.local.f32 	%f575, [%rd128+36];
	mul.f32 	%f576, %f56, %f575;
	st.local.f32 	[%rd128+36], %f576;
	ld.local.f32 	%f577, [%rd128+40];
	mul.f32 	%f578, %f56, %f577;
	st.local.f32 	[%rd128+40], %f578;
	ld.local.f32 	%f579, [%rd128+44];
	mul.f32 	%f580, %f56, %f579;
	st.local.f32 	[%rd128+44], %f580;
	add.s32 	%r1163, %r1163, 4;
$L__BB0_134:
	setp.eq.s32 	%p148, %r39, 0;
	@%p148 bra 	$L__BB0_138;
	setp.eq.s32 	%p149, %r39, 1;
	mul.wide.u32 	%rd129, %r1163, 4;
	add.s64 	%rd9, %rd5, %rd129;
	ld.local.f32 	%f581, [%rd9+32];
	mul.f32 	%f582, %f56, %f581;
	st.local.f32 	[%rd9+32], %f582;
	@%p149 bra 	$L__BB0_138;
	setp.eq.s32 	%p150, %r39, 2;
	ld.local.f32 	%f583, [%rd9+36];
	mul.f32 	%f584, %f56, %f583;
	st.local.f32 	[%rd9+36], %f584;
	@%p150 bra 	$L__BB0_138;
	ld.local.f32 	%f585, [%rd9+40];
	mul.f32 	%f586, %f56, %f585;
	st.local.f32 	[%rd9+40], %f586;
$L__BB0_138:
	fma.rn.f32 	%f1845, %f56, %f1845, %f55;
	mov.f32 	%f1822, 0fF149F2CA;
	mov.u32 	%r1165, %r5;
$L__BB0_139:
	add.s32 	%r619, %r31, %r1165;
	shl.b32 	%r620, %r619, 2;
	add.s32 	%r621, %r27, %r620;
	ld.shared.f32 	%f588, [%r621+768];
	max.f32 	%f1822, %f1822, %f588;
	add.s32 	%r123, %r1165, 32;
	setp.lt.u32 	%p151, %r1165, 32;
	mov.u32 	%r1165, %r123;
	@%p151 bra 	$L__BB0_139;
	mov.b32 	%r622, %f1822;
	shfl.sync.bfly.b32	%r623|%p152, %r622, 16, 31, -1;
	mov.b32 	%f590, %r623;
	max.f32 	%f591, %f1822, %f590;
	mov.b32 	%r624, %f591;
	shfl.sync.bfly.b32	%r625|%p153, %r624, 8, 31, -1;
	mov.b32 	%f592, %r625;
	max.f32 	%f593, %f591, %f592;
	mov.b32 	%r626, %f593;
	shfl.sync.bfly.b32	%r627|%p154, %r626, 4, 31, -1;
	mov.b32 	%f594, %r627;
	max.f32 	%f595, %f593, %f594;
	mov.b32 	%r628, %f595;
	shfl.sync.bfly.b32	%r629|%p155, %r628, 2, 31, -1;
	mov.b32 	%f596, %r629;
	max.f32 	%f597, %f595, %f596;
	mov.b32 	%r630, %f597;
	shfl.sync.bfly.b32	%r631|%p156, %r630, 1, 31, -1;
	mov.b32 	%f598, %r631;
	max.f32 	%f599, %f597, %f598;
	max.f32 	%f60, %f1796, %f599;
	mov.f32 	%f1823, 0f00000000;
	mov.u32 	%r1166, %r5;
$L__BB0_141:
	add.s32 	%r632, %r31, %r1166;
	shl.b32 	%r633, %r632, 2;
	add.s32 	%r634, %r27, %r633;
	ld.shared.f32 	%f600, [%r634+768];
	sub.f32 	%f601, %f600, %f60;
	fma.rn.f32 	%f602, %f601, 0f3BBB989D, 0f3F000000;
	cvt.sat.f32.f32 	%f603, %f602;
	mov.f32 	%f604, 0f4B400001;
	mov.f32 	%f605, 0f437C0000;
	fma.rm.f32 	%f606, %f603, %f605, %f604;
	add.f32 	%f607, %f606, 0fCB40007F;
	neg.f32 	%f608, %f607;
	fma.rn.f32 	%f609, %f601, 0f3FB8AA3B, %f608;
	fma.rn.f32 	%f610, %f601, 0f32A57060, %f609;
	mov.b32 	%r635, %f606;
	shl.b32 	%r636, %r635, 23;
	mov.b32 	%f611, %r636;
	ex2.approx.ftz.f32 	%f612, %f610;
	mul.f32 	%f613, %f612, %f611;
	st.shared.f32 	[%r634+768], %f613;
	add.f32 	%f1823, %f1823, %f613;
	add.s32 	%r125, %r1166, 32;
	setp.lt.u32 	%p157, %r1166, 32;
	mov.u32 	%r1166, %r125;
	@%p157 bra 	$L__BB0_141;
	setp.lt.s32 	%p158, %r351, 32;
	bar.warp.sync 	-1;
	mov.b32 	%r637, %f1823;
	shfl.sync.bfly.b32	%r638|%p159, %r637, 16, 31, -1;
	mov.b32 	%f614, %r638;
	add.f32 	%f615, %f1823, %f614;
	mov.b32 	%r639, %f615;
	shfl.sync.bfly.b32	%r640|%p160, %r639, 8, 31, -1;
	mov.b32 	%f616, %r640;
	add.f32 	%f617, %f615, %f616;
	mov.b32 	%r641, %f617;
	shfl.sync.bfly.b32	%r642|%p161, %r641, 4, 31, -1;
	mov.b32 	%f618, %r642;
	add.f32 	%f619, %f617, %f618;
	mov.b32 	%r643, %f619;
	shfl.sync.bfly.b32	%r644|%p162, %r643, 2, 31, -1;
	mov.b32 	%f620, %r644;
	add.f32 	%f621, %f619, %f620;
	mov.b32 	%r645, %f621;
	shfl.sync.bfly.b32	%r646|%p163, %r645, 1, 31, -1;
	mov.b32 	%f622, %r646;
	add.f32 	%f63, %f621, %f622;
	sub.f32 	%f623, %f1796, %f60;
	fma.rn.f32 	%f624, %f623, 0f3BBB989D, 0f3F000000;
	cvt.sat.f32.f32 	%f625, %f624;
	mov.f32 	%f626, 0f4B400001;
	mov.f32 	%f627, 0f437C0000;
	fma.rm.f32 	%f628, %f625, %f627, %f626;
	add.f32 	%f629, %f628, 0fCB40007F;
	neg.f32 	%f630, %f629;
	fma.rn.f32 	%f631, %f623, 0f3FB8AA3B, %f630;
	fma.rn.f32 	%f632, %f623, 0f32A57060, %f631;
	mov.b32 	%r647, %f628;
	shl.b32 	%r648, %r647, 23;
	mov.b32 	%f633, %r648;
	ex2.approx.ftz.f32 	%f634, %f632;
	mul.f32 	%f64, %f634, %f633;
	@%p158 bra 	$L__BB0_156;
	setp.lt.u32 	%p164, %r34, 15;
	mov.b32 	%r1169, 0;
	@%p164 bra 	$L__BB0_146;
	mov.b32 	%r1167, 0;
$L__BB0_145:
	.pragma "nounroll";
	mul.wide.u32 	%rd130, %r1167, 4;
	add.s64 	%rd131, %rd5, %rd130;
	ld.local.v4.f32 	{%f635, %f636, %f637, %f638}, [%rd131+48];
	mul.f32 	%f639, %f64, %f635;
	mul.f32 	%f640, %f64, %f636;
	mul.f32 	%f641, %f64, %f637;
	mul.f32 	%f642, %f64, %f638;
	st.local.v4.f32 	[%rd131+48], {%f639, %f640, %f641, %f642};
	ld.local.v4.f32 	{%f643, %f644, %f645, %f646}, [%rd131+64];
	mul.f32 	%f647, %f64, %f643;
	mul.f32 	%f648, %f64, %f644;
	mul.f32 	%f649, %f64, %f645;
	mul.f32 	%f650, %f64, %f646;
	st.local.v4.f32 	[%rd131+64], {%f647, %f648, %f649, %f650};
	ld.local.v4.f32 	{%f651, %f652, %f653, %f654}, [%rd131+80];
	mul.f32 	%f655, %f64, %f651;
	mul.f32 	%f656, %f64, %f652;
	mul.f32 	%f657, %f64, %f653;
	mul.f32 	%f658, %f64, %f654;
	st.local.v4.f32 	[%rd131+80], {%f655, %f656, %f657, %f658};
	ld.local.v4.f32 	{%f659, %f660, %f661, %f662}, [%rd131+96];
	mul.f32 	%f663, %f64, %f659;
	mul.f32 	%f664, %f64, %f660;
	mul.f32 	%f665, %f64, %f661;
	mul.f32 	%f666, %f64, %f662;
	st.local.v4.f32 	[%rd131+96], {%f663, %f664, %f665, %f666};
	add.s32 	%r1167, %r1167, 16;
	setp.ne.s32 	%p165, %r1167, %r47;
	mov.u32 	%r1169, %r47;
	@%p165 bra 	$L__BB0_145;
$L__BB0_146:
	setp.eq.s32 	%p166, %r35, 0;
	@%p166 bra 	$L__BB0_156;
	setp.lt.u32 	%p167, %r36, 7;
	@%p167 bra 	$L__BB0_149;
	mul.wide.u32 	%rd132, %r1169, 4;
	add.s64 	%rd133, %rd5, %rd132;
	ld.local.f32 	%f667, [%rd133+48];
	mul.f32 	%f668, %f64, %f667;
	st.local.f32 	[%rd133+48], %f668;
	ld.local.f32 	%f669, [%rd133+52];
	mul.f32 	%f670, %f64, %f669;
	st.local.f32 	[%rd133+52], %f670;
	ld.local.f32 	%f671, [%rd133+56];
	mul.f32 	%f672, %f64, %f671;
	st.local.f32 	[%rd133+56], %f672;
	ld.local.f32 	%f673, [%rd133+60];
	mul.f32 	%f674, %f64, %f673;
	st.local.f32 	[%rd133+60], %f674;
	ld.local.f32 	%f675, [%rd133+64];
	mul.f32 	%f676, %f64, %f675;
	st.local.f32 	[%rd133+64], %f676;
	ld.local.f32 	%f677, [%rd133+68];
	mul.f32 	%f678, %f64, %f677;
	st.local.f32 	[%rd133+68], %f678;
	ld.local.f32 	%f679, [%rd133+72];
	mul.f32 	%f680, %f64, %f679;
	st.local.f32 	[%rd133+72], %f680;
	ld.local.f32 	%f681, [%rd133+76];
	mul.f32 	%f682, %f64, %f681;
	st.local.f32 	[%rd133+76], %f682;
	add.s32 	%r1169, %r1169, 8;
$L__BB0_149:
	setp.eq.s32 	%p168, %r37, 0;
	@%p168 bra 	$L__BB0_156;
	setp.lt.u32 	%p169, %r38, 3;
	@%p169 bra 	$L__BB0_152;
	mul.wide.u32 	%rd134, %r1169, 4;
	add.s64 	%rd135, %rd5, %rd134;
	ld.local.f32 	%f683, [%rd135+48];
	mul.f32 	%f684, %f64, %f683;
	st.local.f32 	[%rd135+48], %f684;
	ld.local.f32 	%f685, [%rd135+52];
	mul.f32 	%f686, %f64, %f685;
	st.local.f32 	[%rd135+52], %f686;
	ld.local.f32 	%f687, [%rd135+56];
	mul.f32 	%f688, %f64, %f687;
	st.local.f32 	[%rd135+56], %f688;
	ld.local.f32 	%f689, [%rd135+60];
	mul.f32 	%f690, %f64, %f689;
	st.local.f32 	[%rd135+60], %f690;
	add.s32 	%r1169, %r1169, 4;
$L__BB0_152:
	setp.eq.s32 	%p170, %r39, 0;
	@%p170 bra 	$L__BB0_156;
	setp.eq.s32 	%p171, %r39, 1;
	mul.wide.u32 	%rd136, %r1169, 4;
	add.s64 	%rd10, %rd5, %rd136;
	ld.local.f32 	%f691, [%rd10+48];
	mul.f32 	%f692, %f64, %f691;
	st.local.f32 	[%rd10+48], %f692;
	@%p171 bra 	$L__BB0_156;
	setp.eq.s32 	%p172, %r39, 2;
	ld.local.f32 	%f693, [%rd10+52];
	mul.f32 	%f694, %f64, %f693;
	st.local.f32 	[%rd10+52], %f694;
	@%p172 bra 	$L__BB0_156;
	ld.local.f32 	%f695, [%rd10+56];
	mul.f32 	%f696, %f64, %f695;
	st.local.f32 	[%rd10+56], %f696;
$L__BB0_156:
	fma.rn.f32 	%f1844, %f64, %f1844, %f63;
	mov.f32 	%f1824, 0fF149F2CA;
	mov.u32 	%r1171, %r5;
$L__BB0_157:
	add.s32 	%r651, %r31, %r1171;
	shl.b32 	%r652, %r651, 2;
	add.s32 	%r653, %r27, %r652;
	ld.shared.f32 	%f698, [%r653+1024];
	max.f32 	%f1824, %f1824, %f698;
	add.s32 	%r134, %r1171, 32;
	setp.lt.u32 	%p173, %r1171, 32;
	mov.u32 	%r1171, %r134;
	@%p173 bra 	$L__BB0_157;
	mov.b32 	%r654, %f1824;
	shfl.sync.bfly.b32	%r655|%p174, %r654, 16, 31, -1;
	mov.b32 	%f700, %r655;
	max.f32 	%f701, %f1824, %f700;
	mov.b32 	%r656, %f701;
	shfl.sync.bfly.b32	%r657|%p175, %r656, 8, 31, -1;
	mov.b32 	%f702, %r657;
	max.f32 	%f703, %f701, %f702;
	mov.b32 	%r658, %f703;
	shfl.sync.bfly.b32	%r659|%p176, %r658, 4, 31, -1;
	mov.b32 	%f704, %r659;
	max.f32 	%f705, %f703, %f704;
	mov.b32 	%r660, %f705;
	shfl.sync.bfly.b32	%r661|%p177, %r660, 2, 31, -1;
	mov.b32 	%f706, %r661;
	max.f32 	%f707, %f705, %f706;
	mov.b32 	%r662, %f707;
	shfl.sync.bfly.b32	%r663|%p178, %r662, 1, 31, -1;
	mov.b32 	%f708, %r663;
	max.f32 	%f709, %f707, %f708;
	max.f32 	%f68, %f1795, %f709;
	mov.f32 	%f1825, 0f00000000;
	mov.u32 	%r1172, %r5;
$L__BB0_159:
	add.s32 	%r664, %r31, %r1172;
	shl.b32 	%r665, %r664, 2;
	add.s32 	%r666, %r27, %r665;
	ld.shared.f32 	%f710, [%r666+1024];
	sub.f32 	%f711, %f710, %f68;
	fma.rn.f32 	%f712, %f711, 0f3BBB989D, 0f3F000000;
	cvt.sat.f32.f32 	%f713, %f712;
	mov.f32 	%f714, 0f4B400001;
	mov.f32 	%f715, 0f437C0000;
	fma.rm.f32 	%f716, %f713, %f715, %f714;
	add.f32 	%f717, %f716, 0fCB40007F;
	neg.f32 	%f718, %f717;
	fma.rn.f32 	%f719, %f711, 0f3FB8AA3B, %f718;
	fma.rn.f32 	%f720, %f711, 0f32A57060, %f719;
	mov.b32 	%r667, %f716;
	shl.b32 	%r668, %r667, 23;
	mov.b32 	%f721, %r668;
	ex2.approx.ftz.f32 	%f722, %f720;
	mul.f32 	%f723, %f722, %f721;
	st.shared.f32 	[%r666+1024], %f723;
	add.f32 	%f1825, %f1825, %f723;
	add.s32 	%r136, %r1172, 32;
	setp.lt.u32 	%p179, %r1172, 32;
	mov.u32 	%r1172, %r136;
	@%p179 bra 	$L__BB0_159;
	setp.lt.s32 	%p180, %r351, 32;
	bar.warp.sync 	-1;
	mov.b32 	%r669, %f1825;
	shfl.sync.bfly.b32	%r670|%p181, %r669, 16, 31, -1;
	mov.b32 	%f724, %r670;
	add.f32 	%f725, %f1825, %f724;
	mov.b32 	%r671, %f725;
	shfl.sync.bfly.b32	%r672|%p182, %r671, 8, 31, -1;
	mov.b32 	%f726, %r672;
	add.f32 	%f727, %f725, %f726;
	mov.b32 	%r673, %f727;
	shfl.sync.bfly.b32	%r674|%p183, %r673, 4, 31, -1;
	mov.b32 	%f728, %r674;
	add.f32 	%f729, %f727, %f728;
	mov.b32 	%r675, %f729;
	shfl.sync.bfly.b32	%r676|%p184, %r675, 2, 31, -1;
	mov.b32 	%f730, %r676;
	add.f32 	%f731, %f729, %f730;
	mov.b32 	%r677, %f731;
	shfl.sync.bfly.b32	%r678|%p185, %r677, 1, 31, -1;
	mov.b32 	%f732, %r678;
	add.f32 	%f71, %f731, %f732;
	sub.f32 	%f733, %f1795, %f68;
	fma.rn.f32 	%f734, %f733, 0f3BBB989D, 0f3F000000;
	cvt.sat.f32.f32 	%f735, %f734;
	mov.f32 	%f736, 0f4B400001;
	mov.f32 	%f737, 0f437C0000;
	fma.rm.f32 	%f738, %f735, %f737, %f736;
	add.f32 	%f739, %f738, 0fCB40007F;
	neg.f32 	%f740, %f739;
	fma.rn.f32 	%f741, %f733, 0f3FB8AA3B, %f740;
	fma.rn.f32 	%f742, %f733, 0f32A57060, %f741;
	mov.b32 	%r679, %f738;
	shl.b32 	%r680, %r679, 23;
	mov.b32 	%f743, %r680;
	ex2.approx.ftz.f32 	%f744, %f742;
	mul.f32 	%f72, %f744, %f743;
	@%p180 bra 	$L__BB0_174;
	setp.lt.u32 	%p186, %r34, 15;
	mov.b32 	%r1175, 0;
	@%p186 bra 	$L__BB0_164;
	mov.b32 	%r1173, 0;
$L__BB0_163:
	.pragma "nounroll";
	mul.wide.u32 	%rd137, %r1173, 4;
	add.s64 	%rd138, %rd5, %rd137;
	ld.local.v4.f32 	{%f745, %f746, %f747, %f748}, [%rd138+64];
	mul.f32 	%f749, %f72, %f745;
	mul.f32 	%f750, %f72, %f746;
	mul.f32 	%f751, %f72, %f747;
	mul.f32 	%f752, %f72, %f748;
	st.local.v4.f32 	[%rd138+64], {%f749, %f750, %f751, %f752};
	ld.local.v4.f32 	{%f753, %f754, %f755, %f756}, [%rd138+80];
	mul.f32 	%f757, %f72, %f753;
	mul.f32 	%f758, %f72, %f754;
	mul.f32 	%f759, %f72, %f755;
	mul.f32 	%f760, %f72, %f756;
	st.local.v4.f32 	[%rd138+80], {%f757, %f758, %f759, %f760};
	ld.local.v4.f32 	{%f761, %f762, %f763, %f764}, [%rd138+96];
	mul.f32 	%f765, %f72, %f761;
	mul.f32 	%f766, %f72, %f762;
	mul.f32 	%f767, %f72, %f763;
	mul.f32 	%f768, %f72, %f764;
	st.local.v4.f32 	[%rd138+96], {%f765, %f766, %f767, %f768};
	ld.local.v4.f32 	{%f769, %f770, %f771, %f772}, [%rd138+112];
	mul.f32 	%f773, %f72, %f769;
	mul.f32 	%f774, %f72, %f770;
	mul.f32 	%f775, %f72, %f771;
	mul.f32 	%f776, %f72, %f772;
	st.local.v4.f32 	[%rd138+112], {%f773, %f774, %f775, %f776};
	add.s32 	%r1173, %r1173, 16;
	setp.ne.s32 	%p187, %r1173, %r47;
	mov.u32 	%r1175, %r47;
	@%p187 bra 	$L__BB0_163;
$L__BB0_164:
	setp.eq.s32 	%p188, %r35, 0;
	@%p188 bra 	$L__BB0_174;
	setp.lt.u32 	%p189, %r36, 7;
	@%p189 bra 	$L__BB0_167;
	mul.wide.u32 	%rd139, %r1175, 4;
	add.s64 	%rd140, %rd5, %rd139;
	ld.local.f32 	%f777, [%rd140+64];
	mul.f32 	%f778, %f72, %f777;
	st.local.f32 	[%rd140+64], %f778;
	ld.local.f32 	%f779, [%rd140+68];
	mul.f32 	%f780, %f72, %f779;
	st.local.f32 	[%rd140+68], %f780;
	ld.local.f32 	%f781, [%rd140+72];
	mul.f32 	%f782, %f72, %f781;
	st.local.f32 	[%rd140+72], %f782;
	ld.local.f32 	%f783, [%rd140+76];
	mul.f32 	%f784, %f72, %f783;
	st.local.f32 	[%rd140+76], %f784;
	ld.local.f32 	%f785, [%rd140+80];
	mul.f32 	%f786, %f72, %f785;
	st.local.f32 	[%rd140+80], %f786;
	ld.local.f32 	%f787, [%rd140+84];
	mul.f32 	%f788, %f72, %f787;
	st.local.f32 	[%rd140+84], %f788;
	ld.local.f32 	%f789, [%rd140+88];
	mul.f32 	%f790, %f72, %f789;
	st.local.f32 	[%rd140+88], %f790;
	ld.local.f32 	%f791, [%rd140+92];
	mul.f32 	%f792, %f72, %f791;
	st.local.f32 	[%rd140+92], %f792;
	add.s32 	%r1175, %r1175, 8;
$L__BB0_167:
	setp.eq.s32 	%p190, %r37, 0;
	@%p190 bra 	$L__BB0_174;
	setp.lt.u32 	%p191, %r38, 3;
	@%p191 bra 	$L__BB0_170;
	mul.wide.u32 	%rd141, %r1175, 4;
	add.s64 	%rd142, %rd5, %rd141;
	ld.local.f32 	%f793, [%rd142+64];
	mul.f32 	%f794, %f72, %f793;
	st.local.f32 	[%rd142+64], %f794;
	ld.local.f32 	%f795, [%rd142+68];
	mul.f32 	%f796, %f72, %f795;
	st.local.f32 	[%rd142+68], %f796;
	ld.local.f32 	%f797, [%rd142+72];
	mul.f32 	%f798, %f72, %f797;
	st.local.f32 	[%rd142+72], %f798;
	ld.local.f32 	%f799, [%rd142+76];
	mul.f32 	%f800, %f72, %f799;
	st.local.f32 	[%rd142+76], %f800;
	add.s32 	%r1175, %r1175, 4;
$L__BB0_170:
	setp.eq.s32 	%p192, %r39, 0;
	@%p192 bra 	$L__BB0_174;
	setp.eq.s32 	%p193, %r39, 1;
	mul.wide.u32 	%rd143, %r1175, 4;
	add.s64 	%rd11, %rd5, %rd143;
	ld.local.f32 	%f801, [%rd11+64];
	mul.f32 	%f802, %f72, %f801;
	st.local.f32 	[%rd11+64], %f802;
	@%p193 bra 	$L__BB0_174;
	setp.eq.s32 	%p194, %r39, 2;
	ld.local.f32 	%f803, [%rd11+68];
	mul.f32 	%f804, %f72, %f803;
	st.local.f32 	[%rd11+68], %f804;
	@%p194 bra 	$L__BB0_174;
	ld.local.f32 	%f805, [%rd11+72];
	mul.f32 	%f806, %f72, %f805;
	st.local.f32 	[%rd11+72], %f806;
$L__BB0_174:
	fma.rn.f32 	%f1843, %f72, %f1843, %f71;
	mov.f32 	%f1826, 0fF149F2CA;
	mov.u32 	%r1177, %r5;
$L__BB0_175:
	add.s32 	%r683, %r31, %r1177;
	shl.b32 	%r684, %r683, 2;
	add.s32 	%r685, %r27, %r684;
	ld.shared.f32 	%f808, [%r685+1280];
	max.f32 	%f1826, %f1826, %f808;
	add.s32 	%r145, %r1177, 32;
	setp.lt.u32 	%p195, %r1177, 32;
	mov.u32 	%r1177, %r145;
	@%p195 bra 	$L__BB0_175;
	mov.b32 	%r686, %f1826;
	shfl.sync.bfly.b32	%r687|%p196, %r686, 16, 31, -1;
	mov.b32 	%f810, %r687;
	max.f32 	%f811, %f1826, %f810;
	mov.b32 	%r688, %f811;
	shfl.sync.bfly.b32	%r689|%p197, %r688, 8, 31, -1;
	mov.b32 	%f812, %r689;
	max.f32 	%f813, %f811, %f812;
	mov.b32 	%r690, %f813;
	shfl.sync.bfly.b32	%r691|%p198, %r690, 4, 31, -1;
	mov.b32 	%f814, %r691;
	max.f32 	%f815, %f813, %f814;
	mov.b32 	%r692, %f815;
	shfl.sync.bfly.b32	%r693|%p199, %r692, 2, 31, -1;
	mov.b32 	%f816, %r693;
	max.f32 	%f817, %f815, %f816;
	mov.b32 	%r694, %f817;
	shfl.sync.bfly.b32	%r695|%p200, %r694, 1, 31, -1;
	mov.b32 	%f818, %r695;
	max.f32 	%f819, %f817, %f818;
	max.f32 	%f76, %f1794, %f819;
	mov.f32 	%f1827, 0f00000000;
	mov.u32 	%r1178, %r5;
$L__BB0_177:
	add.s32 	%r696, %r31, %r1178;
	shl.b32 	%r697, %r696, 2;
	add.s32 	%r698, %r27, %r697;
	ld.shared.f32 	%f820, [%r698+1280];
	sub.f32 	%f821, %f820, %f76;
	fma.rn.f32 	%f822, %f821, 0f3BBB989D, 0f3F000000;
	cvt.sat.f32.f32 	%f823, %f822;
	mov.f32 	%f824, 0f4B400001;
	mov.f32 	%f825, 0f437C0000;
	fma.rm.f32 	%f826, %f823, %f825, %f824;
	add.f32 	%f827, %f826, 0fCB40007F;
	neg.f32 	%f828, %f827;
	fma.rn.f32 	%f829, %f821, 0f3FB8AA3B, %f828;
	fma.rn.f32 	%f830, %f821, 0f32A57060, %f829;
	mov.b32 	%r699, %f826;
	shl.b32 	%r700, %r699, 23;
	mov.b32 	%f831, %r700;
	ex2.approx.ftz.f32 	%f832, %f830;
	mul.f32 	%f833, %f832, %f831;
	st.shared.f32 	[%r698+1280], %f833;
	add.f32 	%f1827, %f1827, %f833;
	add.s32 	%r147, %r1178, 32;
	setp.lt.u32 	%p201, %r1178, 32;
	mov.u32 	%r1178, %r147;
	@%p201 bra 	$L__BB0_177;
	setp.lt.s32 	%p202, %r351, 32;
	bar.warp.sync 	-1;
	mov.b32 	%r701, %f1827;
	shfl.sync.bfly.b32	%r702|%p203, %r701, 16, 31, -1;
	mov.b32 	%f834, %r702;
	add.f32 	%f835, %f1827, %f834;
	mov.b32 	%r703, %f835;
	shfl.sync.bfly.b32	%r704|%p204, %r703, 8, 31, -1;
	mov.b32 	%f836, %r704;
	add.f32 	%f837, %f835, %f836;
	mov.b32 	%r705, %f837;
	shfl.sync.bfly.b32	%r706|%p205, %r705, 4, 31, -1;
	mov.b32 	%f838, %r706;
	add.f32 	%f839, %f837, %f838;
	mov.b32 	%r707, %f839;
	shfl.sync.bfly.b32	%r708|%p206, %r707, 2, 31, -1;
	mov.b32 	%f840, %r708;
	add.f32 	%f841, %f839, %f840;
	mov.b32 	%r709, %f841;
	shfl.sync.bfly.b32	%r710|%p207, %r709, 1, 31, -1;
	mov.b32 	%f842, %r710;
	add.f32 	%f79, %f841, %f842;
	sub.f32 	%f843, %f1794, %f76;
	fma.rn.f32 	%f844, %f843, 0f3BBB989D, 0f3F000000;
	cvt.sat.f32.f32 	%f845, %f844;
	mov.f32 	%f846, 0f4B400001;
	mov.f32 	%f847, 0f437C0000;
	fma.rm.f32 	%f848, %f845, %f847, %f846;
	add.f32 	%f849, %f848, 0fCB40007F;
	neg.f32 	%f850, %f849;
	fma.rn.f32 	%f851, %f843, 0f3FB8AA3B, %f850;
	fma.rn.f32 	%f852, %f843, 0f32A57060, %f851;
	mov.b32 	%r711, %f848;
	shl.b32 	%r712, %r711, 23;
	mov.b32 	%f853, %r712;
	ex2.approx.ftz.f32 	%f854, %f852;
	mul.f32 	%f80, %f854, %f853;
	@%p202 bra 	$L__BB0_192;
	setp.lt.u32 	%p208, %r34, 15;
	mov.b32 	%r1181, 0;
	@%p208 bra 	$L__BB0_182;
	mov.b32 	%r1179, 0;
$L__BB0_181:
	.pragma "nounroll";
	mul.wide.u32 	%rd144, %r1179, 4;
	add.s64 	%rd145, %rd5, %rd144;
	ld.local.v4.f32 	{%f855, %f856, %f857, %f858}, [%rd145+80];
	mul.f32 	%f859, %f80, %f855;
	mul.f32 	%f860, %f80, %f856;
	mul.f32 	%f861, %f80, %f857;
	mul.f32 	%f862, %f80, %f858;
	st.local.v4.f32 	[%rd145+80], {%f859, %f860, %f861, %f862};
	ld.local.v4.f32 	{%f863, %f864, %f865, %f866}, [%rd145+96];
	mul.f32 	%f867, %f80, %f863;
	mul.f32 	%f868, %f80, %f864;
	mul.f32 	%f869, %f80, %f865;
	mul.f32 	%f870, %f80, %f866;
	st.local.v4.f32 	[%rd145+96], {%f867, %f868, %f869, %f870};
	ld.local.v4.f32 	{%f871, %f872, %f873, %f874}, [%rd145+112];
	mul.f32 	%f875, %f80, %f871;
	mul.f32 	%f876, %f80, %f872;
	mul.f32 	%f877, %f80, %f873;
	mul.f32 	%f878, %f80, %f874;
	st.local.v4.f32 	[%rd145+112], {%f875, %f876, %f877, %f878};
	ld.local.v4.f32 	{%f879, %f880, %f881, %f882}, [%rd145+128];
	mul.f32 	%f883, %f80, %f879;
	mul.f32 	%f884, %f80, %f880;
	mul.f32 	%f885, %f80, %f881;
	mul.f32 	%f886, %f80, %f882;
	st.local.v4.f32 	[%rd145+128], {%f883, %f884, %f885, %f886};
	add.s32 	%r1179, %r1179, 16;
	setp.ne.s32 	%p209, %r1179, %r47;
	mov.u32 	%r1181, %r47;
	@%p209 bra 	$L__BB0_181;
$L__BB0_182:
	setp.eq.s32 	%p210, %r35, 0;
	@%p210 bra 	$L__BB0_192;
	setp.lt.u32 	%p211, %r36, 7;
	@%p211 bra 	$L__BB0_185;
	mul.wide.u32 	%rd146, %r1181, 4;
	add.s64 	%rd147, %rd5, %rd146;
	ld.local.f32 	%f887, [%rd147+80];
	mul.f32 	%f888, %f80, %f887;
	st.local.f32 	[%rd147+80], %f888;
	ld.local.f32 	%f889, [%rd147+84];
	mul.f32 	%f890, %f80, %f889;
	st.local.f32 	[%rd147+84], %f890;
	ld.local.f32 	%f891, [%rd147+88];
	mul.f32 	%f892, %f80, %f891;
	st.local.f32 	[%rd147+88], %f892;
	ld.local.f32 	%f893, [%rd147+92];
	mul.f32 	%f894, %f80, %f893;
	st.local.f32 	[%rd147+92], %f894;
	ld.local.f32 	%f895, [%rd147+96];
	mul.f32 	%f896, %f80, %f895;
	st.local.f32 	[%rd147+96], %f896;
	ld.local.f32 	%f897, [%rd147+100];
	mul.f32 	%f898, %f80, %f897;
	st.local.f32 	[%rd147+100], %f898;
	ld.local.f32 	%f899, [%rd147+104];
	mul.f32 	%f900, %f80, %f899;
	st.local.f32 	[%rd147+104], %f900;
	ld.local.f32 	%f901, [%rd147+108];
	mul.f32 	%f902, %f80, %f901;
	st.local.f32 	[%rd147+108], %f902;
	add.s32 	%r1181, %r1181, 8;
$L__BB0_185:
	setp.eq.s32 	%p212, %r37, 0;
	@%p212 bra 	$L__BB0_192;
	setp.lt.u32 	%p213, %r38, 3;
	@%p213 bra 	$L__BB0_188;
	mul.wide.u32 	%rd148, %r1181, 4;
	add.s64 	%rd149, %rd5, %rd148;
	ld.local.f32 	%f903, [%rd149+80];
	mul.f32 	%f904, %f80, %f903;
	st.local.f32 	[%rd149+80], %f904;
	ld.local.f32 	%f905, [%rd149+84];
	mul.f32 	%f906, %f80, %f905;
	st.local.f32 	[%rd149+84], %f906;
	ld.local.f32 	%f907, [%rd149+88];
	mul.f32 	%f908, %f80, %f907;
	st.local.f32 	[%rd149+88], %f908;
	ld.local.f32 	%f909, [%rd149+92];
	mul.f32 	%f910, %f80, %f909;
	st.local.f32 	[%rd149+92], %f910;
	add.s32 	%r1181, %r1181, 4;
$L__BB0_188:
	setp.eq.s32 	%p214, %r39, 0;
	@%p214 bra 	$L__BB0_192;
	setp.eq.s32 	%p215, %r39, 1;
	mul.wide.u32 	%rd150, %r1181, 4;
	add.s64 	%rd12, %rd5, %rd150;
	ld.local.f32 	%f911, [%rd12+80];
	mul.f32 	%f912, %f80, %f911;
	st.local.f32 	[%rd12+80], %f912;
	@%p215 bra 	$L__BB0_192;
	setp.eq.s32 	%p216, %r39, 2;
	ld.local.f32 	%f913, [%rd12+84];
	mul.f32 	%f914, %f80, %f913;
	st.local.f32 	[%rd12+84], %f914;
	@%p216 bra 	$L__BB0_192;
	ld.local.f32 	%f915, [%rd12+88];
	mul.f32 	%f916, %f80, %f915;
	st.local.f32 	[%rd12+88], %f916;
$L__BB0_192:
	fma.rn.f32 	%f1842, %f80, %f1842, %f79;
	mov.f32 	%f1828, 0fF149F2CA;
	mov.u32 	%r1183, %r5;
$L__BB0_193:
	add.s32 	%r715, %r31, %r1183;
	shl.b32 	%r716, %r715, 2;
	add.s32 	%r717, %r27, %r716;
	ld.shared.f32 	%f918, [%r717+1536];
	max.f32 	%f1828, %f1828, %f918;
	add.s32 	%r156, %r1183, 32;
	setp.lt.u32 	%p217, %r1183, 32;
	mov.u32 	%r1183, %r156;
	@%p217 bra 	$L__BB0_193;
	mov.b32 	%r718, %f1828;
	shfl.sync.bfly.b32	%r719|%p218, %r718, 16, 31, -1;
	mov.b32 	%f920, %r719;
	max.f32 	%f921, %f1828, %f920;
	mov.b32 	%r720, %f921;
	shfl.sync.bfly.b32	%r721|%p219, %r720, 8, 31, -1;
	mov.b32 	%f922, %r721;
	max.f32 	%f923, %f921, %f922;
	mov.b32 	%r722, %f923;
	shfl.sync.bfly.b32	%r723|%p220, %r722, 4, 31, -1;
	mov.b32 	%f924, %r723;
	max.f32 	%f925, %f923, %f924;
	mov.b32 	%r724, %f925;
	shfl.sync.bfly.b32	%r725|%p221, %r724, 2, 31, -1;
	mov.b32 	%f926, %r725;
	max.f32 	%f927, %f925, %f926;
	mov.b32 	%r726, %f927;
	shfl.sync.bfly.b32	%r727|%p222, %r726, 1, 31, -1;
	mov.b32 	%f928, %r727;
	max.f32 	%f929, %f927, %f928;
	max.f32 	%f84, %f1793, %f929;
	mov.f32 	%f1829, 0f00000000;
	mov.u32 	%r1184, %r5;
$L__BB0_195:
	add.s32 	%r728, %r31, %r1184;
	shl.b32 	%r729, %r728, 2;
	add.s32 	%r730, %r27, %r729;
	ld.shared.f32 	%f930, [%r730+1536];
	sub.f32 	%f931, %f930, %f84;
	fma.rn.f32 	%f932, %f931, 0f3BBB989D, 0f3F000000;
	cvt.sat.f32.f32 	%f933, %f932;
	mov.f32 	%f934, 0f4B400001;
	mov.f32 	%f935, 0f437C0000;
	fma.rm.f32 	%f936, %f933, %f935, %f934;
	add.f32 	%f937, %f936, 0fCB40007F;
	neg.f32 	%f938, %f937;
	fma.rn.f32 	%f939, %f931, 0f3FB8AA3B, %f938;
	fma.rn.f32 	%f940, %f931, 0f32A57060, %f939;
	mov.b32 	%r731, %f936;
	shl.b32 	%r732, %r731, 23;
	mov.b32 	%f941, %r732;
	ex2.approx.ftz.f32 	%f942, %f940;
	mul.f32 	%f943, %f942, %f941;
	st.shared.f32 	[%r730+1536], %f943;
	add.f32 	%f1829, %f1829, %f943;
	add.s32 	%r158, %r1184, 32;
	setp.lt.u32 	%p223, %r1184, 32;
	mov.u32 	%r1184, %r158;
	@%p223 bra 	$L__BB0_195;
	setp.lt.s32 	%p224, %r351, 32;
	bar.warp.sync 	-1;
	mov.b32 	%r733, %f1829;
	shfl.sync.bfly.b32	%r734|%p225, %r733, 16, 31, -1;
	mov.b32 	%f944, %r734;
	add.f32 	%f945, %f1829, %f944;
	mov.b32 	%r735, %f945;
	shfl.sync.bfly.b32	%r736|%p226, %r735, 8, 31, -1;
	mov.b32 	%f946, %r736;
	add.f32 	%f947, %f945, %f946;
	mov.b32 	%r737, %f947;
	shfl.sync.bfly.b32	%r738|%p227, %r737, 4, 31, -1;
	mov.b32 	%f948, %r738;
	add.f32 	%f949, %f947, %f948;
	mov.b32 	%r739, %f949;
	shfl.sync.bfly.b32	%r740|%p228, %r739, 2, 31, -1;
	mov.b32 	%f950, %r740;
	add.f32 	%f951, %f949, %f950;
	mov.b32 	%r741, %f951;
	shfl.sync.bfly.b32	%r742|%p229, %r741, 1, 31, -1;
	mov.b32 	%f952, %r742;
	add.f32 	%f87, %f951, %f952;
	sub.f32 	%f953, %f1793, %f84;
	fma.rn.f32 	%f954, %f953, 0f3BBB989D, 0f3F000000;
	cvt.sat.f32.f32 	%f955, %f954;
	mov.f32 	%f956, 0f4B400001;
	mov.f32 	%f957, 0f437C0000;
	fma.rm.f32 	%f958, %f955, %f957, %f956;
	add.f32 	%f959, %f958, 0fCB40007F;
	neg.f32 	%f960, %f959;
	fma.rn.f32 	%f961, %f953, 0f3FB8AA3B, %f960;
	fma.rn.f32 	%f962, %f953, 0f32A57060, %f961;
	mov.b32 	%r743, %f958;
	shl.b32 	%r744, %r743, 23;
	mov.b32 	%f963, %r744;
	ex2.approx.ftz.f32 	%f964, %f962;
	mul.f32 	%f88, %f964, %f963;
	@%p224 bra 	$L__BB0_210;
	setp.lt.u32 	%p230, %r34, 15;
	mov.b32 	%r1187, 0;
	@%p230 bra 	$L__BB0_200;
	mov.b32 	%r1185, 0;
$L__BB0_199:
	.pragma "nounroll";
	mul.wide.u32 	%rd151, %r1185, 4;
	add.s64 	%rd152, %rd5, %rd151;
	ld.local.v4.f32 	{%f965, %f966, %f967, %f968}, [%rd152+96];
	mul.f32 	%f969, %f88, %f965;
	mul.f32 	%f970, %f88, %f966;
	mul.f32 	%f971, %f88, %f967;
	mul.f32 	%f972, %f88, %f968;
	st.local.v4.f32 	[%rd152+96], {%f969, %f970, %f971, %f972};
	ld.local.v4.f32 	{%f973, %f974, %f975, %f976}, [%rd152+112];
	mul.f32 	%f977, %f88, %f973;
	mul.f32 	%f978, %f88, %f974;
	mul.f32 	%f979, %f88, %f975;
	mul.f32 	%f980, %f88, %f976;
	st.local.v4.f32 	[%rd152+112], {%f977, %f978, %f979, %f980};
	ld.local.v4.f32 	{%f981, %f982, %f983, %f984}, [%rd152+128];
	mul.f32 	%f985, %f88, %f981;
	mul.f32 	%f986, %f88, %f982;
	mul.f32 	%f987, %f88, %f983;
	mul.f32 	%f988, %f88, %f984;
	st.local.v4.f32 	[%rd152+128], {%f985, %f986, %f987, %f988};
	ld.local.v4.f32 	{%f989, %f990, %f991, %f992}, [%rd152+144];
	mul.f32 	%f993, %f88, %f989;
	mul.f32 	%f994, %f88, %f990;
	mul.f32 	%f995, %f88, %f991;
	mul.f32 	%f996, %f88, %f992;
	st.local.v4.f32 	[%rd152+144], {%f993, %f994, %f995, %f996};
	add.s32 	%r1185, %r1185, 16;
	setp.ne.s32 	%p231, %r1185, %r47;
	mov.u32 	%r1187, %r47;
	@%p231 bra 	$L__BB0_199;
$L__BB0_200:
	setp.eq.s32 	%p232, %r35, 0;
	@%p232 bra 	$L__BB0_210;
	setp.lt.u32 	%p233, %r36, 7;
	@%p233 bra 	$L__BB0_203;
	mul.wide.u32 	%rd153, %r1187, 4;
	add.s64 	%rd154, %rd5, %rd153;
	ld.local.f32 	%f997, [%rd154+96];
	mul.f32 	%f998, %f88, %f997;
	st.local.f32 	[%rd154+96], %f998;
	ld.local.f32 	%f999, [%rd154+100];
	mul.f32 	%f1000, %f88, %f999;
	st.local.f32 	[%rd154+100], %f1000;
	ld.local.f32 	%f1001, [%rd154+104];
	mul.f32 	%f1002, %f88, %f1001;
	st.local.f32 	[%rd154+104], %f1002;
	ld.local.f32 	%f1003, [%rd154+108];
	mul.f32 	%f1004, %f88, %f1003;
	st.local.f32 	[%rd154+108], %f1004;
	ld.local.f32 	%f1005, [%rd154+112];
	mul.f32 	%f1006, %f88, %f1005;
	st.local.f32 	[%rd154+112], %f1006;
	ld.local.f32 	%f1007, [%rd154+116];
	mul.f32 	%f1008, %f88, %f1007;
	st.local.f32 	[%rd154+116], %f1008;
	ld.local.f32 	%f1009, [%rd154+120];
	mul.f32 	%f1010, %f88, %f1009;
	st.local.f32 	[%rd154+120], %f1010;
	ld.local.f32 	%f1011, [%rd154+124];
	mul.f32 	%f1012, %f88, %f1011;
	st.local.f32 	[%rd154+124], %f1012;
	add.s32 	%r1187, %r1187, 8;
$L__BB0_203:
	setp.eq.s32 	%p234, %r37, 0;
	@%p234 bra 	$L__BB0_210;
	setp.lt.u32 	%p235, %r38, 3;
	@%p235 bra 	$L__BB0_206;
	mul.wide.u32 	%rd155, %r1187, 4;
	add.s64 	%rd156, %rd5, %rd155;
	ld.local.f32 	%f1013, [%rd156+96];
	mul.f32 	%f1014, %f88, %f1013;
	st.local.f32 	[%rd156+96], %f1014;
	ld.local.f32 	%f1015, [%rd156+100];
	mul.f32 	%f1016, %f88, %f1015;
	st.local.f32 	[%rd156+100], %f1016;
	ld.local.f32 	%f1017, [%rd156+104];
	mul.f32 	%f1018, %f88, %f1017;
	st.local.f32 	[%rd156+104], %f1018;
	ld.local.f32 	%f1019, [%rd156+108];
	mul.f32 	%f1020, %f88, %f1019;
	st.local.f32 	[%rd156+108], %f1020;
	add.s32 	%r1187, %r1187, 4;
$L__BB0_206:
	setp.eq.s32 	%p236, %r39, 0;
	@%p236 bra 	$L__BB0_210;
	setp.eq.s32 	%p237, %r39, 1;
	mul.wide.u32 	%rd157, %r1187, 4;
	add.s64 	%rd13, %rd5, %rd157;
	ld.local.f32 	%f1021, [%rd13+96];
	mul.f32 	%f1022, %f88, %f1021;
	st.local.f32 	[%rd13+96], %f1022;
	@%p237 bra 	$L__BB0_210;
	setp.eq.s32 	%p238, %r39, 2;
	ld.local.f32 	%f1023, [%rd13+100];
	mul.f32 	%f1024, %f88, %f1023;
	st.local.f32 	[%rd13+100], %f1024;
	@%p238 bra 	$L__BB0_210;
	ld.local.f32 	%f1025, [%rd13+104];
	mul.f32 	%f1026, %f88, %f1025;
	st.local.f32 	[%rd13+104], %f1026;
$L__BB0_210:
	fma.rn.f32 	%f1841, %f88, %f1841, %f87;
	mov.f32 	%f1830, 0fF149F2CA;
	mov.u32 	%r1189, %r5;
$L__BB0_211:
	add.s32 	%r747, %r31, %r1189;
	shl.b32 	%r748, %r747, 2;
	add.s32 	%r749, %r27, %r748;
	ld.shared.f32 	%f1028, [%r749+1792];
	max.f32 	%f1830, %f1830, %f1028;
	add.s32 	%r167, %r1189, 32;
	setp.lt.u32 	%p239, %r1189, 32;
	mov.u32 	%r1189, %r167;
	@%p239 bra 	$L__BB0_211;
	mov.b32 	%r750, %f1830;
	shfl.sync.bfly.b32	%r751|%p240, %r750, 16, 31, -1;
	mov.b32 	%f1030, %r751;
	max.f32 	%f1031, %f1830, %f1030;
	mov.b32 	%r752, %f1031;
	shfl.sync.bfly.b32	%r753|%p241, %r752, 8, 31, -1;
	mov.b32 	%f1032, %r753;
	max.f32 	%f1033, %f1031, %f1032;
	mov.b32 	%r754, %f1033;
	shfl.sync.bfly.b32	%r755|%p242, %r754, 4, 31, -1;
	mov.b32 	%f1034, %r755;
	max.f32 	%f1035, %f1033, %f1034;
	mov.b32 	%r756, %f1035;
	shfl.sync.bfly.b32	%r757|%p243, %r756, 2, 31, -1;
	mov.b32 	%f1036, %r757;
	max.f32 	%f1037, %f1035, %f1036;
	mov.b32 	%r758, %f1037;
	shfl.sync.bfly.b32	%r759|%p244, %r758, 1, 31, -1;
	mov.b32 	%f1038, %r759;
	max.f32 	%f1039, %f1037, %f1038;
	max.f32 	%f92, %f1792, %f1039;
	mov.f32 	%f1831, 0f00000000;
	mov.u32 	%r1190, %r5;
$L__BB0_213:
	add.s32 	%r760, %r31, %r1190;
	shl.b32 	%r761, %r760, 2;
	add.s32 	%r762, %r27, %r761;
	ld.shared.f32 	%f1040, [%r762+1792];
	sub.f32 	%f1041, %f1040, %f92;
	fma.rn.f32 	%f1042, %f1041, 0f3BBB989D, 0f3F000000;
	cvt.sat.f32.f32 	%f1043, %f1042;
	mov.f32 	%f1044, 0f4B400001;
	mov.f32 	%f1045, 0f437C0000;
	fma.rm.f32 	%f1046, %f1043, %f1045, %f1044;
	add.f32 	%f1047, %f1046, 0fCB40007F;
	neg.f32 	%f1048, %f1047;
	fma.rn.f32 	%f1049, %f1041, 0f3FB8AA3B, %f1048;
	fma.rn.f32 	%f1050, %f1041, 0f32A57060, %f1049;
	mov.b32 	%r763, %f1046;
	shl.b32 	%r764, %r763, 23;
	mov.b32 	%f1051, %r764;
	ex2.approx.ftz.f32 	%f1052, %f1050;
	mul.f32 	%f1053, %f1052, %f1051;
	st.shared.f32 	[%r762+1792], %f1053;
	add.f32 	%f1831, %f1831, %f1053;
	add.s32 	%r169, %r1190, 32;
	setp.lt.u32 	%p245, %r1190, 32;
	mov.u32 	%r1190, %r169;
	@%p245 bra 	$L__BB0_213;
	setp.lt.s32 	%p246, %r351, 32;
	bar.warp.sync 	-1;
	mov.b32 	%r765, %f1831;
	shfl.sync.bfly.b32	%r766|%p247, %r765, 16, 31, -1;
	mov.b32 	%f1054, %r766;
	add.f32 	%f1055, %f1831, %f1054;
	mov.b32 	%r767, %f1055;
	shfl.sync.bfly.b32	%r768|%p248, %r767, 8, 31, -1;
	mov.b32 	%f1056, %r768;
	add.f32 	%f1057, %f1055, %f1056;
	mov.b32 	%r769, %f1057;
	shfl.sync.bfly.b32	%r770|%p249, %r769, 4, 31, -1;
	mov.b32 	%f1058, %r770;
	add.f32 	%f1059, %f1057, %f1058;
	mov.b32 	%r771, %f1059;
	shfl.sync.bfly.b32	%r772|%p250, %r771, 2, 31, -1;
	mov.b32 	%f1060, %r772;
	add.f32 	%f1061, %f1059, %f1060;
	mov.b32 	%r773, %f1061;
	shfl.sync.bfly.b32	%r774|%p251, %r773, 1, 31, -1;
	mov.b32 	%f1062, %r774;
	add.f32 	%f95, %f1061, %f1062;
	sub.f32 	%f1063, %f1792, %f92;
	fma.rn.f32 	%f1064, %f1063, 0f3BBB989D, 0f3F000000;
	cvt.sat.f32.f32 	%f1065, %f1064;
	mov.f32 	%f1066, 0f4B400001;
	mov.f32 	%f1067, 0f437C0000;
	fma.rm.f32 	%f1068, %f1065, %f1067, %f1066;
	add.f32 	%f1069, %f1068, 0fCB40007F;
	neg.f32 	%f1070, %f1069;
	fma.rn.f32 	%f1071, %f1063, 0f3FB8AA3B, %f1070;
	fma.rn.f32 	%f1072, %f1063, 0f32A57060, %f1071;
	mov.b32 	%r775, %f1068;
	shl.b32 	%r776, %r775, 23;
	mov.b32 	%f1073, %r776;
	ex2.approx.ftz.f32 	%f1074, %f1072;
	mul.f32 	%f96, %f1074, %f1073;
	@%p246 bra 	$L__BB0_228;
	setp.lt.u32 	%p252, %r34, 15;
	mov.b32 	%r1193, 0;
	@%p252 bra 	$L__BB0_218;
	mov.b32 	%r1191, 0;
$L__BB0_217:
	.pragma "nounroll";
	mul.wide.u32 	%rd158, %r1191, 4;
	add.s64 	%rd159, %rd5, %rd158;
	ld.local.v4.f32 	{%f1075, %f1076, %f1077, %f1078}, [%rd159+112];
	mul.f32 	%f1079, %f96, %f1075;
	mul.f32 	%f1080, %f96, %f1076;
	mul.f32 	%f1081, %f96, %f1077;
	mul.f32 	%f1082, %f96, %f1078;
	st.local.v4.f32 	[%rd159+112], {%f1079, %f1080, %f1081, %f1082};
	ld.local.v4.f32 	{%f1083, %f1084, %f1085, %f1086}, [%rd159+128];
	mul.f32 	%f1087, %f96, %f1083;
	mul.f32 	%f1088, %f96, %f1084;
	mul.f32 	%f1089, %f96, %f1085;
	mul.f32 	%f1090, %f96, %f1086;
	st.local.v4.f32 	[%rd159+128], {%f1087, %f1088, %f1089, %f1090};
	ld.local.v4.f32 	{%f1091, %f1092, %f1093, %f1094}, [%rd159+144];
	mul.f32 	%f1095, %f96, %f1091;
	mul.f32 	%f1096, %f96, %f1092;
	mul.f32 	%f1097, %f96, %f1093;
	mul.f32 	%f1098, %f96, %f1094;
	st.local.v4.f32 	[%rd159+144], {%f1095, %f1096, %f1097, %f1098};
	ld.local.v4.f32 	{%f1099, %f1100, %f1101, %f1102}, [%rd159+160];
	mul.f32 	%f1103, %f96, %f1099;
	mul.f32 	%f1104, %f96, %f1100;
	mul.f32 	%f1105, %f96, %f1101;
	mul.f32 	%f1106, %f96, %f1102;
	st.local.v4.f32 	[%rd159+160], {%f1103, %f1104, %f1105, %f1106};
	add.s32 	%r1191, %r1191, 16;
	setp.ne.s32 	%p253, %r1191, %r47;
	mov.u32 	%r1193, %r47;
	@%p253 bra 	$L__BB0_217;
$L__BB0_218:
	setp.eq.s32 	%p254, %r35, 0;
	@%p254 bra 	$L__BB0_228;
	setp.lt.u32 	%p255, %r36, 7;
	@%p255 bra 	$L__BB0_221;
	mul.wide.u32 	%rd160, %r1193, 4;
	add.s64 	%rd161, %rd5, %rd160;
	ld.local.f32 	%f1107, [%rd161+112];
	mul.f32 	%f1108, %f96, %f1107;
	st.local.f32 	[%rd161+112], %f1108;
	ld.local.f32 	%f1109, [%rd161+116];
	mul.f32 	%f1110, %f96, %f1109;
	st.local.f32 	[%rd161+116], %f1110;
	ld.local.f32 	%f1111, [%rd161+120];
	mul.f32 	%f1112, %f96, %f1111;
	st.local.f32 	[%rd161+120], %f1112;
	ld.local.f32 	%f1113, [%rd161+124];
	mul.f32 	%f1114, %f96, %f1113;
	st.local.f32 	[%rd161+124], %f1114;
	ld.local.f32 	%f1115, [%rd161+128];
	mul.f32 	%f1116, %f96, %f1115;
	st.local.f32 	[%rd161+128], %f1116;
	ld.local.f32 	%f1117, [%rd161+132];
	mul.f32 	%f1118, %f96, %f1117;
	st.local.f32 	[%rd161+132], %f1118;
	ld.local.f32 	%f1119, [%rd161+136];
	mul.f32 	%f1120, %f96, %f1119;
	st.local.f32 	[%rd161+136], %f1120;
	ld.local.f32 	%f1121, [%rd161+140];
	mul.f32 	%f1122, %f96, %f1121;
	st.local.f32 	[%rd161+140], %f1122;
	add.s32 	%r1193, %r1193, 8;
$L__BB0_221:
	setp.eq.s32 	%p256, %r37, 0;
	@%p256 bra 	$L__BB0_228;
	setp.lt.u32 	%p257, %r38, 3;
	@%p257 bra 	$L__BB0_224;
	mul.wide.u32 	%rd162, %r1193, 4;
	add.s64 	%rd163, %rd5, %rd162;
	ld.local.f32 	%f1123, [%rd163+112];
	mul.f32 	%f1124, %f96, %f1123;
	st.local.f32 	[%rd163+112], %f1124;
	ld.local.f32 	%f1125, [%rd163+116];
	mul.f32 	%f1126, %f96, %f1125;
	st.local.f32 	[%rd163+116], %f1126;
	ld.local.f32 	%f1127, [%rd163+120];
	mul.f32 	%f1128, %f96, %f1127;
	st.local.f32 	[%rd163+120], %f1128;
	ld.local.f32 	%f1129, [%rd163+124];
	mul.f32 	%f1130, %f96, %f1129;
	st.local.f32 	[%rd163+124], %f1130;
	add.s32 	%r1193, %r1193, 4;
$L__BB0_224:
	setp.eq.s32 	%p258, %r39, 0;
	@%p258 bra 	$L__BB0_228;
	setp.eq.s32 	%p259, %r39, 1;
	mul.wide.u32 	%rd164, %r1193, 4;
	add.s64 	%rd14, %rd5, %rd164;
	ld.local.f32 	%f1131, [%rd14+112];
	mul.f32 	%f1132, %f96, %f1131;
	st.local.f32 	[%rd14+112], %f1132;
	@%p259 bra 	$L__BB0_228;
	setp.eq.s32 	%p260, %r39, 2;
	ld.local.f32 	%f1133, [%rd14+116];
	mul.f32 	%f1134, %f96, %f1133;
	st.local.f32 	[%rd14+116], %f1134;
	@%p260 bra 	$L__BB0_228;
	ld.local.f32 	%f1135, [%rd14+120];
	mul.f32 	%f1136, %f96, %f1135;
	st.local.f32 	[%rd14+120], %f1136;
$L__BB0_228:
	setp.ge.s32 	%p261, %r3, %r7;
	fma.rn.f32 	%f1840, %f96, %f1840, %f95;
	bar.sync 	0;
	@%p261 bra 	$L__BB0_256;
	setp.eq.s32 	%p262, %r40, 0;
	mov.u32 	%r1195, %r3;
	@%p262 bra 	$L__BB0_242;
	div.s32 	%r779, %r3, %r351;
	add.s32 	%r177, %r779, %r50;
	setp.lt.s32 	%p263, %r177, %r350;
	@%p263 bra 	$L__BB0_232;
	mov.f32 	%f1137, 0f00000000;
	// begin inline asm
	{  cvt.rn.f16.f32 %rs367, %f1137;}

	// end inline asm
	bra.uni 	$L__BB0_233;
$L__BB0_232:
	rem.s32 	%r780, %r3, %r351;
	mad.lo.s32 	%r781, %r177, %r351, %r780;
	cvt.s64.s32 	%rd165, %r781;
	add.s64 	%rd166, %rd165, %rd6;
	shl.b64 	%rd167, %rd166, 1;
	add.s64 	%rd168, %rd4, %rd167;
	ld.global.nc.u16 	%rs367, [%rd168];
$L__BB0_233:
	setp.eq.s32 	%p264, %r40, 1;
	st.shared.u16 	[%r41], %rs367;
	mov.u32 	%r1195, %r42;
	@%p264 bra 	$L__BB0_242;
	div.s32 	%r782, %r42, %r351;
	add.s32 	%r178, %r782, %r50;
	setp.lt.s32 	%p265, %r178, %r350;
	@%p265 bra 	$L__BB0_236;
	mov.f32 	%f1138, 0f00000000;
	// begin inline asm
	{  cvt.rn.f16.f32 %rs368, %f1138;}

	// end inline asm
	bra.uni 	$L__BB0_237;
$L__BB0_236:
	rem.s32 	%r783, %r42, %r351;
	mad.lo.s32 	%r784, %r178, %r351, %r783;
	cvt.s64.s32 	%rd169, %r784;
	add.s64 	%rd170, %rd169, %rd6;
	shl.b64 	%rd171, %rd170, 1;
	add.s64 	%rd172, %rd4, %rd171;
	ld.global.nc.u16 	%rs368, [%rd172];
$L__BB0_237:
	setp.eq.s32 	%p266, %r40, 2;
	st.shared.u16 	[%r41+512], %rs368;
	mov.u32 	%r1195, %r43;
	@%p266 bra 	$L__BB0_242;
	div.s32 	%r785, %r43, %r351;
	add.s32 	%r179, %r785, %r50;
	setp.lt.s32 	%p267, %r179, %r350;
	@%p267 bra 	$L__BB0_240;
	mov.f32 	%f1139, 0f00000000;
	// begin inline asm
	{  cvt.rn.f16.f32 %rs369, %f1139;}

	// end inline asm
	bra.uni 	$L__BB0_241;
$L__BB0_240:
	rem.s32 	%r786, %r43, %r351;
	mad.lo.s32 	%r787, %r179, %r351, %r786;
	cvt.s64.s32 	%rd173, %r787;
	add.s64 	%rd174, %rd173, %rd6;
	shl.b64 	%rd175, %rd174, 1;
	add.s64 	%rd176, %rd4, %rd175;
	ld.global.nc.u16 	%rs369, [%rd176];
$L__BB0_241:
	st.shared.u16 	[%r41+1024], %rs369;
	mov.u32 	%r1195, %r44;
$L__BB0_242:
	setp.lt.u32 	%p268, %r33, 768;
	@%p268 bra 	$L__BB0_256;
$L__BB0_243:
	div.s32 	%r788, %r1195, %r351;
	add.s32 	%r182, %r788, %r50;
	setp.ge.s32 	%p269, %r182, %r350;
	@%p269 bra 	$L__BB0_245;
	rem.s32 	%r789, %r1195, %r351;
	mad.lo.s32 	%r790, %r182, %r351, %r789;
	cvt.s64.s32 	%rd177, %r790;
	add.s64 	%rd178, %rd177, %rd6;
	shl.b64 	%rd179, %rd178, 1;
	add.s64 	%rd180, %rd4, %rd179;
	ld.global.nc.u16 	%rs370, [%rd180];
	bra.uni 	$L__BB0_246;
$L__BB0_245:
	mov.f32 	%f1140, 0f00000000;
	// begin inline asm
	{  cvt.rn.f16.f32 %rs370, %f1140;}

	// end inline asm
$L__BB0_246:
	shl.b32 	%r791, %r1195, 1;
	add.s32 	%r183, %r26, %r791;
	st.shared.u16 	[%r183], %rs370;
	add.s32 	%r184, %r1195, 256;
	div.s32 	%r792, %r184, %r351;
	add.s32 	%r185, %r792, %r50;
	setp.lt.s32 	%p270, %r185, %r350;
	@%p270 bra 	$L__BB0_248;
	mov.f32 	%f1141, 0f00000000;
	// begin inline asm
	{  cvt.rn.f16.f32 %rs371, %f1141;}

	// end inline asm
	bra.uni 	$L__BB0_249;
$L__BB0_248:
	rem.s32 	%r793, %r184, %r351;
	mad.lo.s32 	%r794, %r185, %r351, %r793;
	cvt.s64.s32 	%rd181, %r794;
	add.s64 	%rd182, %rd181, %rd6;
	shl.b64 	%rd183, %rd182, 1;
	add.s64 	%rd184, %rd4, %rd183;
	ld.global.nc.u16 	%rs371, [%rd184];
$L__BB0_249:
	st.shared.u16 	[%r183+512], %rs371;
	add.s32 	%r186, %r1195, 512;
	div.s32 	%r795, %r186, %r351;
	add.s32 	%r187, %r795, %r50;
	setp.lt.s32 	%p271, %r187, %r350;
	@%p271 bra 	$L__BB0_251;
	mov.f32 	%f1142, 0f00000000;
	// begin inline asm
	{  cvt.rn.f16.f32 %rs372, %f1142;}

	// end inline asm
	bra.uni 	$L__BB0_252;
$L__BB0_251:
	rem.s32 	%r796, %r186, %r351;
	mad.lo.s32 	%r797, %r187, %r351, %r796;
	cvt.s64.s32 	%rd185, %r797;
	add.s64 	%rd186, %rd185, %rd6;
	shl.b64 	%rd187, %rd186, 1;
	add.s64 	%rd188, %rd4, %rd187;
	ld.global.nc.u16 	%rs372, [%rd188];
$L__BB0_252:
	st.shared.u16 	[%r183+1024], %rs372;
	add.s32 	%r188, %r1195, 768;
	div.s32 	%r798, %r188, %r351;
	add.s32 	%r189, %r798, %r50;
	setp.lt.s32 	%p272, %r189, %r350;
	@%p272 bra 	$L__BB0_254;
	mov.f32 	%f1143, 0f00000000;
	// begin inline asm
	{  cvt.rn.f16.f32 %rs373, %f1143;}

	// end inline asm
	bra.uni 	$L__BB0_255;
$L__BB0_254:
	rem.s32 	%r799, %r188, %r351;
	mad.lo.s32 	%r800, %r189, %r351, %r799;
	cvt.s64.s32 	%rd189, %r800;
	add.s64 	%rd190, %rd189, %rd6;
	shl.b64 	%rd191, %rd190, 1;
	add.s64 	%rd192, %rd4, %rd191;
	ld.global.nc.u16 	%rs373, [%rd192];
$L__BB0_255:
	st.shared.u16 	[%r183+1536], %rs373;
	add.s32 	%r1195, %r1195, 1024;
	setp.lt.s32 	%p273, %r1195, %r7;
	@%p273 bra 	$L__BB0_243;
$L__BB0_256:
	setp.lt.s32 	%p274, %r351, 32;
	bar.sync 	0;
	@%p274 bra 	$L__BB0_289;
	mov.b32 	%r1197, 0;
$L__BB0_258:
	mov.u32 	%r191, %r1197;
	add.s32 	%r192, %r191, %r30;
	mov.f32 	%f1832, 0f00000000;
	mov.b32 	%r1198, 0;
$L__BB0_259:
	add.s32 	%r803, %r31, %r1198;
	shl.b32 	%r804, %r803, 2;
	add.s32 	%r805, %r27, %r804;
	ld.shared.v4.f32 	{%f1161, %f1162, %f1163, %f1164}, [%r805];
	mad.lo.s32 	%r806, %r1198, %r351, %r192;
	shl.b32 	%r807, %r806, 1;
	add.s32 	%r808, %r26, %r807;
	ld.shared.u16 	%rs107, [%r808];
	// begin inline asm
	{  cvt.f32.f16 %f1145, %rs107;}

	// end inline asm
	fma.rn.f32 	%f1165, %f1161, %f1145, %f1832;
	shl.b32 	%r194, %r351, 1;
	add.s32 	%r809, %r808, %r194;
	ld.shared.u16 	%rs108, [%r809];
	// begin inline asm
	{  cvt.f32.f16 %f1146, %rs108;}

	// end inline asm
	fma.rn.f32 	%f1166, %f1162, %f1146, %f1165;
	add.s32 	%r810, %r809, %r194;
	ld.shared.u16 	%rs109, [%r810];
	// begin inline asm
	{  cvt.f32.f16 %f1147, %rs109;}

	// end inline asm
	fma.rn.f32 	%f1167, %f1163, %f1147, %f1166;
	add.s32 	%r811, %r810, %r194;
	ld.shared.u16 	%rs110, [%r811];
	// begin inline asm
	{  cvt.f32.f16 %f1148, %rs110;}

	// end inline asm
	fma.rn.f32 	%f1168, %f1164, %f1148, %f1167;
	ld.shared.v4.f32 	{%f1169, %f1170, %f1171, %f1172}, [%r805+16];
	add.s32 	%r812, %r811, %r194;
	ld.shared.u16 	%rs111, [%r812];
	// begin inline asm
	{  cvt.f32.f16 %f1149, %rs111;}

	// end inline asm
	fma.rn.f32 	%f1173, %f1169, %f1149, %f1168;
	add.s32 	%r813, %r812, %r194;
	ld.shared.u16 	%rs112, [%r813];
	// begin inline asm
	{  cvt.f32.f16 %f1150, %rs112;}

	// end inline asm
	fma.rn.f32 	%f1174, %f1170, %f1150, %f1173;
	add.s32 	%r814, %r813, %r194;
	ld.shared.u16 	%rs113, [%r814];
	// begin inline asm
	{  cvt.f32.f16 %f1151, %rs113;}

	// end inline asm
	fma.rn.f32 	%f1175, %f1171, %f1151, %f1174;
	add.s32 	%r815, %r814, %r194;
	ld.shared.u16 	%rs114, [%r815];
	// begin inline asm
	{  cvt.f32.f16 %f1152, %rs114;}

	// end inline asm
	fma.rn.f32 	%f1176, %f1172, %f1152, %f1175;
	ld.shared.v4.f32 	{%f1177, %f1178, %f1179, %f1180}, [%r805+32];
	add.s32 	%r816, %r815, %r194;
	ld.shared.u16 	%rs115, [%r816];
	// begin inline asm
	{  cvt.f32.f16 %f1153, %rs115;}

	// end inline asm
	fma.rn.f32 	%f1181, %f1177, %f1153, %f1176;
	add.s32 	%r817, %r816, %r194;
	ld.shared.u16 	%rs116, [%r817];
	// begin inline asm
	{  cvt.f32.f16 %f1154, %rs116;}

	// end inline asm
	fma.rn.f32 	%f1182, %f1178, %f1154, %f1181;
	add.s32 	%r818, %r817, %r194;
	ld.shared.u16 	%rs117, [%r818];
	// begin inline asm
	{  cvt.f32.f16 %f1155, %rs117;}

	// end inline asm
	fma.rn.f32 	%f1183, %f1179, %f1155, %f1182;
	add.s32 	%r819, %r818, %r194;
	ld.shared.u16 	%rs118, [%r819];
	// begin inline asm
	{  cvt.f32.f16 %f1156, %rs118;}

	// end inline asm
	fma.rn.f32 	%f1184, %f1180, %f1156, %f1183;
	ld.shared.v4.f32 	{%f1185, %f1186, %f1187, %f1188}, [%r805+48];
	add.s32 	%r820, %r819, %r194;
	ld.shared.u16 	%rs119, [%r820];
	// begin inline asm
	{  cvt.f32.f16 %f1157, %rs119;}

	// end inline asm
	fma.rn.f32 	%f1189, %f1185, %f1157, %f1184;
	add.s32 	%r821, %r820, %r194;
	ld.shared.u16 	%rs120, [%r821];
	// begin inline asm
	{  cvt.f32.f16 %f1158, %rs120;}

	// end inline asm
	fma.rn.f32 	%f1190, %f1186, %f1158, %f1189;
	add.s32 	%r822, %r821, %r194;
	ld.shared.u16 	%rs121, [%r822];
	// begin inline asm
	{  cvt.f32.f16 %f1159, %rs121;}

	// end inline asm
	fma.rn.f32 	%f1191, %f1187, %f1159, %f1190;
	add.s32 	%r823, %r822, %r194;
	ld.shared.u16 	%rs122, [%r823];
	// begin inline asm
	{  cvt.f32.f16 %f1160, %rs122;}

	// end inline asm
	fma.rn.f32 	%f1832, %f1188, %f1160, %f1191;
	add.s32 	%r1198, %r1198, 16;
	setp.ne.s32 	%p275, %r1198, 64;
	@%p275 bra 	$L__BB0_259;
	mul.wide.u32 	%rd193, %r191, 4;
	add.s64 	%rd194, %rd5, %rd193;
	ld.local.f32 	%f1192, [%rd194];
	add.f32 	%f1193, %f1832, %f1192;
	st.local.f32 	[%rd194], %f1193;
	add.s32 	%r1197, %r191, 1;
	setp.ne.s32 	%p276, %r1197, %r6;
	@%p276 bra 	$L__BB0_258;
	mov.b32 	%r1199, 0;
$L__BB0_262:
	mov.u32 	%r197, %r1199;
	add.s32 	%r198, %r197, %r30;
	mov.f32 	%f1833, 0f00000000;
	mov.b32 	%r1200, 0;
$L__BB0_263:
	add.s32 	%r826, %r31, %r1200;
	shl.b32 	%r827, %r826, 2;
	add.s32 	%r828, %r27, %r827;
	ld.shared.v4.f32 	{%f1211, %f1212, %f1213, %f1214}, [%r828+256];
	mad.lo.s32 	%r829, %r1200, %r351, %r198;
	shl.b32 	%r830, %r829, 1;
	add.s32 	%r831, %r26, %r830;
	ld.shared.u16 	%rs123, [%r831];
	// begin inline asm
	{  cvt.f32.f16 %f1195, %rs123;}

	// end inline asm
	fma.rn.f32 	%f1215, %f1211, %f1195, %f1833;
	add.s32 	%r832, %r831, %r194;
	ld.shared.u16 	%rs124, [%r832];
	// begin inline asm
	{  cvt.f32.f16 %f1196, %rs124;}

	// end inline asm
	fma.rn.f32 	%f1216, %f1212, %f1196, %f1215;
	add.s32 	%r833, %r832, %r194;
	ld.shared.u16 	%rs125, [%r833];
	// begin inline asm
	{  cvt.f32.f16 %f1197, %rs125;}

	// end inline asm
	fma.rn.f32 	%f1217, %f1213, %f1197, %f1216;
	add.s32 	%r834, %r833, %r194;
	ld.shared.u16 	%rs126, [%r834];
	// begin inline asm
	{  cvt.f32.f16 %f1198, %rs126;}

	// end inline asm
	fma.rn.f32 	%f1218, %f1214, %f1198, %f1217;
	ld.shared.v4.f32 	{%f1219, %f1220, %f1221, %f1222}, [%r828+272];
	add.s32 	%r835, %r834, %r194;
	ld.shared.u16 	%rs127, [%r835];
	// begin inline asm
	{  cvt.f32.f16 %f1199, %rs127;}

	// end inline asm
	fma.rn.f32 	%f1223, %f1219, %f1199, %f1218;
	add.s32 	%r836, %r835, %r194;
	ld.shared.u16 	%rs128, [%r836];
	// begin inline asm
	{  cvt.f32.f16 %f1200, %rs128;}

	// end inline asm
	fma.rn.f32 	%f1224, %f1220, %f1200, %f1223;
	add.s32 	%r837, %r836, %r194;
	ld.shared.u16 	%rs129, [%r837];
	// begin inline asm
	{  cvt.f32.f16 %f1201, %rs129;}

	// end inline asm
	fma.rn.f32 	%f1225, %f1221, %f1201, %f1224;
	add.s32 	%r838, %r837, %r194;
	ld.shared.u16 	%rs130, [%r838];
	// begin inline asm
	{  cvt.f32.f16 %f1202, %rs130;}

	// end inline asm
	fma.rn.f32 	%f1226, %f1222, %f1202, %f1225;
	ld.shared.v4.f32 	{%f1227, %f1228, %f1229, %f1230}, [%r828+288];
	add.s32 	%r839, %r838, %r194;
	ld.shared.u16 	%rs131, [%r839];
	// begin inline asm
	{  cvt.f32.f16 %f1203, %rs131;}

	// end inline asm
	fma.rn.f32 	%f1231, %f1227, %f1203, %f1226;
	add.s32 	%r840, %r839, %r194;
	ld.shared.u16 	%rs132, [%r840];
	// begin inline asm
	{  cvt.f32.f16 %f1204, %rs132;}

	// end inline asm
	fma.rn.f32 	%f1232, %f1228, %f1204, %f1231;
	add.s32 	%r841, %r840, %r194;
	ld.shared.u16 	%rs133, [%r841];
	// begin inline asm
	{  cvt.f32.f16 %f1205, %rs133;}

	// end inline asm
	fma.rn.f32 	%f1233, %f1229, %f1205, %f1232;
	add.s32 	%r842, %r841, %r194;
	ld.shared.u16 	%rs134, [%r842];
	// begin inline asm
	{  cvt.f32.f16 %f1206, %rs134;}

	// end inline asm
	fma.rn.f32 	%f1234, %f1230, %f1206, %f1233;
	ld.shared.v4.f32 	{%f1235, %f1236, %f1237, %f1238}, [%r828+304];
	add.s32 	%r843, %r842, %r194;
	ld.shared.u16 	%rs135, [%r843];
	// begin inline asm
	{  cvt.f32.f16 %f1207, %rs135;}

	// end inline asm
	fma.rn.f32 	%f1239, %f1235, %f1207, %f1234;
	add.s32 	%r844, %r843, %r194;
	ld.shared.u16 	%rs136, [%r844];
	// begin inline asm
	{  cvt.f32.f16 %f1208, %rs136;}

	// end inline asm
	fma.rn.f32 	%f1240, %f1236, %f1208, %f1239;
	add.s32 	%r845, %r844, %r194;
	ld.shared.u16 	%rs137, [%r845];
	// begin inline asm
	{  cvt.f32.f16 %f1209, %rs137;}

	// end inline asm
	fma.rn.f32 	%f1241, %f1237, %f1209, %f1240;
	add.s32 	%r846, %r845, %r194;
	ld.shared.u16 	%rs138, [%r846];
	// begin inline asm
	{  cvt.f32.f16 %f1210, %rs138;}

	// end inline asm
	fma.rn.f32 	%f1833, %f1238, %f1210, %f1241;
	add.s32 	%r1200, %r1200, 16;
	setp.ne.s32 	%p277, %r1200, 64;
	@%p277 bra 	$L__BB0_263;
	mul.wide.u32 	%rd195, %r197, 4;
	add.s64 	%rd196, %rd5, %rd195;
	ld.local.f32 	%f1242, [%rd196+16];
	add.f32 	%f1243, %f1833, %f1242;
	st.local.f32 	[%rd196+16], %f1243;
	add.s32 	%r1199, %r197, 1;
	setp.ne.s32 	%p278, %r197, %r191;
	@%p278 bra 	$L__BB0_262;
	mov.b32 	%r1201, 0;
$L__BB0_266:
	mov.u32 	%r202, %r1201;
	add.s32 	%r203, %r202, %r30;
	mov.f32 	%f1834, 0f00000000;
	mov.b32 	%r1202, 0;
$L__BB0_267:
	add.s32 	%r849, %r31, %r1202;
	shl.b32 	%r850, %r849, 2;
	add.s32 	%r851, %r27, %r850;
	ld.shared.v4.f32 	{%f1261, %f1262, %f1263, %f1264}, [%r851+512];
	mad.lo.s32 	%r852, %r1202, %r351, %r203;
	shl.b32 	%r853, %r852, 1;
	add.s32 	%r854, %r26, %r853;
	ld.shared.u16 	%rs139, [%r854];
	// begin inline asm
	{  cvt.f32.f16 %f1245, %rs139;}

	// end inline asm
	fma.rn.f32 	%f1265, %f1261, %f1245, %f1834;
	add.s32 	%r855, %r854, %r194;
	ld.shared.u16 	%rs140, [%r855];
	// begin inline asm
	{  cvt.f32.f16 %f1246, %rs140;}

	// end inline asm
	fma.rn.f32 	%f1266, %f1262, %f1246, %f1265;
	add.s32 	%r856, %r855, %r194;
	ld.shared.u16 	%rs141, [%r856];
	// begin inline asm
	{  cvt.f32.f16 %f1247, %rs141;}

	// end inline asm
	fma.rn.f32 	%f1267, %f1263, %f1247, %f1266;
	add.s32 	%r857, %r856, %r194;
	ld.shared.u16 	%rs142, [%r857];
	// begin inline asm
	{  cvt.f32.f16 %f1248, %rs142;}

	// end inline asm
	fma.rn.f32 	%f1268, %f1264, %f1248, %f1267;
	ld.shared.v4.f32 	{%f1269, %f1270, %f1271, %f1272}, [%r851+528];
	add.s32 	%r858, %r857, %r194;
	ld.shared.u16 	%rs143, [%r858];
	// begin inline asm
	{  cvt.f32.f16 %f1249, %rs143;}

	// end inline asm
	fma.rn.f32 	%f1273, %f1269, %f1249, %f1268;
	add.s32 	%r859, %r858, %r194;
	ld.shared.u16 	%rs144, [%r859];
	// begin inline asm
	{  cvt.f32.f16 %f1250, %rs144;}

	// end inline asm
	fma.rn.f32 	%f1274, %f1270, %f1250, %f1273;
	add.s32 	%r860, %r859, %r194;
	ld.shared.u16 	%rs145, [%r860];
	// begin inline asm
	{  cvt.f32.f16 %f1251, %rs145;}

	// end inline asm
	fma.rn.f32 	%f1275, %f1271, %f1251, %f1274;
	add.s32 	%r861, %r860, %r194;
	ld.shared.u16 	%rs146, [%r861];
	// begin inline asm
	{  cvt.f32.f16 %f1252, %rs146;}

	// end inline asm
	fma.rn.f32 	%f1276, %f1272, %f1252, %f1275;
	ld.shared.v4.f32 	{%f1277, %f1278, %f1279, %f1280}, [%r851+544];
	add.s32 	%r862, %r861, %r194;
	ld.shared.u16 	%rs147, [%r862];
	// begin inline asm
	{  cvt.f32.f16 %f1253, %rs147;}

	// end inline asm
	fma.rn.f32 	%f1281, %f1277, %f1253, %f1276;
	add.s32 	%r863, %r862, %r194;
	ld.shared.u16 	%rs148, [%r863];
	// begin inline asm
	{  cvt.f32.f16 %f1254, %rs148;}

	// end inline asm
	fma.rn.f32 	%f1282, %f1278, %f1254, %f1281;
	add.s32 	%r864, %r863, %r194;
	ld.shared.u16 	%rs149, [%r864];
	// begin inline asm
	{  cvt.f32.f16 %f1255, %rs149;}

	// end inline asm
	fma.rn.f32 	%f1283, %f1279, %f1255, %f1282;
	add.s32 	%r865, %r864, %r194;
	ld.shared.u16 	%rs150, [%r865];
	// begin inline asm
	{  cvt.f32.f16 %f1256, %rs150;}

	// end inline asm
	fma.rn.f32 	%f1284, %f1280, %f1256, %f1283;
	ld.shared.v4.f32 	{%f1285, %f1286, %f1287, %f1288}, [%r851+560];
	add.s32 	%r866, %r865, %r194;
	ld.shared.u16 	%rs151, [%r866];
	// begin inline asm
	{  cvt.f32.f16 %f1257, %rs151;}

	// end inline asm
	fma.rn.f32 	%f1289, %f1285, %f1257, %f1284;
	add.s32 	%r867, %r866, %r194;
	ld.shared.u16 	%rs152, [%r867];
	// begin inline asm
	{  cvt.f32.f16 %f1258, %rs152;}

	// end inline asm
	fma.rn.f32 	%f1290, %f1286, %f1258, %f1289;
	add.s32 	%r868, %r867, %r194;
	ld.shared.u16 	%rs153, [%r868];
	// begin inline asm
	{  cvt.f32.f16 %f1259, %rs153;}

	// end inline asm
	fma.rn.f32 	%f1291, %f1287, %f1259, %f1290;
	add.s32 	%r869, %r868, %r194;
	ld.shared.u16 	%rs154, [%r869];
	// begin inline asm
	{  cvt.f32.f16 %f1260, %rs154;}

	// end inline asm
	fma.rn.f32 	%f1834, %f1288, %f1260, %f1291;
	add.s32 	%r1202, %r1202, 16;
	setp.ne.s32 	%p279, %r1202, 64;
	@%p279 bra 	$L__BB0_267;
	mul.wide.u32 	%rd197, %r202, 4;
	add.s64 	%rd198, %rd5, %rd197;
	ld.local.f32 	%f1292, [%rd198+32];
	add.f32 	%f1293, %f1834, %f1292;
	st.local.f32 	[%rd198+32], %f1293;
	add.s32 	%r1201, %r202, 1;
	setp.ne.s32 	%p280, %r202, %r197;
	@%p280 bra 	$L__BB0_266;
	mov.b32 	%r1203, 0;
$L__BB0_270:
	mov.u32 	%r207, %r1203;
	add.s32 	%r208, %r207, %r30;
	mov.f32 	%f1835, 0f00000000;
	mov.b32 	%r1204, 0;
$L__BB0_271:
	add.s32 	%r872, %r31, %r1204;
	shl.b32 	%r873, %r872, 2;
	add.s32 	%r874, %r27, %r873;
	ld.shared.v4.f32 	{%f1311, %f1312, %f1313, %f1314}, [%r874+768];
	mad.lo.s32 	%r875, %r1204, %r351, %r208;
	shl.b32 	%r876, %r875, 1;
	add.s32 	%r877, %r26, %r876;
	ld.shared.u16 	%rs155, [%r877];
	// begin inline asm
	{  cvt.f32.f16 %f1295, %rs155;}

	// end inline asm
	fma.rn.f32 	%f1315, %f1311, %f1295, %f1835;
	add.s32 	%r878, %r877, %r194;
	ld.shared.u16 	%rs156, [%r878];
	// begin inline asm
	{  cvt.f32.f16 %f1296, %rs156;}

	// end inline asm
	fma.rn.f32 	%f1316, %f1312, %f1296, %f1315;
	add.s32 	%r879, %r878, %r194;
	ld.shared.u16 	%rs157, [%r879];
	// begin inline asm
	{  cvt.f32.f16 %f1297, %rs157;}

	// end inline asm
	fma.rn.f32 	%f1317, %f1313, %f1297, %f1316;
	add.s32 	%r880, %r879, %r194;
	ld.shared.u16 	%rs158, [%r880];
	// begin inline asm
	{  cvt.f32.f16 %f1298, %rs158;}

	// end inline asm
	fma.rn.f32 	%f1318, %f1314, %f1298, %f1317;
	ld.shared.v4.f32 	{%f1319, %f1320, %f1321, %f1322}, [%r874+784];
	add.s32 	%r881, %r880, %r194;
	ld.shared.u16 	%rs159, [%r881];
	// begin inline asm
	{  cvt.f32.f16 %f1299, %rs159;}

	// end inline asm
	fma.rn.f32 	%f1323, %f1319, %f1299, %f1318;
	add.s32 	%r882, %r881, %r194;
	ld.shared.u16 	%rs160, [%r882];
	// begin inline asm
	{  cvt.f32.f16 %f1300, %rs160;}

	// end inline asm
	fma.rn.f32 	%f1324, %f1320, %f1300, %f1323;
	add.s32 	%r883, %r882, %r194;
	ld.shared.u16 	%rs161, [%r883];
	// begin inline asm
	{  cvt.f32.f16 %f1301, %rs161;}

	// end inline asm
	fma.rn.f32 	%f1325, %f1321, %f1301, %f1324;
	add.s32 	%r884, %r883, %r194;
	ld.shared.u16 	%rs162, [%r884];
	// begin inline asm
	{  cvt.f32.f16 %f1302, %rs162;}

	// end inline asm
	fma.rn.f32 	%f1326, %f1322, %f1302, %f1325;
	ld.shared.v4.f32 	{%f1327, %f1328, %f1329, %f1330}, [%r874+800];
	add.s32 	%r885, %r884, %r194;
	ld.shared.u16 	%rs163, [%r885];
	// begin inline asm
	{  cvt.f32.f16 %f1303, %rs163;}

	// end inline asm
	fma.rn.f32 	%f1331, %f1327, %f1303, %f1326;
	add.s32 	%r886, %r885, %r194;
	ld.shared.u16 	%rs164, [%r886];
	// begin inline asm
	{  cvt.f32.f16 %f1304, %rs164;}

	// end inline asm
	fma.rn.f32 	%f1332, %f1328, %f1304, %f1331;
	add.s32 	%r887, %r886, %r194;
	ld.shared.u16 	%rs165, [%r887];
	// begin inline asm
	{  cvt.f32.f16 %f1305, %rs165;}

	// end inline asm
	fma.rn.f32 	%f1333, %f1329, %f1305, %f1332;
	add.s32 	%r888, %r887, %r194;
	ld.shared.u16 	%rs166, [%r888];
	// begin inline asm
	{  cvt.f32.f16 %f1306, %rs166;}

	// end inline asm
	fma.rn.f32 	%f1334, %f1330, %f1306, %f1333;
	ld.shared.v4.f32 	{%f1335, %f1336, %f1337, %f1338}, [%r874+816];
	add.s32 	%r889, %r888, %r194;
	ld.shared.u16 	%rs167, [%r889];
	// begin inline asm
	{  cvt.f32.f16 %f1307, %rs167;}

	// end inline asm
	fma.rn.f32 	%f1339, %f1335, %f1307, %f1334;
	add.s32 	%r890, %r889, %r194;
	ld.shared.u16 	%rs168, [%r890];
	// begin inline asm
	{  cvt.f32.f16 %f1308, %rs168;}

	// end inline asm
	fma.rn.f32 	%f1340, %f1336, %f1308, %f1339;
	add.s32 	%r891, %r890, %r194;
	ld.shared.u16 	%rs169, [%r891];
	// begin inline asm
	{  cvt.f32.f16 %f1309, %rs169;}

	// end inline asm
	fma.rn.f32 	%f1341, %f1337, %f1309, %f1340;
	add.s32 	%r892, %r891, %r194;
	ld.shared.u16 	%rs170, [%r892];
	// begin inline asm
	{  cvt.f32.f16 %f1310, %rs170;}

	// end inline asm
	fma.rn.f32 	%f1835, %f1338, %f1310, %f1341;
	add.s32 	%r1204, %r1204, 16;
	setp.ne.s32 	%p281, %r1204, 64;
	@%p281 bra 	$L__BB0_271;
	mul.wide.u32 	%rd199, %r207, 4;
	add.s64 	%rd200, %rd5, %rd199;
	ld.local.f32 	%f1342, [%rd200+48];
	add.f32 	%f1343, %f1835, %f1342;
	st.local.f32 	[%rd200+48], %f1343;
	add.s32 	%r1203, %r207, 1;
	setp.ne.s32 	%p282, %r207, %r202;
	@%p282 bra 	$L__BB0_270;
	mov.b32 	%r1205, 0;
$L__BB0_274:
	mov.u32 	%r212, %r1205;
	add.s32 	%r213, %r212, %r30;
	mov.f32 	%f1836, 0f00000000;
	mov.b32 	%r1206, 0;
$L__BB0_275:
	add.s32 	%r895, %r31, %r1206;
	shl.b32 	%r896, %r895, 2;
	add.s32 	%r897, %r27, %r896;
	ld.shared.v4.f32 	{%f1361, %f1362, %f1363, %f1364}, [%r897+1024];
	mad.lo.s32 	%r898, %r1206, %r351, %r213;
	shl.b32 	%r899, %r898, 1;
	add.s32 	%r900, %r26, %r899;
	ld.shared.u16 	%rs171, [%r900];
	// begin inline asm
	{  cvt.f32.f16 %f1345, %rs171;}

	// end inline asm
	fma.rn.f32 	%f1365, %f1361, %f1345, %f1836;
	add.s32 	%r901, %r900, %r194;
	ld.shared.u16 	%rs172, [%r901];
	// begin inline asm
	{  cvt.f32.f16 %f1346, %rs172;}

	// end inline asm
	fma.rn.f32 	%f1366, %f1362, %f1346, %f1365;
	add.s32 	%r902, %r901, %r194;
	ld.shared.u16 	%rs173, [%r902];
	// begin inline asm
	{  cvt.f32.f16 %f1347, %rs173;}

	// end inline asm
	fma.rn.f32 	%f1367, %f1363, %f1347, %f1366;
	add.s32 	%r903, %r902, %r194;
	ld.shared.u16 	%rs174, [%r903];
	// begin inline asm
	{  cvt.f32.f16 %f1348, %rs174;}

	// end inline asm
	fma.rn.f32 	%f1368, %f1364, %f1348, %f1367;
	ld.shared.v4.f32 	{%f1369, %f1370, %f1371, %f1372}, [%r897+1040];
	add.s32 	%r904, %r903, %r194;
	ld.shared.u16 	%rs175, [%r904];
	// begin inline asm
	{  cvt.f32.f16 %f1349, %rs175;}

	// end inline asm
	fma.rn.f32 	%f1373, %f1369, %f1349, %f1368;
	add.s32 	%r905, %r904, %r194;
	ld.shared.u16 	%rs176, [%r905];
	// begin inline asm
	{  cvt.f32.f16 %f1350, %rs176;}

	// end inline asm
	fma.rn.f32 	%f1374, %f1370, %f1350, %f1373;
	add.s32 	%r906, %r905, %r194;
	ld.shared.u16 	%rs177, [%r906];
	// begin inline asm
	{  cvt.f32.f16 %f1351, %rs177;}

	// end inline asm
	fma.rn.f32 	%f1375, %f1371, %f1351, %f1374;
	add.s32 	%r907, %r906, %r194;
	ld.shared.u16 	%rs178, [%r907];
	// begin inline asm
	{  cvt.f32.f16 %f1352, %rs178;}

	// end inline asm
	fma.rn.f32 	%f1376, %f1372, %f1352, %f1375;
	ld.shared.v4.f32 	{%f1377, %f1378, %f1379, %f1380}, [%r897+1056];
	add.s32 	%r908, %r907, %r194;
	ld.shared.u16 	%rs179, [%r908];
	// begin inline asm
	{  cvt.f32.f16 %f1353, %rs179;}

	// end inline asm
	fma.rn.f32 	%f1381, %f1377, %f1353, %f1376;
	add.s32 	%r909, %r908, %r194;
	ld.shared.u16 	%rs180, [%r909];
	// begin inline asm
	{  cvt.f32.f16 %f1354, %rs180;}

	// end inline asm
	fma.rn.f32 	%f1382, %f1378, %f1354, %f1381;
	add.s32 	%r910, %r909, %r194;
	ld.shared.u16 	%rs181, [%r910];
	// begin inline asm
	{  cvt.f32.f16 %f1355, %rs181;}

	// end inline asm
	fma.rn.f32 	%f1383, %f1379, %f1355, %f1382;
	add.s32 	%r911, %r910, %r194;
	ld.shared.u16 	%rs182, [%r911];
	// begin inline asm
	{  cvt.f32.f16 %f1356, %rs182;}

	// end inline asm
	fma.rn.f32 	%f1384, %f1380, %f1356, %f1383;
	ld.shared.v4.f32 	{%f1385, %f1386, %f1387, %f1388}, [%r897+1072];
	add.s32 	%r912, %r911, %r194;
	ld.shared.u16 	%rs183, [%r912];
	// begin inline asm
	{  cvt.f32.f16 %f1357, %rs183;}

	// end inline asm
	fma.rn.f32 	%f1389, %f1385, %f1357, %f1384;
	add.s32 	%r913, %r912, %r194;
	ld.shared.u16 	%rs184, [%r913];
	// begin inline asm
	{  cvt.f32.f16 %f1358, %rs184;}

	// end inline asm
	fma.rn.f32 	%f1390, %f1386, %f1358, %f1389;
	add.s32 	%r914, %r913, %r194;
	ld.shared.u16 	%rs185, [%r914];
	// begin inline asm
	{  cvt.f32.f16 %f1359, %rs185;}

	// end inline asm
	fma.rn.f32 	%f1391, %f1387, %f1359, %f1390;
	add.s32 	%r915, %r914, %r194;
	ld.shared.u16 	%rs186, [%r915];
	// begin inline asm
	{  cvt.f32.f16 %f1360, %rs186;}

	// end inline asm
	fma.rn.f32 	%f1836, %f1388, %f1360, %f1391;
	add.s32 	%r1206, %r1206, 16;
	setp.ne.s32 	%p283, %r1206, 64;
	@%p283 bra 	$L__BB0_275;
	mul.wide.u32 	%rd201, %r212, 4;
	add.s64 	%rd202, %rd5, %rd201;
	ld.local.f32 	%f1392, [%rd202+64];
	add.f32 	%f1393, %f1836, %f1392;
	st.local.f32 	[%rd202+64], %f1393;
	add.s32 	%r1205, %r212, 1;
	setp.ne.s32 	%p284, %r212, %r207;
	@%p284 bra 	$L__BB0_274;
	mov.b32 	%r1207, 0;
$L__BB0_278:
	mov.u32 	%r217, %r1207;
	add.s32 	%r218, %r217, %r30;
	mov.f32 	%f1837, 0f00000000;
	mov.b32 	%r1208, 0;
$L__BB0_279:
	add.s32 	%r918, %r31, %r1208;
	shl.b32 	%r919, %r918, 2;
	add.s32 	%r920, %r27, %r919;
	ld.shared.v4.f32 	{%f1411, %f1412, %f1413, %f1414}, [%r920+1280];
	mad.lo.s32 	%r921, %r1208, %r351, %r218;
	shl.b32 	%r922, %r921, 1;
	add.s32 	%r923, %r26, %r922;
	ld.shared.u16 	%rs187, [%r923];
	// begin inline asm
	{  cvt.f32.f16 %f1395, %rs187;}

	// end inline asm
	fma.rn.f32 	%f1415, %f1411, %f1395, %f1837;
	add.s32 	%r924, %r923, %r194;
	ld.shared.u16 	%rs188, [%r924];
	// begin inline asm
	{  cvt.f32.f16 %f1396, %rs188;}

	// end inline asm
	fma.rn.f32 	%f1416, %f1412, %f1396, %f1415;
	add.s32 	%r925, %r924, %r194;
	ld.shared.u16 	%rs189, [%r925];
	// begin inline asm
	{  cvt.f32.f16 %f1397, %rs189;}

	// end inline asm
	fma.rn.f32 	%f1417, %f1413, %f1397, %f1416;
	add.s32 	%r926, %r925, %r194;
	ld.shared.u16 	%rs190, [%r926];
	// begin inline asm
	{  cvt.f32.f16 %f1398, %rs190;}

	// end inline asm
	fma.rn.f32 	%f1418, %f1414, %f1398, %f1417;
	ld.shared.v4.f32 	{%f1419, %f1420, %f1421, %f1422}, [%r920+1296];
	add.s32 	%r927, %r926, %r194;
	ld.shared.u16 	%rs191, [%r927];
	// begin inline asm
	{  cvt.f32.f16 %f1399, %rs191;}

	// end inline asm
	fma.rn.f32 	%f1423, %f1419, %f1399, %f1418;
	add.s32 	%r928, %r927, %r194;
	ld.shared.u16 	%rs192, [%r928];
	// begin inline asm
	{  cvt.f32.f16 %f1400, %rs192;}

	// end inline asm
	fma.rn.f32 	%f1424, %f1420, %f1400, %f1423;
	add.s32 	%r929, %r928, %r194;
	ld.shared.u16 	%rs193, [%r929];
	// begin inline asm
	{  cvt.f32.f16 %f1401, %rs193;}

	// end inline asm
	fma.rn.f32 	%f1425, %f1421, %f1401, %f1424;
	add.s32 	%r930, %r929, %r194;
	ld.shared.u16 	%rs194, [%r930];
	// begin inline asm
	{  cvt.f32.f16 %f1402, %rs194;}

	// end inline asm
	fma.rn.f32 	%f1426, %f1422, %f1402, %f1425;
	ld.shared.v4.f32 	{%f1427, %f1428, %f1429, %f1430}, [%r920+1312];
	add.s32 	%r931, %r930, %r194;
	ld.shared.u16 	%rs195, [%r931];
	// begin inline asm
	{  cvt.f32.f16 %f1403, %rs195;}

	// end inline asm
	fma.rn.f32 	%f1431, %f1427, %f1403, %f1426;
	add.s32 	%r932, %r931, %r194;
	ld.shared.u16 	%rs196, [%r932];
	// begin inline asm
	{  cvt.f32.f16 %f1404, %rs196;}

	// end inline asm
	fma.rn.f32 	%f1432, %f1428, %f1404, %f1431;
	add.s32 	%r933, %r932, %r194;
	ld.shared.u16 	%rs197, [%r933];
	// begin inline asm
	{  cvt.f32.f16 %f1405, %rs197;}

	// end inline asm
	fma.rn.f32 	%f1433, %f1429, %f1405, %f1432;
	add.s32 	%r934, %r933, %r194;
	ld.shared.u16 	%rs198, [%r934];
	// begin inline asm
	{  cvt.f32.f16 %f1406, %rs198;}

	// end inline asm
	fma.rn.f32 	%f1434, %f1430, %f1406, %f1433;
	ld.shared.v4.f32 	{%f1435, %f1436, %f1437, %f1438}, [%r920+1328];
	add.s32 	%r935, %r934, %r194;
	ld.shared.u16 	%rs199, [%r935];
	// begin inline asm
	{  cvt.f32.f16 %f1407, %rs199;}

	// end inline asm
	fma.rn.f32 	%f1439, %f1435, %f1407, %f1434;
	add.s32 	%r936, %r935, %r194;
	ld.shared.u16 	%rs200, [%r936];
	// begin inline asm
	{  cvt.f32.f16 %f1408, %rs200;}

	// end inline asm
	fma.rn.f32 	%f1440, %f1436, %f1408, %f1439;
	add.s32 	%r937, %r936, %r194;
	ld.shared.u16 	%rs201, [%r937];
	// begin inline asm
	{  cvt.f32.f16 %f1409, %rs201;}

	// end inline asm
	fma.rn.f32 	%f1441, %f1437, %f1409, %f1440;
	add.s32 	%r938, %r937, %r194;
	ld.shared.u16 	%rs202, [%r938];
	// begin inline asm
	{  cvt.f32.f16 %f1410, %rs202;}

	// end inline asm
	fma.rn.f32 	%f1837, %f1438, %f1410, %f1441;
	add.s32 	%r1208, %r1208, 16;
	setp.ne.s32 	%p285, %r1208, 64;
	@%p285 bra 	$L__BB0_279;
	mul.wide.u32 	%rd203, %r217, 4;
	add.s64 	%rd204, %rd5, %rd203;
	ld.local.f32 	%f1442, [%rd204+80];
	add.f32 	%f1443, %f1837, %f1442;
	st.local.f32 	[%rd204+80], %f1443;
	add.s32 	%r1207, %r217, 1;
	setp.ne.s32 	%p286, %r217, %r212;
	@%p286 bra 	$L__BB0_278;
	mov.b32 	%r1209, 0;
$L__BB0_282:
	mov.u32 	%r222, %r1209;
	add.s32 	%r223, %r222, %r30;
	mov.f32 	%f1838, 0f00000000;
	mov.b32 	%r1210, 0;
$L__BB0_283:
	add.s32 	%r941, %r31, %r1210;
	shl.b32 	%r942, %r941, 2;
	add.s32 	%r943, %r27, %r942;
	ld.shared.v4.f32 	{%f1461, %f1462, %f1463, %f1464}, [%r943+1536];
	mad.lo.s32 	%r944, %r1210, %r351, %r223;
	shl.b32 	%r945, %r944, 1;
	add.s32 	%r946, %r26, %r945;
	ld.shared.u16 	%rs203, [%r946];
	// begin inline asm
	{  cvt.f32.f16 %f1445, %rs203;}

	// end inline asm
	fma.rn.f32 	%f1465, %f1461, %f1445, %f1838;
	add.s32 	%r947, %r946, %r194;
	ld.shared.u16 	%rs204, [%r947];
	// begin inline asm
	{  cvt.f32.f16 %f1446, %rs204;}

	// end inline asm
	fma.rn.f32 	%f1466, %f1462, %f1446, %f1465;
	add.s32 	%r948, %r947, %r194;
	ld.shared.u16 	%rs205, [%r948];
	// begin inline asm
	{  cvt.f32.f16 %f1447, %rs205;}

	// end inline asm
	fma.rn.f32 	%f1467, %f1463, %f1447, %f1466;
	add.s32 	%r949, %r948, %r194;
	ld.shared.u16 	%rs206, [%r949];
	// begin inline asm
	{  cvt.f32.f16 %f1448, %rs206;}

	// end inline asm
	fma.rn.f32 	%f1468, %f1464, %f1448, %f1467;
	ld.shared.v4.f32 	{%f1469, %f1470, %f1471, %f1472}, [%r943+1552];
	add.s32 	%r950, %r949, %r194;
	ld.shared.u16 	%rs207, [%r950];
	// begin inline asm
	{  cvt.f32.f16 %f1449, %rs207;}

	// end inline asm
	fma.rn.f32 	%f1473, %f1469, %f1449, %f1468;
	add.s32 	%r951, %r950, %r194;
	ld.shared.u16 	%rs208, [%r951];
	// begin inline asm
	{  cvt.f32.f16 %f1450, %rs208;}

	// end inline asm
	fma.rn.f32 	%f1474, %f1470, %f1450, %f1473;
	add.s32 	%r952, %r951, %r194;
	ld.shared.u16 	%rs209, [%r952];
	// begin inline asm
	{  cvt.f32.f16 %f1451, %rs209;}

	// end inline asm
	fma.rn.f32 	%f1475, %f1471, %f1451, %f1474;
	add.s32 	%r953, %r952, %r194;
	ld.shared.u16 	%rs210, [%r953];
	// begin inline asm
	{  cvt.f32.f16 %f1452, %rs210;}

	// end inline asm
	fma.rn.f32 	%f1476, %f1472, %f1452, %f1475;
	ld.shared.v4.f32 	{%f1477, %f1478, %f1479, %f1480}, [%r943+1568];
	add.s32 	%r954, %r953, %r194;
	ld.shared.u16 	%rs211, [%r954];
	// begin inline asm
	{  cvt.f32.f16 %f1453, %rs211;}

	// end inline asm
	fma.rn.f32 	%f1481, %f1477, %f1453, %f1476;
	add.s32 	%r955, %r954, %r194;
	ld.shared.u16 	%rs212, [%r955];
	// begin inline asm
	{  cvt.f32.f16 %f1454, %rs212;}

	// end inline asm
	fma.rn.f32 	%f1482, %f1478, %f1454, %f1481;
	add.s32 	%r956, %r955, %r194;
	ld.shared.u16 	%rs213, [%r956];
	// begin inline asm
	{  cvt.f32.f16 %f1455, %rs213;}

	// end inline asm
	fma.rn.f32 	%f1483, %f1479, %f1455, %f1482;
	add.s32 	%r957, %r956, %r194;
	ld.shared.u16 	%rs214, [%r957];
	// begin inline asm
	{  cvt.f32.f16 %f1456, %rs214;}

	// end inline asm
	fma.rn.f32 	%f1484, %f1480, %f1456, %f1483;
	ld.shared.v4.f32 	{%f1485, %f1486, %f1487, %f1488}, [%r943+1584];
	add.s32 	%r958, %r957, %r194;
	ld.shared.u16 	%rs215, [%r958];
	// begin inline asm
	{  cvt.f32.f16 %f1457, %rs215;}

	// end inline asm
	fma.rn.f32 	%f1489, %f1485, %f1457, %f1484;
	add.s32 	%r959, %r958, %r194;
	ld.shared.u16 	%rs216, [%r959];
	// begin inline asm
	{  cvt.f32.f16 %f1458, %rs216;}

	// end inline asm
	fma.rn.f32 	%f1490, %f1486, %f1458, %f1489;
	add.s32 	%r960, %r959, %r194;
	ld.shared.u16 	%rs217, [%r960];
	// begin inline asm
	{  cvt.f32.f16 %f1459, %rs217;}

	// end inline asm
	fma.rn.f32 	%f1491, %f1487, %f1459, %f1490;
	add.s32 	%r961, %r960, %r194;
	ld.shared.u16 	%rs218, [%r961];
	// begin inline asm
	{  cvt.f32.f16 %f1460, %rs218;}

	// end inline asm
	fma.rn.f32 	%f1838, %f1488, %f1460, %f1491;
	add.s32 	%r1210, %r1210, 16;
	setp.ne.s32 	%p287, %r1210, 64;
	@%p287 bra 	$L__BB0_283;
	mul.wide.u32 	%rd205, %r222, 4;
	add.s64 	%rd206, %rd5, %rd205;
	ld.local.f32 	%f1492, [%rd206+96];
	add.f32 	%f1493, %f1838, %f1492;
	st.local.f32 	[%rd206+96], %f1493;
	add.s32 	%r1209, %r222, 1;
	setp.ne.s32 	%p288, %r222, %r217;
	@%p288 bra 	$L__BB0_282;
	mov.b32 	%r1211, 0;
$L__BB0_286:
	add.s32 	%r228, %r1211, %r30;
	mov.f32 	%f1839, 0f00000000;
	mov.b32 	%r1212, 0;
$L__BB0_287:
	add.s32 	%r964, %r31, %r1212;
	shl.b32 	%r965, %r964, 2;
	add.s32 	%r966, %r27, %r965;
	ld.shared.v4.f32 	{%f1511, %f1512, %f1513, %f1514}, [%r966+1792];
	mad.lo.s32 	%r967, %r1212, %r351, %r228;
	shl.b32 	%r968, %r967, 1;
	add.s32 	%r969, %r26, %r968;
	ld.shared.u16 	%rs219, [%r969];
	// begin inline asm
	{  cvt.f32.f16 %f1495, %rs219;}

	// end inline asm
	fma.rn.f32 	%f1515, %f1511, %f1495, %f1839;
	add.s32 	%r970, %r969, %r194;
	ld.shared.u16 	%rs220, [%r970];
	// begin inline asm
	{  cvt.f32.f16 %f1496, %rs220;}

	// end inline asm
	fma.rn.f32 	%f1516, %f1512, %f1496, %f1515;
	add.s32 	%r971, %r970, %r194;
	ld.shared.u16 	%rs221, [%r971];
	// begin inline asm
	{  cvt.f32.f16 %f1497, %rs221;}

	// end inline asm
	fma.rn.f32 	%f1517, %f1513, %f1497, %f1516;
	add.s32 	%r972, %r971, %r194;
	ld.shared.u16 	%rs222, [%r972];
	// begin inline asm
	{  cvt.f32.f16 %f1498, %rs222;}

	// end inline asm
	fma.rn.f32 	%f1518, %f1514, %f1498, %f1517;
	ld.shared.v4.f32 	{%f1519, %f1520, %f1521, %f1522}, [%r966+1808];
	add.s32 	%r973, %r972, %r194;
	ld.shared.u16 	%rs223, [%r973];
	// begin inline asm
	{  cvt.f32.f16 %f1499, %rs223;}

	// end inline asm
	fma.rn.f32 	%f1523, %f1519, %f1499, %f1518;
	add.s32 	%r974, %r973, %r194;
	ld.shared.u16 	%rs224, [%r974];
	// begin inline asm
	{  cvt.f32.f16 %f1500, %rs224;}

	// end inline asm
	fma.rn.f32 	%f1524, %f1520, %f1500, %f1523;
	add.s32 	%r975, %r974, %r194;
	ld.shared.u16 	%rs225, [%r975];
	// begin inline asm
	{  cvt.f32.f16 %f1501, %rs225;}

	// end inline asm
	fma.rn.f32 	%f1525, %f1521, %f1501, %f1524;
	add.s32 	%r976, %r975, %r194;
	ld.shared.u16 	%rs226, [%r976];
	// begin inline asm
	{  cvt.f32.f16 %f1502, %rs226;}

	// end inline asm
	fma.rn.f32 	%f1526, %f1522, %f1502, %f1525;
	ld.shared.v4.f32 	{%f1527, %f1528, %f1529, %f1530}, [%r966+1824];
	add.s32 	%r977, %r976, %r194;
	ld.shared.u16 	%rs227, [%r977];
	// begin inline asm
	{  cvt.f32.f16 %f1503, %rs227;}

	// end inline asm
	fma.rn.f32 	%f1531, %f1527, %f1503, %f1526;
	add.s32 	%r978, %r977, %r194;
	ld.shared.u16 	%rs228, [%r978];
	// begin inline asm
	{  cvt.f32.f16 %f1504, %rs228;}

	// end inline asm
	fma.rn.f32 	%f1532, %f1528, %f1504, %f1531;
	add.s32 	%r979, %r978, %r194;
	ld.shared.u16 	%rs229, [%r979];
	// begin inline asm
	{  cvt.f32.f16 %f1505, %rs229;}

	// end inline asm
	fma.rn.f32 	%f1533, %f1529, %f1505, %f1532;
	add.s32 	%r980, %r979, %r194;
	ld.shared.u16 	%rs230, [%r980];
	// begin inline asm
	{  cvt.f32.f16 %f1506, %rs230;}

	// end inline asm
	fma.rn.f32 	%f1534, %f1530, %f1506, %f1533;
	ld.shared.v4.f32 	{%f1535, %f1536, %f1537, %f1538}, [%r966+1840];
	add.s32 	%r981, %r980, %r194;
	ld.shared.u16 	%rs231, [%r981];
	// begin inline asm
	{  cvt.f32.f16 %f1507, %rs231;}

	// end inline asm
	fma.rn.f32 	%f1539, %f1535, %f1507, %f1534;
	add.s32 	%r982, %r981, %r194;
	ld.shared.u16 	%rs232, [%r982];
	// begin inline asm
	{  cvt.f32.f16 %f1508, %rs232;}

	// end inline asm
	fma.rn.f32 	%f1540, %f1536, %f1508, %f1539;
	add.s32 	%r983, %r982, %r194;
	ld.shared.u16 	%rs233, [%r983];
	// begin inline asm
	{  cvt.f32.f16 %f1509, %rs233;}

	// end inline asm
	fma.rn.f32 	%f1541, %f1537, %f1509, %f1540;
	add.s32 	%r984, %r983, %r194;
	ld.shared.u16 	%rs234, [%r984];
	// begin inline asm
	{  cvt.f32.f16 %f1510, %rs234;}

	// end inline asm
	fma.rn.f32 	%f1839, %f1538, %f1510, %f1541;
	add.s32 	%r1212, %r1212, 16;
	setp.ne.s32 	%p289, %r1212, 64;
	@%p289 bra 	$L__BB0_287;
	mul.wide.u32 	%rd207, %r1211, 4;
	add.s64 	%rd208, %rd5, %rd207;
	ld.local.f32 	%f1542, [%rd208+112];
	add.f32 	%f1543, %f1839, %f1542;
	st.local.f32 	[%rd208+112], %f1543;
	add.s32 	%r231, %r1211, 1;
	setp.ne.s32 	%p290, %r1211, %r222;
	mov.u32 	%r1211, %r231;
	@%p290 bra 	$L__BB0_286;
$L__BB0_289:
	bar.sync 	0;
	add.s32 	%r1135, %r1135, 1;
	setp.ne.s32 	%p291, %r1135, %r32;
	mov.f32 	%f1792, %f92;
	mov.f32 	%f1793, %f84;
	mov.f32 	%f1794, %f76;
	mov.f32 	%f1795, %f68;
	mov.f32 	%f1796, %f60;
	mov.f32 	%f1797, %f52;
	mov.f32 	%f1798, %f44;
	mov.f32 	%f1799, %f36;
	@%p291 bra 	$L__BB0_24;
$L__BB0_290:
	shl.b32 	%r985, %r4, 3;
	add.s32 	%r233, %r2, %r985;
	setp.lt.s32 	%p292, %r351, 32;
	mul.lo.s32 	%r234, %r6, %r5;
	@%p292 bra 	$L__BB0_599;
	add.s32 	%r235, %r6, -1;
	and.b32  	%r236, %r6, 7;
	and.b32  	%r237, %r6, 3;
	add.s32 	%r238, %r237, -1;
	setp.ge.s32 	%p293, %r233, %r350;
	@%p293 bra 	$L__BB0_312;
	setp.gt.f32 	%p294, %f1847, 0f00000000;
	rcp.rn.f32 	%f1544, %f1847;
	selp.f32 	%f122, %f1544, 0f00000000, %p294;
	mul.lo.s32 	%r239, %r233, %r351;
	setp.lt.u32 	%p295, %r235, 7;
	mov.b32 	%r1242, 0;
	@%p295 bra 	$L__BB0_311;
	and.b32  	%r1242, %r6, 67108856;
	mov.b32 	%r1213, 0;
	cvt.u64.u32 	%rd214, %r234;
	cvt.u64.u32 	%rd215, %r239;
$L__BB0_294:
	.pragma "nounroll";
	add.s32 	%r241, %r1213, %r234;
	setp.ge.s32 	%p296, %r241, %r351;
	cvt.u64.u32 	%rd15, %r1213;
	mul.wide.u32 	%rd209, %r1213, 4;
	add.s64 	%rd16, %rd5, %rd209;
	@%p296 bra 	$L__BB0_296;
	ld.local.f32 	%f1546, [%rd16];
	mul.f32 	%f1545, %f122, %f1546;
	// begin inline asm
	{  cvt.rn.f16.f32 %rs235, %f1545;}

	// end inline asm
	add.s32 	%r988, %r241, %r239;
	cvt.u64.u32 	%rd210, %r988;
	add.s64 	%rd211, %rd210, %rd6;
	shl.b64 	%rd212, %rd211, 1;
	add.s64 	%rd213, %rd2, %rd212;
	st.global.u16 	[%rd213], %rs235;
$L__BB0_296:
	add.s32 	%r989, %r241, 1;
	setp.ge.s32 	%p297, %r989, %r351;
	add.s64 	%rd216, %rd15, %rd214;
	add.s64 	%rd217, %rd216, %rd215;
	add.s64 	%rd218, %rd217, %rd6;
	shl.b64 	%rd219, %rd218, 1;
	add.s64 	%rd17, %rd2, %rd219;
	@%p297 bra 	$L__BB0_298;
	ld.local.f32 	%f1548, [%rd16+4];
	mul.f32 	%f1547, %f122, %f1548;
	// begin inline asm
	{  cvt.rn.f16.f32 %rs236, %f1547;}

	// end inline asm
	st.global.u16 	[%rd17+2], %rs236;
$L__BB0_298:
	add.s32 	%r990, %r241, 2;
	setp.ge.s32 	%p298, %r990, %r351;
	@%p298 bra 	$L__BB0_300;
	ld.local.f32 	%f1550, [%rd16+8];
	mul.f32 	%f1549, %f122, %f1550;
	// begin inline asm
	{  cvt.rn.f16.f32 %rs237, %f1549;}

	// end inline asm
	st.global.u16 	[%rd17+4], %rs237;
$L__BB0_300:
	add.s32 	%r991, %r241, 3;
	setp.ge.s32 	%p299, %r991, %r351;
	@%p299 bra 	$L__BB0_302;
	ld.local.f32 	%f1552, [%rd16+12];
	mul.f32 	%f1551, %f122, %f1552;
	// begin inline asm
	{  cvt.rn.f16.f32 %rs238, %f1551;}

	// end inline asm
	st.global.u16 	[%rd17+6], %rs238;
$L__BB0_302:
	add.s32 	%r992, %r241, 4;
	setp.ge.s32 	%p300, %r992, %r351;
	@%p300 bra 	$L__BB0_304;
	ld.local.f32 	%f1554, [%rd16+16];
	mul.f32 	%f1553, %f122, %f1554;
	// begin inline asm
	{  cvt.rn.f16.f32 %rs239, %f1553;}

	// end inline asm
	st.global.u16 	[%rd17+8], %rs239;
$L__BB0_304:
	add.s32 	%r993, %r241, 5;
	setp.ge.s32 	%p301, %r993, %r351;
	@%p301 bra 	$L__BB0_306;
	ld.local.f32 	%f1556, [%rd16+20];
	mul.f32 	%f1555, %f122, %f1556;
	// begin inline asm
	{  cvt.rn.f16.f32 %rs240, %f1555;}

	// end inline asm
	st.global.u16 	[%rd17+10], %rs240;
$L__BB0_306:
	add.s32 	%r994, %r241, 6;
	setp.ge.s32 	%p302, %r994, %r351;
	@%p302 bra 	$L__BB0_308;
	ld.local.f32 	%f1558, [%rd16+24];
	mul.f32 	%f1557, %f122, %f1558;
	// begin inline asm
	{  cvt.rn.f16.f32 %rs241, %f1557;}

	// end inline asm
	st.global.u16 	[%rd17+12], %rs241;
$L__BB0_308:
	add.s32 	%r995, %r241, 7;
	setp.ge.s32 	%p303, %r995, %r351;
	@%p303 bra 	$L__BB0_310;
	ld.local.f32 	%f1560, [%rd16+28];
	mul.f32 	%f1559, %f122, %f1560;
	// begin inline asm
	{  cvt.rn.f16.f32 %rs242, %f1559;}

	// end inline asm
	st.global.u16 	[%rd17+14], %rs242;
$L__BB0_310:
	cvt.u32.u64 	%r996, %rd15;
	add.s32 	%r1213, %r996, 8;
	setp.eq.s32 	%p304, %r1213, %r1242;
	@%p304 bra 	$L__BB0_311;
	bra.uni 	$L__BB0_294;
$L__BB0_311:
	setp.eq.s32 	%p305, %r236, 0;
	@%p305 bra 	$L__BB0_312;
	bra.uni 	$L__BB0_600;
$L__BB0_312:
	add.s32 	%r243, %r233, 1;
	setp.ge.s32 	%p318, %r243, %r350;
	@%p318 bra 	$L__BB0_353;
	setp.gt.f32 	%p319, %f1846, 0f00000000;
	rcp.rn.f32 	%f1575, %f1846;
	selp.f32 	%f123, %f1575, 0f00000000, %p319;
	mul.lo.s32 	%r244, %r243, %r351;
	setp.lt.u32 	%p320, %r235, 7;
	mov.b32 	%r1216, 0;
	@%p320 bra 	$L__BB0_332;
	and.b32  	%r1216, %r6, 67108856;
	mov.b32 	%r1214, 0;
	cvt.u64.u32 	%rd252, %r244;
$L__BB0_315:
	.pragma "nounroll";
	add.s32 	%r247, %r1214, %r234;
	setp.ge.s32 	%p321, %r247, %r351;
	mul.wide.u32 	%rd247, %r1214, 4;
	add.s64 	%rd18, %rd5, %rd247;
	@%p321 bra 	$L__BB0_317;
	ld.local.f32 	%f1577, [%rd18+16];
	mul.f32 	%f1576, %f123, %f1577;
	// begin inline asm
	{  cvt.rn.f16.f32 %rs250, %f1576;}

	// end inline asm
	add.s32 	%r1007, %r247, %r244;
	cvt.s64.s32 	%rd248, %r1007;
	add.s64 	%rd249, %rd248, %rd6;
	shl.b64 	%rd250, %rd249, 1;
	add.s64 	%rd251, %rd2, %rd250;
	st.global.u16 	[%rd251], %rs250;
$L__BB0_317:
	add.s32 	%r1008, %r247, 1;
	setp.ge.s32 	%p322, %r1008, %r351;
	cvt.s64.s32 	%rd253, %r247;
	add.s64 	%rd254, %rd253, %rd252;
	add.s64 	%rd255, %rd254, %rd6;
	shl.b64 	%rd256, %rd255, 1;
	add.s64 	%rd19, %rd2, %rd256;
	@%p322 bra 	$L__BB0_319;
	ld.local.f32 	%f1579, [%rd18+20];
	mul.f32 	%f1578, %f123, %f1579;
	// begin inline asm
	{  cvt.rn.f16.f32 %rs251, %f1578;}

	// end inline asm
	st.global.u16 	[%rd19+2], %rs251;
$L__BB0_319:
	add.s32 	%r1009, %r247, 2;
	setp.ge.s32 	%p323, %r1009, %r351;
	@%p323 bra 	$L__BB0_321;
	ld.local.f32 	%f1581, [%rd18+24];
	mul.f32 	%f1580, %f123, %f1581;
	// begin inline asm
	{  cvt.rn.f16.f32 %rs252, %f1580;}

	// end inline asm
	st.global.u16 	[%rd19+4], %rs252;
$L__BB0_321:
	add.s32 	%r1010, %r247, 3;
	setp.ge.s32 	%p324, %r1010, %r351;
	@%p324 bra 	$L__BB0_323;
	ld.local.f32 	%f1583, [%rd18+28];
	mul.f32 	%f1582, %f123, %f1583;
	// begin inline asm
	{  cvt.rn.f16.f32 %rs253, %f1582;}

	// end inline asm
	st.global.u16 	[%rd19+6], %rs253;
$L__BB0_323:
	add.s32 	%r1011, %r247, 4;
	setp.ge.s32 	%p325, %r1011, %r351;
	@%p325 bra 	$L__BB0_325;
	ld.local.f32 	%f1585, [%rd18+32];
	mul.f32 	%f1584, %f123, %f1585;
	// begin inline asm
	{  cvt.rn.f16.f32 %rs254, %f1584;}

	// end inline asm
	st.global.u16 	[%rd19+8], %rs254;
$L__BB0_325:
	add.s32 	%r1012, %r247, 5;
	setp.ge.s32 	%p326, %r1012, %r351;
	@%p326 bra 	$L__BB0_327;
	ld.local.f32 	%f1587, [%rd18+36];
	mul.f32 	%f1586, %f123, %f1587;
	// begin inline asm
	{  cvt.rn.f16.f32 %rs255, %f1586;}

	// end inline asm
	st.global.u16 	[%rd19+10], %rs255;
$L__BB0_327:
	add.s32 	%r1013, %r247, 6;
	setp.ge.s32 	%p327, %r1013, %r351;
	@%p327 bra 	$L__BB0_329;
	ld.local.f32 	%f1589, [%rd18+40];
	mul.f32 	%f1588, %f123, %f1589;
	// begin inline asm
	{  cvt.rn.f16.f32 %rs256, %f1588;}

	// end inline asm
	st.global.u16 	[%rd19+12], %rs256;
$L__BB0_329:
	add.s32 	%r1014, %r247, 7;
	setp.ge.s32 	%p328, %r1014, %r351;
	@%p328 bra 	$L__BB0_331;
	ld.local.f32 	%f1591, [%rd18+44];
	mul.f32 	%f1590, %f123, %f1591;
	// begin inline asm
	{  cvt.rn.f16.f32 %rs257, %f1590;}

	// end inline asm
	st.global.u16 	[%rd19+14], %rs257;
$L__BB0_331:
	add.s32 	%r1214, %r1214, 8;
	setp.ne.s32 	%p329, %r1214, %r1216;
	@%p329 bra 	$L__BB0_315;
$L__BB0_332:
	setp.eq.s32 	%p330, %r236, 0;
	@%p330 bra 	$L__BB0_353;
	setp.lt.u32 	%p331, %r236, 4;
	@%p331 bra 	$L__BB0_343;
	add.s32 	%r250, %r1216, %r234;
	setp.ge.s32 	%p332, %r250, %r351;
	mul.wide.u32 	%rd257, %r1216, 4;
	add.s64 	%rd20, %rd5, %rd257;
	@%p332 bra 	$L__BB0_336;
	ld.local.f32 	%f1593, [%rd20+16];
	mul.f32 	%f1592, %f123, %f1593;
	// begin inline asm
	{  cvt.rn.f16.f32 %rs258, %f1592;}

	// end inline asm
	add.s32 	%r1015, %r250, %r244;
	cvt.s64.s32 	%rd258, %r1015;
	add.s64 	%rd259, %rd258, %rd6;
	shl.b64 	%rd260, %rd259, 1;
	add.s64 	%rd261, %rd2, %rd260;
	st.global.u16 	[%rd261], %rs258;
$L__BB0_336:
	add.s32 	%r1016, %r250, 1;
	setp.ge.s32 	%p333, %r1016, %r351;
	cvt.u64.u32 	%rd262, %r244;
	cvt.s64.s32 	%rd263, %r250;
	add.s64 	%rd264, %rd263, %rd262;
	add.s64 	%rd265, %rd264, %rd6;
	shl.b64 	%rd266, %rd265, 1;
	add.s64 	%rd21, %rd2, %rd266;
	@%p333 bra 	$L__BB0_338;
	ld.local.f32 	%f1595, [%rd20+20];
	mul.f32 	%f1594, %f123, %f1595;
	// begin inline asm
	{  cvt.rn.f16.f32 %rs259, %f1594;}

	// end inline asm
	st.global.u16 	[%rd21+2], %rs259;
$L__BB0_338:
	add.s32 	%r1017, %r250, 2;
	setp.ge.s32 	%p334, %r1017, %r351;
	@%p334 bra 	$L__BB0_340;
	ld.local.f32 	%f1597, [%rd20+24];
	mul.f32 	%f1596, %f123, %f1597;
	// begin inline asm
	{  cvt.rn.f16.f32 %rs260, %f1596;}

	// end inline asm
	st.global.u16 	[%rd21+4], %rs260;
$L__BB0_340:
	add.s32 	%r1018, %r250, 3;
	setp.ge.s32 	%p335, %r1018, %r351;
	@%p335 bra 	$L__BB0_342;
	ld.local.f32 	%f1599, [%rd20+28];
	mul.f32 	%f1598, %f123, %f1599;
	// begin inline asm
	{  cvt.rn.f16.f32 %rs261, %f1598;}

	// end inline asm
	st.global.u16 	[%rd21+6], %rs261;
$L__BB0_342:
	add.s32 	%r1216, %r1216, 4;
$L__BB0_343:
	setp.eq.s32 	%p336, %r237, 0;
	@%p336 bra 	$L__BB0_353;
	setp.eq.s32 	%p337, %r238, 0;
	@%p337 bra 	$L__BB0_350;
	add.s32 	%r253, %r1216, %r234;
	setp.ge.s32 	%p338, %r253, %r351;
	mul.wide.u32 	%rd267, %r1216, 4;
	add.s64 	%rd22, %rd5, %rd267;
	@%p338 bra 	$L__BB0_347;
	ld.local.f32 	%f1601, [%rd22+16];
	mul.f32 	%f1600, %f123, %f1601;
	// begin inline asm
	{  cvt.rn.f16.f32 %rs262, %f1600;}

	// end inline asm
	add.s32 	%r1019, %r253, %r244;
	cvt.s64.s32 	%rd268, %r1019;
	add.s64 	%rd269, %rd268, %rd6;
	shl.b64 	%rd270, %rd269, 1;
	add.s64 	%rd271, %rd2, %rd270;
	st.global.u16 	[%rd271], %rs262;
$L__BB0_347:
	add.s32 	%r1020, %r253, 1;
	setp.ge.s32 	%p339, %r1020, %r351;
	@%p339 bra 	$L__BB0_349;
	ld.local.f32 	%f1603, [%rd22+20];
	mul.f32 	%f1602, %f123, %f1603;
	// begin inline asm
	{  cvt.rn.f16.f32 %rs263, %f1602;}

	// end inline asm
	cvt.u64.u32 	%rd272, %r244;
	cvt.s64.s32 	%rd273, %r253;
	add.s64 	%rd274, %rd273, %rd272;
	add.s64 	%rd275, %rd274, %rd6;
	shl.b64 	%rd276, %rd275, 1;
	add.s64 	%rd277, %rd2, %rd276;
	st.global.u16 	[%rd277+2], %rs263;
$L__BB0_349:
	add.s32 	%r1216, %r1216, 2;
$L__BB0_350:
	and.b32  	%r1021, %r6, 1;
	setp.eq.b32 	%p340, %r1021, 1;
	not.pred 	%p341, %p340;
	@%p341 bra 	$L__BB0_353;
	add.s32 	%r256, %r1216, %r234;
	setp.ge.s32 	%p342, %r256, %r351;
	@%p342 bra 	$L__BB0_353;
	mul.wide.u32 	%rd278, %r1216, 4;
	add.s64 	%rd279, %rd5, %rd278;
	ld.local.f32 	%f1605, [%rd279+16];
	mul.f32 	%f1604, %f123, %f1605;
	// begin inline asm
	{  cvt.rn.f16.f32 %rs264, %f1604;}

	// end inline asm
	add.s32 	%r1022, %r256, %r244;
	cvt.s64.s32 	%rd280, %r1022;
	add.s64 	%rd281, %rd280, %rd6;
	shl.b64 	%rd282, %rd281, 1;
	add.s64 	%rd283, %rd2, %rd282;
	st.global.u16 	[%rd283], %rs264;
$L__BB0_353:
	add.s32 	%r257, %r233, 2;
	setp.ge.s32 	%p343, %r257, %r350;
	@%p343 bra 	$L__BB0_394;
	setp.gt.f32 	%p344, %f1845, 0f00000000;
	rcp.rn.f32 	%f1606, %f1845;
	selp.f32 	%f124, %f1606, 0f00000000, %p344;
	mul.lo.s32 	%r258, %r257, %r351;
	setp.lt.u32 	%p345, %r235, 7;
	mov.b32 	%r1220, 0;
	@%p345 bra 	$L__BB0_373;
	and.b32  	%r1220, %r6, 67108856;
	mov.b32 	%r1218, 0;
	cvt.u64.u32 	%rd289, %r258;
$L__BB0_356:
	.pragma "nounroll";
	add.s32 	%r261, %r1218, %r234;
	setp.ge.s32 	%p346, %r261, %r351;
	mul.wide.u32 	%rd284, %r1218, 4;
	add.s64 	%rd23, %rd5, %rd284;
	@%p346 bra 	$L__BB0_358;
	ld.local.f32 	%f1608, [%rd23+32];
	mul.f32 	%f1607, %f124, %f1608;
	// begin inline asm
	{  cvt.rn.f16.f32 %rs265, %f1607;}

	// end inline asm
	add.s32 	%r1025, %r261, %r258;
	cvt.s64.s32 	%rd285, %r1025;
	add.s64 	%rd286, %rd285, %rd6;
	shl.b64 	%rd287, %rd286, 1;
	add.s64 	%rd288, %rd2, %rd287;
	st.global.u16 	[%rd288], %rs265;
$L__BB0_358:
	add.s32 	%r1026, %r261, 1;
	setp.ge.s32 	%p347, %r1026, %r351;
	cvt.s64.s32 	%rd290, %r261;
	add.s64 	%rd291, %rd290, %rd289;
	add.s64 	%rd292, %rd291, %rd6;
	shl.b64 	%rd293, %rd292, 1;
	add.s64 	%rd24, %rd2, %rd293;
	@%p347 bra 	$L__BB0_360;
	ld.local.f32 	%f1610, [%rd23+36];
	mul.f32 	%f1609, %f124, %f1610;
	// begin inline asm
	{  cvt.rn.f16.f32 %rs266, %f1609;}

	// end inline asm
	st.global.u16 	[%rd24+2], %rs266;
$L__BB0_360:
	add.s32 	%r1027, %r261, 2;
	setp.ge.s32 	%p348, %r1027, %r351;
	@%p348 bra 	$L__BB0_362;
	ld.local.f32 	%f1612, [%rd23+40];
	mul.f32 	%f1611, %f124, %f1612;
	// begin inline asm
	{  cvt.rn.f16.f32 %rs267, %f1611;}

	// end inline asm
	st.global.u16 	[%rd24+4], %rs267;
$L__BB0_362:
	add.s32 	%r1028, %r261, 3;
	setp.ge.s32 	%p349, %r1028, %r351;
	@%p349 bra 	$L__BB0_364;
	ld.local.f32 	%f1614, [%rd23+44];
	mul.f32 	%f1613, %f124, %f1614;
	// begin inline asm
	{  cvt.rn.f16.f32 %rs268, %f1613;}

	// end inline asm
	st.global.u16 	[%rd24+6], %rs268;
$L__BB0_364:
	add.s32 	%r1029, %r261, 4;
	setp.ge.s32 	%p350, %r1029, %r351;
	@%p350 bra 	$L__BB0_366;
	ld.local.f32 	%f1616, [%rd23+48];
	mul.f32 	%f1615, %f124, %f1616;
	// begin inline asm
	{  cvt.rn.f16.f32 %rs269, %f1615;}

	// end inline asm
	st.global.u16 	[%rd24+8], %rs269;
$L__BB0_366:
	add.s32 	%r1030, %r261, 5;
	setp.ge.s32 	%p351, %r1030, %r351;
	@%p351 bra 	$L__BB0_368;
	ld.local.f32 	%f1618, [%rd23+52];
	mul.f32 	%f1617, %f124, %f1618;
	// begin inline asm
	{  cvt.rn.f16.f32 %rs270, %f1617;}

	// end inline asm
	st.global.u16 	[%rd24+10], %rs270;
$L__BB0_368:
	add.s32 	%r1031, %r261, 6;
	setp.ge.s32 	%p352, %r1031, %r351;
	@%p352 bra 	$L__BB0_370;
	ld.local.f32 	%f1620, [%rd23+56];
	mul.f32 	%f1619, %f124, %f1620;
	// begin inline asm
	{  cvt.rn.f16.f32 %rs271, %f1619;}

	// end inline asm
	st.global.u16 	[%rd24+12], %rs271;
$L__BB0_370:
	add.s32 	%r1032, %r261, 7;
	setp.ge.s32 	%p353, %r1032, %r351;
	@%p353 bra 	$L__BB0_372;
	ld.local.f32 	%f1622, [%rd23+60];
	mul.f32 	%f1621, %f124, %f1622;
	// begin inline asm
	{  cvt.rn.f16.f32 %rs272, %f1621;}

	// end inline asm
	st.global.u16 	[%rd24+14], %rs272;
$L__BB0_372:
	add.s32 	%r1218, %r1218, 8;
	setp.ne.s32 	%p354, %r1218, %r1220;
	@%p354 bra 	$L__BB0_356;
$L__BB0_373:
	setp.eq.s32 	%p355, %r236, 0;
	@%p355 bra 	$L__BB0_394;
	setp.lt.u32 	%p356, %r236, 4;
	@%p356 bra 	$L__BB0_384;
	add.s32 	%r264, %r1220, %r234;
	setp.ge.s32 	%p357, %r264, %r351;
	mul.wide.u32 	%rd294, %r1220, 4;
	add.s64 	%rd25, %rd5, %rd294;
	@%p357 bra 	$L__BB0_377;
	ld.local.f32 	%f1624, [%rd25+32];
	mul.f32 	%f1623, %f124, %f1624;
	// begin inline asm
	{  cvt.rn.f16.f32 %rs273, %f1623;}

	// end inline asm
	add.s32 	%r1033, %r264, %r258;
	cvt.s64.s32 	%rd295, %r1033;
	add.s64 	%rd296, %rd295, %rd6;
	shl.b64 	%rd297, %rd296, 1;
	add.s64 	%rd298, %rd2, %rd297;
	st.global.u16 	[%rd298], %rs273;
$L__BB0_377:
	add.s32 	%r1034, %r264, 1;
	setp.ge.s32 	%p358, %r1034, %r351;
	cvt.u64.u32 	%rd299, %r258;
	cvt.s64.s32 	%rd300, %r264;
	add.s64 	%rd301, %rd300, %rd299;
	add.s64 	%rd302, %rd301, %rd6;
	shl.b64 	%rd303, %rd302, 1;
	add.s64 	%rd26, %rd2, %rd303;
	@%p358 bra 	$L__BB0_379;
	ld.local.f32 	%f1626, [%rd25+36];
	mul.f32 	%f1625, %f124, %f1626;
	// begin inline asm
	{  cvt.rn.f16.f32 %rs274, %f1625;}

	// end inline asm
	st.global.u16 	[%rd26+2], %rs274;
$L__BB0_379:
	add.s32 	%r1035, %r264, 2;
	setp.ge.s32 	%p359, %r1035, %r351;
	@%p359 bra 	$L__BB0_381;
	ld.local.f32 	%f1628, [%rd25+40];
	mul.f32 	%f1627, %f124, %f1628;
	// begin inline asm
	{  cvt.rn.f16.f32 %rs275, %f1627;}

	// end inline asm
	st.global.u16 	[%rd26+4], %rs275;
$L__BB0_381:
	add.s32 	%r1036, %r264, 3;
	setp.ge.s32 	%p360, %r1036, %r351;
	@%p360 bra 	$L__BB0_383;
	ld.local.f32 	%f1630, [%rd25+44];
	mul.f32 	%f1629, %f124, %f1630;
	// begin inline asm
	{  cvt.rn.f16.f32 %rs276, %f1629;}

	// end inline asm
	st.global.u16 	[%rd26+6], %rs276;
$L__BB0_383:
	add.s32 	%r1220, %r1220, 4;
$L__BB0_384:
	setp.eq.s32 	%p361, %r237, 0;
	@%p361 bra 	$L__BB0_394;
	setp.eq.s32 	%p362, %r238, 0;
	@%p362 bra 	$L__BB0_391;
	add.s32 	%r267, %r1220, %r234;
	setp.ge.s32 	%p363, %r267, %r351;
	mul.wide.u32 	%rd304, %r1220, 4;
	add.s64 	%rd27, %rd5, %rd304;
	@%p363 bra 	$L__BB0_388;
	ld.local.f32 	%f1632, [%rd27+32];
	mul.f32 	%f1631, %f124, %f1632;
	// begin inline asm
	{  cvt.rn.f16.f32 %rs277, %f1631;}

	// end inline asm
	add.s32 	%r1037, %r267, %r258;
	cvt.s64.s32 	%rd305, %r1037;
	add.s64 	%rd306, %rd305, %rd6;
	shl.b64 	%rd307, %rd306, 1;
	add.s64 	%rd308, %rd2, %rd307;
	st.global.u16 	[%rd308], %rs277;
$L__BB0_388:
	add.s32 	%r1038, %r267, 1;
	setp.ge.s32 	%p364, %r1038, %r351;
	@%p364 bra 	$L__BB0_390;
	ld.local.f32 	%f1634, [%rd27+36];
	mul.f32 	%f1633, %f124, %f1634;
	// begin inline asm
	{  cvt.rn.f16.f32 %rs278, %f1633;}

	// end inline asm
	cvt.u64.u32 	%rd309, %r258;
	cvt.s64.s32 	%rd310, %r267;
	add.s64 	%rd311, %rd310, %rd309;
	add.s64 	%rd312, %rd311, %rd6;
	shl.b64 	%rd313, %rd312, 1;
	add.s64 	%rd314, %rd2, %rd313;
	st.global.u16 	[%rd314+2], %rs278;
$L__BB0_390:
	add.s32 	%r1220, %r1220, 2;
$L__BB0_391:
	and.b32  	%r1039, %r6, 1;
	setp.eq.b32 	%p365, %r1039, 1;
	not.pred 	%p366, %p365;
	@%p366 bra 	$L__BB0_394;
	add.s32 	%r270, %r1220, %r234;
	setp.ge.s32 	%p367, %r270, %r351;
	@%p367 bra 	$L__BB0_394;
	mul.wide.u32 	%rd315, %r1220, 4;
	add.s64 	%rd316, %rd5, %rd315;
	ld.local.f32 	%f1636, [%rd316+32];
	mul.f32 	%f1635, %f124, %f1636;
	// begin inline asm
	{  cvt.rn.f16.f32 %rs279, %f1635;}

	// end inline asm
	add.s32 	%r1040, %r270, %r258;
	cvt.s64.s32 	%rd317, %r1040;
	add.s64 	%rd318, %rd317, %rd6;
	shl.b64 	%rd319, %rd318, 1;
	add.s64 	%rd320, %rd2, %rd319;
	st.global.u16 	[%rd320], %rs279;
$L__BB0_394:
	add.s32 	%r271, %r233, 3;
	setp.ge.s32 	%p368, %r271, %r350;
	@%p368 bra 	$L__BB0_435;
	setp.gt.f32 	%p369, %f1844, 0f00000000;
	rcp.rn.f32 	%f1637, %f1844;
	selp.f32 	%f125, %f1637, 0f00000000, %p369;
	mul.lo.s32 	%r272, %r271, %r351;
	setp.lt.u32 	%p370, %r235, 7;
	mov.b32 	%r1224, 0;
	@%p370 bra 	$L__BB0_414;
	and.b32  	%r1224, %r6, 67108856;
	mov.b32 	%r1222, 0;
	cvt.u64.u32 	%rd326, %r272;
$L__BB0_397:
	.pragma "nounroll";
	add.s32 	%r275, %r1222, %r234;
	setp.ge.s32 	%p371, %r275, %r351;
	mul.wide.u32 	%rd321, %r1222, 4;
	add.s64 	%rd28, %rd5, %rd321;
	@%p371 bra 	$L__BB0_399;
	ld.local.f32 	%f1639, [%rd28+48];
	mul.f32 	%f1638, %f125, %f1639;
	// begin inline asm
	{  cvt.rn.f16.f32 %rs280, %f1638;}

	// end inline asm
	add.s32 	%r1043, %r275, %r272;
	cvt.s64.s32 	%rd322, %r1043;
	add.s64 	%rd323, %rd322, %rd6;
	shl.b64 	%rd324, %rd323, 1;
	add.s64 	%rd325, %rd2, %rd324;
	st.global.u16 	[%rd325], %rs280;
$L__BB0_399:
	add.s32 	%r1044, %r275, 1;
	setp.ge.s32 	%p372, %r1044, %r351;
	cvt.s64.s32 	%rd327, %r275;
	add.s64 	%rd328, %rd327, %rd326;
	add.s64 	%rd329, %rd328, %rd6;
	shl.b64 	%rd330, %rd329, 1;
	add.s64 	%rd29, %rd2, %rd330;
	@%p372 bra 	$L__BB0_401;
	ld.local.f32 	%f1641, [%rd28+52];
	mul.f32 	%f1640, %f125, %f1641;
	// begin inline asm
	{  cvt.rn.f16.f32 %rs281, %f1640;}

	// end inline asm
	st.global.u16 	[%rd29+2], %rs281;
$L__BB0_401:
	add.s32 	%r1045, %r275, 2;
	setp.ge.s32 	%p373, %r1045, %r351;
	@%p373 bra 	$L__BB0_403;
	ld.local.f32 	%f1643, [%rd28+56];
	mul.f32 	%f1642, %f125, %f1643;
	// begin inline asm
	{  cvt.rn.f16.f32 %rs282, %f1642;}

	// end inline asm
	st.global.u16 	[%rd29+4], %rs282;
$L__BB0_403:
	add.s32 	%r1046, %r275, 3;
	setp.ge.s32 	%p374, %r1046, %r351;
	@%p374 bra 	$L__BB0_405;
	ld.local.f32 	%f1645, [%rd28+60];
	mul.f32 	%f1644, %f125, %f1645;
	// begin inline asm
	{  cvt.rn.f16.f32 %rs283, %f1644;}

	// end inline asm
	st.global.u16 	[%rd29+6], %rs283;
$L__BB0_405:
	add.s32 	%r1047, %r275, 4;
	setp.ge.s32 	%p375, %r1047, %r351;
	@%p375 bra 	$L__BB0_407;
	ld.local.f32 	%f1647, [%rd28+64];
	mul.f32 	%f1646, %f125, %f1647;
	// begin inline asm
	{  cvt.rn.f16.f32 %rs284, %f1646;}

	// end inline asm
	st.global.u16 	[%rd29+8], %rs284;
$L__BB0_407:
	add.s32 	%r1048, %r275, 5;
	setp.ge.s32 	%p376, %r1048, %r351;
	@%p376 bra 	$L__BB0_409;
	ld.local.f32 	%f1649, [%rd28+68];
	mul.f32 	%f1648, %f125, %f1649;
	// begin inline asm
	{  cvt.rn.f16.f32 %rs285, %f1648;}

	// end inline asm
	st.global.u16 	[%rd29+10], %rs285;
$L__BB0_409:
	add.s32 	%r1049, %r275, 6;
	setp.ge.s32 	%p377, %r1049, %r351;
	@%p377 bra 	$L__BB0_411;
	ld.local.f32 	%f1651, [%rd28+72];
	mul.f32 	%f1650, %f125, %f1651;
	// begin inline asm
	{  cvt.rn.f16.f32 %rs286, %f1650;}

	// end inline asm
	st.global.u16 	[%rd29+12], %rs286;
$L__BB0_411:
	add.s32 	%r1050, %r275, 7;
	setp.ge.s32 	%p378, %r1050, %r351;
	@%p378 bra 	$L__BB0_413;
	ld.local.f32 	%f1653, [%rd28+76];
	mul.f32 	%f1652, %f125, %f1653;
	// begin inline asm
	{  cvt.rn.f16.f32 %rs287, %f1652;}

	// end inline asm
	st.global.u16 	[%rd29+14], %rs287;
$L__BB0_413:
	add.s32 	%r1222, %r1222, 8;
	setp.ne.s32 	%p379, %r1222, %r1224;
	@%p379 bra 	$L__BB0_397;
$L__BB0_414:
	setp.eq.s32 	%p380, %r236, 0;
	@%p380 bra 	$L__BB0_435;
	setp.lt.u32 	%p381, %r236, 4;
	@%p381 bra 	$L__BB0_425;
	add.s32 	%r278, %r1224, %r234;
	setp.ge.s32 	%p382, %r278, %r351;
	mul.wide.u32 	%rd331, %r1224, 4;
	add.s64 	%rd30, %rd5, %rd331;
	@%p382 bra 	$L__BB0_418;
	ld.local.f32 	%f1655, [%rd30+48];
	mul.f32 	%f1654, %f125, %f1655;
	// begin inline asm
	{  cvt.rn.f16.f32 %rs288, %f1654;}

	// end inline asm
	add.s32 	%r1051, %r278, %r272;
	cvt.s64.s32 	%rd332, %r1051;
	add.s64 	%rd333, %rd332, %rd6;
	shl.b64 	%rd334, %rd333, 1;
	add.s64 	%rd335, %rd2, %rd334;
	st.global.u16 	[%rd335], %rs288;
$L__BB0_418:
	add.s32 	%r1052, %r278, 1;
	setp.ge.s32 	%p383, %r1052, %r351;
	cvt.u64.u32 	%rd336, %r272;
	cvt.s64.s32 	%rd337, %r278;
	add.s64 	%rd338, %rd337, %rd336;
	add.s64 	%rd339, %rd338, %rd6;
	shl.b64 	%rd340, %rd339, 1;
	add.s64 	%rd31, %rd2, %rd340;
	@%p383 bra 	$L__BB0_420;
	ld.local.f32 	%f1657, [%rd30+52];
	mul.f32 	%f1656, %f125, %f1657;
	// begin inline asm
	{  cvt.rn.f16.f32 %rs289, %f1656;}

	// end inline asm
	st.global.u16 	[%rd31+2], %rs289;
$L__BB0_420:
	add.s32 	%r1053, %r278, 2;
	setp.ge.s32 	%p384, %r1053, %r351;
	@%p384 bra 	$L__BB0_422;
	ld.local.f32 	%f1659, [%rd30+56];
	mul.f32 	%f1658, %f125, %f1659;
	// begin inline asm
	{  cvt.rn.f16.f32 %rs290, %f1658;}

	// end inline asm
	st.global.u16 	[%rd31+4], %rs290;
$L__BB0_422:
	add.s32 	%r1054, %r278, 3;
	setp.ge.s32 	%p385, %r1054, %r351;
	@%p385 bra 	$L__BB0_424;
	ld.local.f32 	%f1661, [%rd30+60];
	mul.f32 	%f1660, %f125, %f1661;
	// begin inline asm
	{  cvt.rn.f16.f32 %rs291, %f1660;}

	// end inline asm
	st.global.u16 	[%rd31+6], %rs291;
$L__BB0_424:
	add.s32 	%r1224, %r1224, 4;
$L__BB0_425:
	setp.eq.s32 	%p386, %r237, 0;
	@%p386 bra 	$L__BB0_435;
	setp.eq.s32 	%p387, %r238, 0;
	@%p387 bra 	$L__BB0_432;
	add.s32 	%r281, %r1224, %r234;
	setp.ge.s32 	%p388, %r281, %r351;
	mul.wide.u32 	%rd341, %r1224, 4;
	add.s64 	%rd32, %rd5, %rd341;
	@%p388 bra 	$L__BB0_429;
	ld.local.f32 	%f1663, [%rd32+48];
	mul.f32 	%f1662, %f125, %f1663;
	// begin inline asm
	{  cvt.rn.f16.f32 %rs292, %f1662;}

	// end inline asm
	add.s32 	%r1055, %r281, %r272;
	cvt.s64.s32 	%rd342, %r1055;
	add.s64 	%rd343, %rd342, %rd6;
	shl.b64 	%rd344, %rd343, 1;
	add.s64 	%rd345, %rd2, %rd344;
	st.global.u16 	[%rd345], %rs292;
$L__BB0_429:
	add.s32 	%r1056, %r281, 1;
	setp.ge.s32 	%p389, %r1056, %r351;
	@%p389 bra 	$L__BB0_431;
	ld.local.f32 	%f1665, [%rd32+52];
	mul.f32 	%f1664, %f125, %f1665;
	// begin inline asm
	{  cvt.rn.f16.f32 %rs293, %f1664;}

	// end inline asm
	cvt.u64.u32 	%rd346, %r272;
	cvt.s64.s32 	%rd347, %r281;
	add.s64 	%rd348, %rd347, %rd346;
	add.s64 	%rd349, %rd348, %rd6;
	shl.b64 	%rd350, %rd349, 1;
	add.s64 	%rd351, %rd2, %rd350;
	st.global.u16 	[%rd351+2], %rs293;
$L__BB0_431:
	add.s32 	%r1224, %r1224, 2;
$L__BB0_432:
	and.b32  	%r1057, %r6, 1;
	setp.eq.b32 	%p390, %r1057, 1;
	not.pred 	%p391, %p390;
	@%p391 bra 	$L__BB0_435;
	add.s32 	%r284, %r1224, %r234;
	setp.ge.s32 	%p392, %r284, %r351;
	@%p392 bra 	$L__BB0_435;
	mul.wide.u32 	%rd352, %r1224, 4;
	add.s64 	%rd353, %rd5, %rd352;
	ld.local.f32 	%f1667, [%rd353+48];
	mul.f32 	%f1666, %f125, %f1667;
	// begin inline asm
	{  cvt.rn.f16.f32 %rs294, %f1666;}

	// end inline asm
	add.s32 	%r1058, %r284, %r272;
	cvt.s64.s32 	%rd354, %r1058;
	add.s64 	%rd355, %rd354, %rd6;
	shl.b64 	%rd356, %rd355, 1;
	add.s64 	%rd357, %rd2, %rd356;
	st.global.u16 	[%rd357], %rs294;
$L__BB0_435:
	add.s32 	%r285, %r233, 4;
	setp.ge.s32 	%p393, %r285, %r350;
	@%p393 bra 	$L__BB0_476;
	setp.gt.f32 	%p394, %f1843, 0f00000000;
	rcp.rn.f32 	%f1668, %f1843;
	selp.f32 	%f126, %f1668, 0f00000000, %p394;
	mul.lo.s32 	%r286, %r285, %r351;
	setp.lt.u32 	%p395, %r235, 7;
	mov.b32 	%r1228, 0;
	@%p395 bra 	$L__BB0_455;
	and.b32  	%r1228, %r6, 67108856;
	mov.b32 	%r1226, 0;
	cvt.u64.u32 	%rd363, %r286;
$L__BB0_438:
	.pragma "nounroll";
	add.s32 	%r289, %r1226, %r234;
	setp.ge.s32 	%p396, %r289, %r351;
	mul.wide.u32 	%rd358, %r1226, 4;
	add.s64 	%rd33, %rd5, %rd358;
	@%p396 bra 	$L__BB0_440;
	ld.local.f32 	%f1670, [%rd33+64];
	mul.f32 	%f1669, %f126, %f1670;
	// begin inline asm
	{  cvt.rn.f16.f32 %rs295, %f1669;}

	// end inline asm
	add.s32 	%r1061, %r289, %r286;
	cvt.s64.s32 	%rd359, %r1061;
	add.s64 	%rd360, %rd359, %rd6;
	shl.b64 	%rd361, %rd360, 1;
	add.s64 	%rd362, %rd2, %rd361;
	st.global.u16 	[%rd362], %rs295;
$L__BB0_440:
	add.s32 	%r1062, %r289, 1;
	setp.ge.s32 	%p397, %r1062, %r351;
	cvt.s64.s32 	%rd364, %r289;
	add.s64 	%rd365, %rd364, %rd363;
	add.s64 	%rd366, %rd365, %rd6;
	shl.b64 	%rd367, %rd366, 1;
	add.s64 	%rd34, %rd2, %rd367;
	@%p397 bra 	$L__BB0_442;
	ld.local.f32 	%f1672, [%rd33+68];
	mul.f32 	%f1671, %f126, %f1672;
	// begin inline asm
	{  cvt.rn.f16.f32 %rs296, %f1671;}

	// end inline asm
	st.global.u16 	[%rd34+2], %rs296;
$L__BB0_442:
	add.s32 	%r1063, %r289, 2;
	setp.ge.s32 	%p398, %r1063, %r351;
	@%p398 bra 	$L__BB0_444;
	ld.local.f32 	%f1674, [%rd33+72];
	mul.f32 	%f1673, %f126, %f1674;
	// begin inline asm
	{  cvt.rn.f16.f32 %rs297, %f1673;}

	// end inline asm
	st.global.u16 	[%rd34+4], %rs297;
$L__BB0_444:
	add.s32 	%r1064, %r289, 3;
	setp.ge.s32 	%p399, %r1064, %r351;
	@%p399 bra 	$L__BB0_446;
	ld.local.f32 	%f1676, [%rd33+76];
	mul.f32 	%f1675, %f126, %f1676;
	// begin inline asm
	{  cvt.rn.f16.f32 %rs298, %f1675;}

	// end inline asm
	st.global.u16 	[%rd34+6], %rs298;
$L__BB0_446:
	add.s32 	%r1065, %r289, 4;
	setp.ge.s32 	%p400, %r1065, %r351;
	@%p400 bra 	$L__BB0_448;
	ld.local.f32 	%f1678, [%rd33+80];
	mul.f32 	%f1677, %f126, %f1678;
	// begin inline asm
	{  cvt.rn.f16.f32 %rs299, %f1677;}

	// end inline asm
	st.global.u16 	[%rd34+8], %rs299;
$L__BB0_448:
	add.s32 	%r1066, %r289, 5;
	setp.ge.s32 	%p401, %r1066, %r351;
	@%p401 bra 	$L__BB0_450;
	ld.local.f32 	%f1680, [%rd33+84];
	mul.f32 	%f1679, %f126, %f1680;
	// begin inline asm
	{  cvt.rn.f16.f32 %rs300, %f1679;}

	// end inline asm
	st.global.u16 	[%rd34+10], %rs300;
$L__BB0_450:
	add.s32 	%r1067, %r289, 6;
	setp.ge.s32 	%p402, %r1067, %r351;
	@%p402 bra 	$L__BB0_452;
	ld.local.f32 	%f1682, [%rd33+88];
	mul.f32 	%f1681, %f126, %f1682;
	// begin inline asm
	{  cvt.rn.f16.f32 %rs301, %f1681;}

	// end inline asm
	st.global.u16 	[%rd34+12], %rs301;
$L__BB0_452:
	add.s32 	%r1068, %r289, 7;
	setp.ge.s32 	%p403, %r1068, %r351;
	@%p403 bra 	$L__BB0_454;
	ld.local.f32 	%f1684, [%rd33+92];
	mul.f32 	%f1683, %f126, %f1684;
	// begin inline asm
	{  cvt.rn.f16.f32 %rs302, %f1683;}

	// end inline asm
	st.global.u16 	[%rd34+14], %rs302;
$L__BB0_454:
	add.s32 	%r1226, %r1226, 8;
	setp.ne.s32 	%p404, %r1226, %r1228;
	@%p404 bra 	$L__BB0_438;
$L__BB0_455:
	setp.eq.s32 	%p405, %r236, 0;
	@%p405 bra 	$L__BB0_476;
	setp.lt.u32 	%p406, %r236, 4;
	@%p406 bra 	$L__BB0_466;
	add.s32 	%r292, %r1228, %r234;
	setp.ge.s32 	%p407, %r292, %r351;
	mul.wide.u32 	%rd368, %r1228, 4;
	add.s64 	%rd35, %rd5, %rd368;
	@%p407 bra 	$L__BB0_459;
	ld.local.f32 	%f1686, [%rd35+64];
	mul.f32 	%f1685, %f126, %f1686;
	// begin inline asm
	{  cvt.rn.f16.f32 %rs303, %f1685;}

	// end inline asm
	add.s32 	%r1069, %r292, %r286;
	cvt.s64.s32 	%rd369, %r1069;
	add.s64 	%rd370, %rd369, %rd6;
	shl.b64 	%rd371, %rd370, 1;
	add.s64 	%rd372, %rd2, %rd371;
	st.global.u16 	[%rd372], %rs303;
$L__BB0_459:
	add.s32 	%r1070, %r292, 1;
	setp.ge.s32 	%p408, %r1070, %r351;
	cvt.u64.u32 	%rd373, %r286;
	cvt.s64.s32 	%rd374, %r292;
	add.s64 	%rd375, %rd374, %rd373;
	add.s64 	%rd376, %rd375, %rd6;
	shl.b64 	%rd377, %rd376, 1;
	add.s64 	%rd36, %rd2, %rd377;
	@%p408 bra 	$L__BB0_461;
	ld.local.f32 	%f1688, [%rd35+68];
	mul.f32 	%f1687, %f126, %f1688;
	// begin inline asm
	{  cvt.rn.f16.f32 %rs304, %f1687;}

	// end inline asm
	st.global.u16 	[%rd36+2], %rs304;
$L__BB0_461:
	add.s32 	%r1071, %r292, 2;
	setp.ge.s32 	%p409, %r1071, %r351;
	@%p409 bra 	$L__BB0_463;
	ld.local.f32 	%f1690, [%rd35+72];
	mul.f32 	%f1689, %f126, %f1690;
	// begin inline asm
	{  cvt.rn.f16.f32 %rs305, %f1689;}

	// end inline asm
	st.global.u16 	[%rd36+4], %rs305;
$L__BB0_463:
	add.s32 	%r1072, %r292, 3;
	setp.ge.s32 	%p410, %r1072, %r351;
	@%p410 bra 	$L__BB0_465;
	ld.local.f32 	%f1692, [%rd35+76];
	mul.f32 	%f1691, %f126, %f1692;
	// begin inline asm
	{  cvt.rn.f16.f32 %rs306, %f1691;}

	// end inline asm
	st.global.u16 	[%rd36+6], %rs306;
$L__BB0_465:
	add.s32 	%r1228, %r1228, 4;
$L__BB0_466:
	setp.eq.s32 	%p411, %r237, 0;
	@%p411 bra 	$L__BB0_476;
	setp.eq.s32 	%p412, %r238, 0;
	@%p412 bra 	$L__BB0_473;
	add.s32 	%r295, %r1228, %r234;
	setp.ge.s32 	%p413, %r295, %r351;
	mul.wide.u32 	%rd378, %r1228, 4;
	add.s64 	%rd37, %rd5, %rd378;
	@%p413 bra 	$L__BB0_470;
	ld.local.f32 	%f1694, [%rd37+64];
	mul.f32 	%f1693, %f126, %f1694;
	// begin inline asm
	{  cvt.rn.f16.f32 %rs307, %f1693;}

	// end inline asm
	add.s32 	%r1073, %r295, %r286;
	cvt.s64.s32 	%rd379, %r1073;
	add.s64 	%rd380, %rd379, %rd6;
	shl.b64 	%rd381, %rd380, 1;
	add.s64 	%rd382, %rd2, %rd381;
	st.global.u16 	[%rd382], %rs307;
$L__BB0_470:
	add.s32 	%r1074, %r295, 1;
	setp.ge.s32 	%p414, %r1074, %r351;
	@%p414 bra 	$L__BB0_472;
	ld.local.f32 	%f1696, [%rd37+68];
	mul.f32 	%f1695, %f126, %f1696;
	// begin inline asm
	{  cvt.rn.f16.f32 %rs308, %f1695;}

	// end inline asm
	cvt.u64.u32 	%rd383, %r286;
	cvt.s64.s32 	%rd384, %r295;
	add.s64 	%rd385, %rd384, %rd383;
	add.s64 	%rd386, %rd385, %rd6;
	shl.b64 	%rd387, %rd386, 1;
	add.s64 	%rd388, %rd2, %rd387;
	st.global.u16 	[%rd388+2], %rs308;
$L__BB0_472:
	add.s32 	%r1228, %r1228, 2;
$L__BB0_473:
	and.b32  	%r1075, %r6, 1;
	setp.eq.b32 	%p415, %r1075, 1;
	not.pred 	%p416, %p415;
	@%p416 bra 	$L__BB0_476;
	add.s32 	%r298, %r1228, %r234;
	setp.ge.s32 	%p417, %r298, %r351;
	@%p417 bra 	$L__BB0_476;
	mul.wide.u32 	%rd389, %r1228, 4;
	add.s64 	%rd390, %rd5, %rd389;
	ld.local.f32 	%f1698, [%rd390+64];
	mul.f32 	%f1697, %f126, %f1698;
	// begin inline asm
	{  cvt.rn.f16.f32 %rs309, %f1697;}

	// end inline asm
	add.s32 	%r1076, %r298, %r286;
	cvt.s64.s32 	%rd391, %r1076;
	add.s64 	%rd392, %rd391, %rd6;
	shl.b64 	%rd393, %rd392, 1;
	add.s64 	%rd394, %rd2, %rd393;
	st.global.u16 	[%rd394], %rs309;
$L__BB0_476:
	add.s32 	%r299, %r233, 5;
	setp.ge.s32 	%p418, %r299, %r350;
	@%p418 bra 	$L__BB0_517;
	setp.gt.f32 	%p419, %f1842, 0f00000000;
	rcp.rn.f32 	%f1699, %f1842;
	selp.f32 	%f127, %f1699, 0f00000000, %p419;
	mul.lo.s32 	%r300, %r299, %r351;
	setp.lt.u32 	%p420, %r235, 7;
	mov.b32 	%r1232, 0;
	@%p420 bra 	$L__BB0_496;
	and.b32  	%r1232, %r6, 67108856;
	mov.b32 	%r1230, 0;
	cvt.u64.u32 	%rd400, %r300;
$L__BB0_479:
	.pragma "nounroll";
	add.s32 	%r303, %r1230, %r234;
	setp.ge.s32 	%p421, %r303, %r351;
	mul.wide.u32 	%rd395, %r1230, 4;
	add.s64 	%rd38, %rd5, %rd395;
	@%p421 bra 	$L__BB0_481;
	ld.local.f32 	%f1701, [%rd38+80];
	mul.f32 	%f1700, %f127, %f1701;
	// begin inline asm
	{  cvt.rn.f16.f32 %rs310, %f1700;}

	// end inline asm
	add.s32 	%r1079, %r303, %r300;
	cvt.s64.s32 	%rd396, %r1079;
	add.s64 	%rd397, %rd396, %rd6;
	shl.b64 	%rd398, %rd397, 1;
	add.s64 	%rd399, %rd2, %rd398;
	st.global.u16 	[%rd399], %rs310;
$L__BB0_481:
	add.s32 	%r1080, %r303, 1;
	setp.ge.s32 	%p422, %r1080, %r351;
	cvt.s64.s32 	%rd401, %r303;
	add.s64 	%rd402, %rd401, %rd400;
	add.s64 	%rd403, %rd402, %rd6;
	shl.b64 	%rd404, %rd403, 1;
	add.s64 	%rd39, %rd2, %rd404;
	@%p422 bra 	$L__BB0_483;
	ld.local.f32 	%f1703, [%rd38+84];
	mul.f32 	%f1702, %f127, %f1703;
	// begin inline asm
	{  cvt.rn.f16.f32 %rs311, %f1702;}

	// end inline asm
	st.global.u16 	[%rd39+2], %rs311;
$L__BB0_483:
	add.s32 	%r1081, %r303, 2;
	setp.ge.s32 	%p423, %r1081, %r351;
	@%p423 bra 	$L__BB0_485;
	ld.local.f32 	%f1705, [%rd38+88];
	mul.f32 	%f1704, %f127, %f1705;
	// begin inline asm
	{  cvt.rn.f16.f32 %rs312, %f1704;}

	// end inline asm
	st.global.u16 	[%rd39+4], %rs312;
$L__BB0_485:
	add.s32 	%r1082, %r303, 3;
	setp.ge.s32 	%p424, %r1082, %r351;
	@%p424 bra 	$L__BB0_487;
	ld.local.f32 	%f1707, [%rd38+92];
	mul.f32 	%f1706, %f127, %f1707;
	// begin inline asm
	{  cvt.rn.f16.f32 %rs313, %f1706;}

	// end inline asm
	st.global.u16 	[%rd39+6], %rs313;
$L__BB0_487:
	add.s32 	%r1083, %r303, 4;
	setp.ge.s32 	%p425, %r1083, %r351;
	@%p425 bra 	$L__BB0_489;
	ld.local.f32 	%f1709, [%rd38+96];
	mul.f32 	%f1708, %f127, %f1709;
	// begin inline asm
	{  cvt.rn.f16.f32 %rs314, %f1708;}

	// end inline asm
	st.global.u16 	[%rd39+8], %rs314;
$L__BB0_489:
	add.s32 	%r1084, %r303, 5;
	setp.ge.s32 	%p426, %r1084, %r351;
	@%p426 bra 	$L__BB0_491;
	ld.local.f32 	%f1711, [%rd38+100];
	mul.f32 	%f1710, %f127, %f1711;
	// begin inline asm
	{  cvt.rn.f16.f32 %rs315, %f1710;}

	// end inline asm
	st.global.u16 	[%rd39+10], %rs315;
$L__BB0_491:
	add.s32 	%r1085, %r303, 6;
	setp.ge.s32 	%p427, %r1085, %r351;
	@%p427 bra 	$L__BB0_493;
	ld.local.f32 	%f1713, [%rd38+104];
	mul.f32 	%f1712, %f127, %f1713;
	// begin inline asm
	{  cvt.rn.f16.f32 %rs316, %f1712;}

	// end inline asm
	st.global.u16 	[%rd39+12], %rs316;
$L__BB0_493:
	add.s32 	%r1086, %r303, 7;
	setp.ge.s32 	%p428, %r1086, %r351;
	@%p428 bra 	$L__BB0_495;
	ld.local.f32 	%f1715, [%rd38+108];
	mul.f32 	%f1714, %f127, %f1715;
	// begin inline asm
	{  cvt.rn.f16.f32 %rs317, %f1714;}

	// end inline asm
	st.global.u16 	[%rd39+14], %rs317;
$L__BB0_495:
	add.s32 	%r1230, %r1230, 8;
	setp.ne.s32 	%p429, %r1230, %r1232;
	@%p429 bra 	$L__BB0_479;
$L__BB0_496:
	setp.eq.s32 	%p430, %r236, 0;
	@%p430 bra 	$L__BB0_517;
	setp.lt.u32 	%p431, %r236, 4;
	@%p431 bra 	$L__BB0_507;
	add.s32 	%r306, %r1232, %r234;
	setp.ge.s32 	%p432, %r306, %r351;
	mul.wide.u32 	%rd405, %r1232, 4;
	add.s64 	%rd40, %rd5, %rd405;
	@%p432 bra 	$L__BB0_500;
	ld.local.f32 	%f1717, [%rd40+80];
	mul.f32 	%f1716, %f127, %f1717;
	// begin inline asm
	{  cvt.rn.f16.f32 %rs318, %f1716;}

	// end inline asm
	add.s32 	%r1087, %r306, %r300;
	cvt.s64.s32 	%rd406, %r1087;
	add.s64 	%rd407, %rd406, %rd6;
	shl.b64 	%rd408, %rd407, 1;
	add.s64 	%rd409, %rd2, %rd408;
	st.global.u16 	[%rd409], %rs318;
$L__BB0_500:
	add.s32 	%r1088, %r306, 1;
	setp.ge.s32 	%p433, %r1088, %r351;
	cvt.u64.u32 	%rd410, %r300;
	cvt.s64.s32 	%rd411, %r306;
	add.s64 	%rd412, %rd411, %rd410;
	add.s64 	%rd413, %rd412, %rd6;
	shl.b64 	%rd414, %rd413, 1;
	add.s64 	%rd41, %rd2, %rd414;
	@%p433 bra 	$L__BB0_502;
	ld.local.f32 	%f1719, [%rd40+84];
	mul.f32 	%f1718, %f127, %f1719;
	// begin inline asm
	{  cvt.rn.f16.f32 %rs319, %f1718;}

	// end inline asm
	st.global.u16 	[%rd41+2], %rs319;
$L__BB0_502:
	add.s32 	%r1089, %r306, 2;
	setp.ge.s32 	%p434, %r1089, %r351;
	@%p434 bra 	$L__BB0_504;
	ld.local.f32 	%f1721, [%rd40+88];
	mul.f32 	%f1720, %f127, %f1721;
	// begin inline asm
	{  cvt.rn.f16.f32 %rs320, %f1720;}

	// end inline asm
	st.global.u16 	[%rd41+4], %rs320;
$L__BB0_504:
	add.s32 	%r1090, %r306, 3;
	setp.ge.s32 	%p435, %r1090, %r351;
	@%p435 bra 	$L__BB0_506;
	ld.local.f32 	%f1723, [%rd40+92];
	mul.f32 	%f1722, %f127, %f1723;
	// begin inline asm
	{  cvt.rn.f16.f32 %rs321, %f1722;}

	// end inline asm
	st.global.u16 	[%rd41+6], %rs321;
$L__BB0_506:
	add.s32 	%r1232, %r1232, 4;
$L__BB0_507:
	setp.eq.s32 	%p436, %r237, 0;
	@%p436 bra 	$L__BB0_517;
	setp.eq.s32 	%p437, %r238, 0;
	@%p437 bra 	$L__BB0_514;
	add.s32 	%r309, %r1232, %r234;
	setp.ge.s32 	%p438, %r309, %r351;
	mul.wide.u32 	%rd415, %r1232, 4;
	add.s64 	%rd42, %rd5, %rd415;
	@%p438 bra 	$L__BB0_511;
	ld.local.f32 	%f1725, [%rd42+80];
	mul.f32 	%f1724, %f127, %f1725;
	// begin inline asm
	{  cvt.rn.f16.f32 %rs322, %f1724;}

	// end inline asm
	add.s32 	%r1091, %r309, %r300;
	cvt.s64.s32 	%rd416, %r1091;
	add.s64 	%rd417, %rd416, %rd6;
	shl.b64 	%rd418, %rd417, 1;
	add.s64 	%rd419, %rd2, %rd418;
	st.global.u16 	[%rd419], %rs322;
$L__BB0_511:
	add.s32 	%r1092, %r309, 1;
	setp.ge.s32 	%p439, %r1092, %r351;
	@%p439 bra 	$L__BB0_513;
	ld.local.f32 	%f1727, [%rd42+84];
	mul.f32 	%f1726, %f127, %f1727;
	// begin inline asm
	{  cvt.rn.f16.f32 %rs323, %f1726;}

	// end inline asm
	cvt.u64.u32 	%rd420, %r300;
	cvt.s64.s32 	%rd421, %r309;
	add.s64 	%rd422, %rd421, %rd420;
	add.s64 	%rd423, %rd422, %rd6;
	shl.b64 	%rd424, %rd423, 1;
	add.s64 	%rd425, %rd2, %rd424;
	st.global.u16 	[%rd425+2], %rs323;
$L__BB0_513:
	add.s32 	%r1232, %r1232, 2;
$L__BB0_514:
	and.b32  	%r1093, %r6, 1;
	setp.eq.b32 	%p440, %r1093, 1;
	not.pred 	%p441, %p440;
	@%p441 bra 	$L__BB0_517;
	add.s32 	%r312, %r1232, %r234;
	setp.ge.s32 	%p442, %r312, %r351;
	@%p442 bra 	$L__BB0_517;
	mul.wide.u32 	%rd426, %r1232, 4;
	add.s64 	%rd427, %rd5, %rd426;
	ld.local.f32 	%f1729, [%rd427+80];
	mul.f32 	%f1728, %f127, %f1729;
	// begin inline asm
	{  cvt.rn.f16.f32 %rs324, %f1728;}

	// end inline asm
	add.s32 	%r1094, %r312, %r300;
	cvt.s64.s32 	%rd428, %r1094;
	add.s64 	%rd429, %rd428, %rd6;
	shl.b64 	%rd430, %rd429, 1;
	add.s64 	%rd431, %rd2, %rd430;
	st.global.u16 	[%rd431], %rs324;
$L__BB0_517:
	add.s32 	%r313, %r233, 6;
	setp.ge.s32 	%p443, %r313, %r350;
	@%p443 bra 	$L__BB0_558;
	setp.gt.f32 	%p444, %f1841, 0f00000000;
	rcp.rn.f32 	%f1730, %f1841;
	selp.f32 	%f128, %f1730, 0f00000000, %p444;
	mul.lo.s32 	%r314, %r313, %r351;
	setp.lt.u32 	%p445, %r235, 7;
	mov.b32 	%r1236, 0;
	@%p445 bra 	$L__BB0_537;
	and.b32  	%r1236, %r6, 67108856;
	mov.b32 	%r1234, 0;
	cvt.u64.u32 	%rd437, %r314;
$L__BB0_520:
	.pragma "nounroll";
	add.s32 	%r317, %r1234, %r234;
	setp.ge.s32 	%p446, %r317, %r351;
	mul.wide.u32 	%rd432, %r1234, 4;
	add.s64 	%rd43, %rd5, %rd432;
	@%p446 bra 	$L__BB0_522;
	ld.local.f32 	%f1732, [%rd43+96];
	mul.f32 	%f1731, %f128, %f1732;
	// begin inline asm
	{  cvt.rn.f16.f32 %rs325, %f1731;}

	// end inline asm
	add.s32 	%r1097, %r317, %r314;
	cvt.s64.s32 	%rd433, %r1097;
	add.s64 	%rd434, %rd433, %rd6;
	shl.b64 	%rd435, %rd434, 1;
	add.s64 	%rd436, %rd2, %rd435;
	st.global.u16 	[%rd436], %rs325;
$L__BB0_522:
	add.s32 	%r1098, %r317, 1;
	setp.ge.s32 	%p447, %r1098, %r351;
	cvt.s64.s32 	%rd438, %r317;
	add.s64 	%rd439, %rd438, %rd437;
	add.s64 	%rd440, %rd439, %rd6;
	shl.b64 	%rd441, %rd440, 1;
	add.s64 	%rd44, %rd2, %rd441;
	@%p447 bra 	$L__BB0_524;
	ld.local.f32 	%f1734, [%rd43+100];
	mul.f32 	%f1733, %f128, %f1734;
	// begin inline asm
	{  cvt.rn.f16.f32 %rs326, %f1733;}

	// end inline asm
	st.global.u16 	[%rd44+2], %rs326;
$L__BB0_524:
	add.s32 	%r1099, %r317, 2;
	setp.ge.s32 	%p448, %r1099, %r351;
	@%p448 bra 	$L__BB0_526;
	ld.local.f32 	%f1736, [%rd43+104];
	mul.f32 	%f1735, %f128, %f1736;
	// begin inline asm
	{  cvt.rn.f16.f32 %rs327, %f1735;}

	// end inline asm
	st.global.u16 	[%rd44+4], %rs327;
$L__BB0_526:
	add.s32 	%r1100, %r317, 3;
	setp.ge.s32 	%p449, %r1100, %r351;
	@%p449 bra 	$L__BB0_528;
	ld.local.f32 	%f1738, [%rd43+108];
	mul.f32 	%f1737, %f128, %f1738;
	// begin inline asm
	{  cvt.rn.f16.f32 %rs328, %f1737;}

	// end inline asm
	st.global.u16 	[%rd44+6], %rs328;
$L__BB0_528:
	add.s32 	%r1101, %r317, 4;
	setp.ge.s32 	%p450, %r1101, %r351;
	@%p450 bra 	$L__BB0_530;
	ld.local.f32 	%f1740, [%rd43+112];
	mul.f32 	%f1739, %f128, %f1740;
	// begin inline asm
	{  cvt.rn.f16.f32 %rs329, %f1739;}

	// end inline asm
	st.global.u16 	[%rd44+8], %rs329;
$L__BB0_530:
	add.s32 	%r1102, %r317, 5;
	setp.ge.s32 	%p451, %r1102, %r351;
	@%p451 bra 	$L__BB0_532;
	ld.local.f32 	%f1742, [%rd43+116];
	mul.f32 	%f1741, %f128, %f1742;
	// begin inline asm
	{  cvt.rn.f16.f32 %rs330, %f1741;}

	// end inline asm
	st.global.u16 	[%rd44+10], %rs330;
$L__BB0_532:
	add.s32 	%r1103, %r317, 6;
	setp.ge.s32 	%p452, %r1103, %r351;
	@%p452 bra 	$L__BB0_534;
	ld.local.f32 	%f1744, [%rd43+120];
	mul.f32 	%f1743, %f128, %f1744;
	// begin inline asm
	{  cvt.rn.f16.f32 %rs331, %f1743;}

	// end inline asm
	st.global.u16 	[%rd44+12], %rs331;
$L__BB0_534:
	add.s32 	%r1104, %r317, 7;
	setp.ge.s32 	%p453, %r1104, %r351;
	@%p453 bra 	$L__BB0_536;
	ld.local.f32 	%f1746, [%rd43+124];
	mul.f32 	%f1745, %f128, %f1746;
	// begin inline asm
	{  cvt.rn.f16.f32 %rs332, %f1745;}

	// end inline asm
	st.global.u16 	[%rd44+14], %rs332;
$L__BB0_536:
	add.s32 	%r1234, %r1234, 8;
	setp.ne.s32 	%p454, %r1234, %r1236;
	@%p454 bra 	$L__BB0_520;
$L__BB0_537:
	setp.eq.s32 	%p455, %r236, 0;
	@%p455 bra 	$L__BB0_558;
	setp.lt.u32 	%p456, %r236, 4;
	@%p456 bra 	$L__BB0_548;
	add.s32 	%r320, %r1236, %r234;
	setp.ge.s32 	%p457, %r320, %r351;
	mul.wide.u32 	%rd442, %r1236, 4;
	add.s64 	%rd45, %rd5, %rd442;
	@%p457 bra 	$L__BB0_541;
	ld.local.f32 	%f1748, [%rd45+96];
	mul.f32 	%f1747, %f128, %f1748;
	// begin inline asm
	{  cvt.rn.f16.f32 %rs333, %f1747;}

	// end inline asm
	add.s32 	%r1105, %r320, %r314;
	cvt.s64.s32 	%rd443, %r1105;
	add.s64 	%rd444, %rd443, %rd6;
	shl.b64 	%rd445, %rd444, 1;
	add.s64 	%rd446, %rd2, %rd445;
	st.global.u16 	[%rd446], %rs333;
$L__BB0_541:
	add.s32 	%r1106, %r320, 1;
	setp.ge.s32 	%p458, %r1106, %r351;
	cvt.u64.u32 	%rd447, %r314;
	cvt.s64.s32 	%rd448, %r320;
	add.s64 	%rd449, %rd448, %rd447;
	add.s64 	%rd450, %rd449, %rd6;
	shl.b64 	%rd451, %rd450, 1;
	add.s64 	%rd46, %rd2, %rd451;
	@%p458 bra 	$L__BB0_543;
	ld.local.f32 	%f1750, [%rd45+100];
	mul.f32 	%f1749, %f128, %f1750;
	// begin inline asm
	{  cvt.rn.f16.f32 %rs334, %f1749;}

	// end inline asm
	st.global.u16 	[%rd46+2], %rs334;
$L__BB0_543:
	add.s32 	%r1107, %r320, 2;
	setp.ge.s32 	%p459, %r1107, %r351;
	@%p459 bra 	$L__BB0_545;
	ld.local.f32 	%f1752, [%rd45+104];
	mul.f32 	%f1751, %f128, %f1752;
	// begin inline asm
	{  cvt.rn.f16.f32 %rs335, %f1751;}

	// end inline asm
	st.global.u16 	[%rd46+4], %rs335;
$L__BB0_545:
	add.s32 	%r1108, %r320, 3;
	setp.ge.s32 	%p460, %r1108, %r351;
	@%p460 bra 	$L__BB0_547;
	ld.local.f32 	%f1754, [%rd45+108];
	mul.f32 	%f1753, %f128, %f1754;
	// begin inline asm
	{  cvt.rn.f16.f32 %rs336, %f1753;}

	// end inline asm
	st.global.u16 	[%rd46+6], %rs336;
$L__BB0_547:
	add.s32 	%r1236, %r1236, 4;
$L__BB0_548:
	setp.eq.s32 	%p461, %r237, 0;
	@%p461 bra 	$L__BB0_558;
	setp.eq.s32 	%p462, %r238, 0;
	@%p462 bra 	$L__BB0_555;
	add.s32 	%r323, %r1236, %r234;
	setp.ge.s32 	%p463, %r323, %r351;
	mul.wide.u32 	%rd452, %r1236, 4;
	add.s64 	%rd47, %rd5, %rd452;
	@%p463 bra 	$L__BB0_552;
	ld.local.f32 	%f1756, [%rd47+96];
	mul.f32 	%f1755, %f128, %f1756;
	// begin inline asm
	{  cvt.rn.f16.f32 %rs337, %f1755;}

	// end inline asm
	add.s32 	%r1109, %r323, %r314;
	cvt.s64.s32 	%rd453, %r1109;
	add.s64 	%rd454, %rd453, %rd6;
	shl.b64 	%rd455, %rd454, 1;
	add.s64 	%rd456, %rd2, %rd455;
	st.global.u16 	[%rd456], %rs337;
$L__BB0_552:
	add.s32 	%r1110, %r323, 1;
	setp.ge.s32 	%p464, %r1110, %r351;
	@%p464 bra 	$L__BB0_554;
	ld.local.f32 	%f1758, [%rd47+100];
	mul.f32 	%f1757, %f128, %f1758;
	// begin inline asm
	{  cvt.rn.f16.f32 %rs338, %f1757;}

	// end inline asm
	cvt.u64.u32 	%rd457, %r314;
	cvt.s64.s32 	%rd458, %r323;
	add.s64 	%rd459, %rd458, %rd457;
	add.s64 	%rd460, %rd459, %rd6;
	shl.b64 	%rd461, %rd460, 1;
	add.s64 	%rd462, %rd2, %rd461;
	st.global.u16 	[%rd462+2], %rs338;
$L__BB0_554:
	add.s32 	%r1236, %r1236, 2;
$L__BB0_555:
	and.b32  	%r1111, %r6, 1;
	setp.eq.b32 	%p465, %r1111, 1;
	not.pred 	%p466, %p465;
	@%p466 bra 	$L__BB0_558;
	add.s32 	%r326, %r1236, %r234;
	setp.ge.s32 	%p467, %r326, %r351;
	@%p467 bra 	$L__BB0_558;
	mul.wide.u32 	%rd463, %r1236, 4;
	add.s64 	%rd464, %rd5, %rd463;
	ld.local.f32 	%f1760, [%rd464+96];
	mul.f32 	%f1759, %f128, %f1760;
	// begin inline asm
	{  cvt.rn.f16.f32 %rs339, %f1759;}

	// end inline asm
	add.s32 	%r1112, %r326, %r314;
	cvt.s64.s32 	%rd465, %r1112;
	add.s64 	%rd466, %rd465, %rd6;
	shl.b64 	%rd467, %rd466, 1;
	add.s64 	%rd468, %rd2, %rd467;
	st.global.u16 	[%rd468], %rs339;
$L__BB0_558:
	add.s32 	%r327, %r233, 7;
	setp.ge.s32 	%p468, %r327, %r350;
	@%p468 bra 	$L__BB0_599;
	setp.gt.f32 	%p469, %f1840, 0f00000000;
	rcp.rn.f32 	%f1761, %f1840;
	selp.f32 	%f129, %f1761, 0f00000000, %p469;
	mul.lo.s32 	%r328, %r327, %r351;
	setp.lt.u32 	%p470, %r235, 7;
	mov.b32 	%r1240, 0;
	@%p470 bra 	$L__BB0_578;
	and.b32  	%r1240, %r6, 67108856;
	mov.b32 	%r1238, 0;
	cvt.u64.u32 	%rd474, %r328;
$L__BB0_561:
	.pragma "nounroll";
	add.s32 	%r331, %r1238, %r234;
	setp.ge.s32 	%p471, %r331, %r351;
	mul.wide.u32 	%rd469, %r1238, 4;
	add.s64 	%rd48, %rd5, %rd469;
	@%p471 bra 	$L__BB0_563;
	ld.local.f32 	%f1763, [%rd48+112];
	mul.f32 	%f1762, %f129, %f1763;
	// begin inline asm
	{  cvt.rn.f16.f32 %rs340, %f1762;}

	// end inline asm
	add.s32 	%r1115, %r331, %r328;
	cvt.s64.s32 	%rd470, %r1115;
	add.s64 	%rd471, %rd470, %rd6;
	shl.b64 	%rd472, %rd471, 1;
	add.s64 	%rd473, %rd2, %rd472;
	st.global.u16 	[%rd473], %rs340;
$L__BB0_563:
	add.s32 	%r1116, %r331, 1;
	setp.ge.s32 	%p472, %r1116, %r351;
	cvt.s64.s32 	%rd475, %r331;
	add.s64 	%rd476, %rd475, %rd474;
	add.s64 	%rd477, %rd476, %rd6;
	shl.b64 	%rd478, %rd477, 1;
	add.s64 	%rd49, %rd2, %rd478;
	@%p472 bra 	$L__BB0_565;
	ld.local.f32 	%f1765, [%rd48+116];
	mul.f32 	%f1764, %f129, %f1765;
	// begin inline asm
	{  cvt.rn.f16.f32 %rs341, %f1764;}

	// end inline asm
	st.global.u16 	[%rd49+2], %rs341;
$L__BB0_565:
	add.s32 	%r1117, %r331, 2;
	setp.ge.s32 	%p473, %r1117, %r351;
	@%p473 bra 	$L__BB0_567;
	ld.local.f32 	%f1767, [%rd48+120];
	mul.f32 	%f1766, %f129, %f1767;
	// begin inline asm
	{  cvt.rn.f16.f32 %rs342, %f1766;}

	// end inline asm
	st.global.u16 	[%rd49+4], %rs342;
$L__BB0_567:
	add.s32 	%r1118, %r331, 3;
	setp.ge.s32 	%p474, %r1118, %r351;
	@%p474 bra 	$L__BB0_569;
	ld.local.f32 	%f1769, [%rd48+124];
	mul.f32 	%f1768, %f129, %f1769;
	// begin inline asm
	{  cvt.rn.f16.f32 %rs343, %f1768;}

	// end inline asm
	st.global.u16 	[%rd49+6], %rs343;
$L__BB0_569:
	add.s32 	%r1119, %r331, 4;
	setp.ge.s32 	%p475, %r1119, %r351;
	@%p475 bra 	$L__BB0_571;
	ld.local.f32 	%f1771, [%rd48+128];
	mul.f32 	%f1770, %f129, %f1771;
	// begin inline asm
	{  cvt.rn.f16.f32 %rs344, %f1770;}

	// end inline asm
	st.global.u16 	[%rd49+8], %rs344;
$L__BB0_571:
	add.s32 	%r1120, %r331, 5;
	setp.ge.s32 	%p476, %r1120, %r351;
	@%p476 bra 	$L__BB0_573;
	ld.local.f32 	%f1773, [%rd48+132];
	mul.f32 	%f1772, %f129, %f1773;
	// begin inline asm
	{  cvt.rn.f16.f32 %rs345, %f1772;}

	// end inline asm
	st.global.u16 	[%rd49+10], %rs345;
$L__BB0_573:
	add.s32 	%r1121, %r331, 6;
	setp.ge.s32 	%p477, %r1121, %r351;
	@%p477 bra 	$L__BB0_575;
	ld.local.f32 	%f1775, [%rd48+136];
	mul.f32 	%f1774, %f129, %f1775;
	// begin inline asm
	{  cvt.rn.f16.f32 %rs346, %f1774;}

	// end inline asm
	st.global.u16 	[%rd49+12], %rs346;
$L__BB0_575:
	add.s32 	%r1122, %r331, 7;
	setp.ge.s32 	%p478, %r1122, %r351;
	@%p478 bra 	$L__BB0_577;
	ld.local.f32 	%f1777, [%rd48+140];
	mul.f32 	%f1776, %f129, %f1777;
	// begin inline asm
	{  cvt.rn.f16.f32 %rs347, %f1776;}

	// end inline asm
	st.global.u16 	[%rd49+14], %rs347;
$L__BB0_577:
	add.s32 	%r1238, %r1238, 8;
	setp.ne.s32 	%p479, %r1238, %r1240;
	@%p479 bra 	$L__BB0_561;
$L__BB0_578:
	setp.eq.s32 	%p480, %r236, 0;
	@%p480 bra 	$L__BB0_599;
	setp.lt.u32 	%p481, %r236, 4;
	@%p481 bra 	$L__BB0_589;
	add.s32 	%r334, %r1240, %r234;
	setp.ge.s32 	%p482, %r334, %r351;
	mul.wide.u32 	%rd479, %r1240, 4;
	add.s64 	%rd50, %rd5, %rd479;
	@%p482 bra 	$L__BB0_582;
	ld.local.f32 	%f1779, [%rd50+112];
	mul.f32 	%f1778, %f129, %f1779;
	// begin inline asm
	{  cvt.rn.f16.f32 %rs348, %f1778;}

	// end inline asm
	add.s32 	%r1123, %r334, %r328;
	cvt.s64.s32 	%rd480, %r1123;
	add.s64 	%rd481, %rd480, %rd6;
	shl.b64 	%rd482, %rd481, 1;
	add.s64 	%rd483, %rd2, %rd482;
	st.global.u16 	[%rd483], %rs348;
$L__BB0_582:
	add.s32 	%r1124, %r334, 1;
	setp.ge.s32 	%p483, %r1124, %r351;
	cvt.u64.u32 	%rd484, %r328;
	cvt.s64.s32 	%rd485, %r334;
	add.s64 	%rd486, %rd485, %rd484;
	add.s64 	%rd487, %rd486, %rd6;
	shl.b64 	%rd488, %rd487, 1;
	add.s64 	%rd51, %rd2, %rd488;
	@%p483 bra 	$L__BB0_584;
	ld.local.f32 	%f1781, [%rd50+116];
	mul.f32 	%f1780, %f129, %f1781;
	// begin inline asm
	{  cvt.rn.f16.f32 %rs349, %f1780;}

	// end inline asm
	st.global.u16 	[%rd51+2], %rs349;
$L__BB0_584:
	add.s32 	%r1125, %r334, 2;
	setp.ge.s32 	%p484, %r1125, %r351;
	@%p484 bra 	$L__BB0_586;
	ld.local.f32 	%f1783, [%rd50+120];
	mul.f32 	%f1782, %f129, %f1783;
	// begin inline asm
	{  cvt.rn.f16.f32 %rs350, %f1782;}

	// end inline asm
	st.global.u16 	[%rd51+4], %rs350;
$L__BB0_586:
	add.s32 	%r1126, %r334, 3;
	setp.ge.s32 	%p485, %r1126, %r351;
	@%p485 bra 	$L__BB0_588;
	ld.local.f32 	%f1785, [%rd50+124];
	mul.f32 	%f1784, %f129, %f1785;
	// begin inline asm
	{  cvt.rn.f16.f32 %rs351, %f1784;}

	// end inline asm
	st.global.u16 	[%rd51+6], %rs351;
$L__BB0_588:
	add.s32 	%r1240, %r1240, 4;
$L__BB0_589:
	setp.eq.s32 	%p486, %r237, 0;
	@%p486 bra 	$L__BB0_599;
	setp.eq.s32 	%p487, %r238, 0;
	@%p487 bra 	$L__BB0_596;
	add.s32 	%r337, %r1240, %r234;
	setp.ge.s32 	%p488, %r337, %r351;
	mul.wide.u32 	%rd489, %r1240, 4;
	add.s64 	%rd52, %rd5, %rd489;
	@%p488 bra 	$L__BB0_593;
	ld.local.f32 	%f1787, [%rd52+112];
	mul.f32 	%f1786, %f129, %f1787;
	// begin inline asm
	{  cvt.rn.f16.f32 %rs352, %f1786;}

	// end inline asm
	add.s32 	%r1127, %r337, %r328;
	cvt.s64.s32 	%rd490, %r1127;
	add.s64 	%rd491, %rd490, %rd6;
	shl.b64 	%rd492, %rd491, 1;
	add.s64 	%rd493, %rd2, %rd492;
	st.global.u16 	[%rd493], %rs352;
$L__BB0_593:
	add.s32 	%r1128, %r337, 1;
	setp.ge.s32 	%p489, %r1128, %r351;
	@%p489 bra 	$L__BB0_595;
	ld.local.f32 	%f1789, [%rd52+116];
	mul.f32 	%f1788, %f129, %f1789;
	// begin inline asm
	{  cvt.rn.f16.f32 %rs353, %f1788;}

	// end inline asm
	cvt.u64.u32 	%rd494, %r328;
	cvt.s64.s32 	%rd495, %r337;
	add.s64 	%rd496, %rd495, %rd494;
	add.s64 	%rd497, %rd496, %rd6;
	shl.b64 	%rd498, %rd497, 1;
	add.s64 	%rd499, %rd2, %rd498;
	st.global.u16 	[%rd499+2], %rs353;
$L__BB0_595:
	add.s32 	%r1240, %r1240, 2;
$L__BB0_596:
	and.b32  	%r1129, %r6, 1;
	setp.eq.b32 	%p490, %r1129, 1;
	not.pred 	%p491, %p490;
	@%p491 bra 	$L__BB0_599;
	add.s32 	%r340, %r1240, %r234;
	setp.ge.s32 	%p492, %r340, %r351;
	@%p492 bra 	$L__BB0_599;
	mul.wide.u32 	%rd500, %r1240, 4;
	add.s64 	%rd501, %rd5, %rd500;
	ld.local.f32 	%f1791, [%rd501+112];
	mul.f32 	%f1790, %f129, %f1791;
	// begin inline asm
	{  cvt.rn.f16.f32 %rs354, %f1790;}

	// end inline asm
	add.s32 	%r1130, %r340, %r328;
	cvt.s64.s32 	%rd502, %r1130;
	add.s64 	%rd503, %rd502, %rd6;
	shl.b64 	%rd504, %rd503, 1;
	add.s64 	%rd505, %rd2, %rd504;
	st.global.u16 	[%rd505], %rs354;
$L__BB0_599:
	ret;
$L__BB0_600:
	setp.lt.u32 	%p306, %r236, 4;
	@%p306 bra 	$L__BB0_610;
	add.s32 	%r343, %r1242, %r234;
	setp.ge.s32 	%p307, %r343, %r351;
	mul.wide.u32 	%rd220, %r1242, 4;
	add.s64 	%rd53, %rd5, %rd220;
	@%p307 bra 	$L__BB0_603;
	ld.local.f32 	%f1562, [%rd53];
	mul.f32 	%f1561, %f122, %f1562;
	// begin inline asm
	{  cvt.rn.f16.f32 %rs243, %f1561;}

	// end inline asm
	add.s32 	%r997, %r343, %r239;
	cvt.s64.s32 	%rd221, %r997;
	add.s64 	%rd222, %rd221, %rd6;
	shl.b64 	%rd223, %rd222, 1;
	add.s64 	%rd224, %rd2, %rd223;
	st.global.u16 	[%rd224], %rs243;
$L__BB0_603:
	add.s32 	%r998, %r343, 1;
	setp.ge.s32 	%p308, %r998, %r351;
	cvt.u64.u32 	%rd225, %r239;
	cvt.s64.s32 	%rd226, %r343;
	add.s64 	%rd227, %rd226, %rd225;
	add.s64 	%rd228, %rd227, %rd6;
	shl.b64 	%rd229, %rd228, 1;
	add.s64 	%rd54, %rd2, %rd229;
	@%p308 bra 	$L__BB0_605;
	ld.local.f32 	%f1564, [%rd53+4];
	mul.f32 	%f1563, %f122, %f1564;
	// begin inline asm
	{  cvt.rn.f16.f32 %rs244, %f1563;}

	// end inline asm
	st.global.u16 	[%rd54+2], %rs244;
$L__BB0_605:
	add.s32 	%r999, %r343, 2;
	setp.ge.s32 	%p309, %r999, %r351;
	@%p309 bra 	$L__BB0_607;
	ld.local.f32 	%f1566, [%rd53+8];
	mul.f32 	%f1565, %f122, %f1566;
	// begin inline asm
	{  cvt.rn.f16.f32 %rs245, %f1565;}

	// end inline asm
	st.global.u16 	[%rd54+4], %rs245;
$L__BB0_607:
	add.s32 	%r1000, %r343, 3;
	setp.ge.s32 	%p310, %r1000, %r351;
	@%p310 bra 	$L__BB0_609;
	ld.local.f32 	%f1568, [%rd53+12];
	mul.f32 	%f1567, %f122, %f1568;
	// begin inline asm
	{  cvt.rn.f16.f32 %rs246, %f1567;}

	// end inline asm
	st.global.u16 	[%rd54+6], %rs246;
$L__BB0_609:
	add.s32 	%r1242, %r1242, 4;
$L__BB0_610:
	setp.eq.s32 	%p311, %r237, 0;
	@%p311 bra 	$L__BB0_312;
	setp.eq.s32 	%p312, %r238, 0;
	@%p312 bra 	$L__BB0_617;
	add.s32 	%r346, %r1242, %r234;
	setp.ge.s32 	%p313, %r346, %r351;
	mul.wide.u32 	%rd230, %r1242, 4;
	add.s64 	%rd55, %rd5, %rd230;
	@%p313 bra 	$L__BB0_614;
	ld.local.f32 	%f1570, [%rd55];
	mul.f32 	%f1569, %f122, %f1570;
	// begin inline asm
	{  cvt.rn.f16.f32 %rs247, %f1569;}

	// end inline asm
	add.s32 	%r1001, %r346, %r239;
	cvt.s64.s32 	%rd231, %r1001;
	add.s64 	%rd232, %rd231, %rd6;
	shl.b64 	%rd233, %rd232, 1;
	add.s64 	%rd234, %rd2, %rd233;
	st.global.u16 	[%rd234], %rs247;
$L__BB0_614:
	add.s32 	%r1002, %r346, 1;
	setp.ge.s32 	%p314, %r1002, %r351;
	@%p314 bra 	$L__BB0_616;
	ld.local.f32 	%f1572, [%rd55+4];
	mul.f32 	%f1571, %f122, %f1572;
	// begin inline asm
	{  cvt.rn.f16.f32 %rs248, %f1571;}

	// end inline asm
	cvt.u64.u32 	%rd235, %r239;
	cvt.s64.s32 	%rd236, %r346;
	add.s64 	%rd237, %rd236, %rd235;
	add.s64 	%rd238, %rd237, %rd6;
	shl.b64 	%rd239, %rd238, 1;
	add.s64 	%rd240, %rd2, %rd239;
	st.global.u16 	[%rd240+2], %rs248;
$L__BB0_616:
	add.s32 	%r1242, %r1242, 2;
$L__BB0_617:
	and.b32  	%r1003, %r6, 1;
	setp.eq.b32 	%p315, %r1003, 1;
	not.pred 	%p316, %p315;
	@%p316 bra 	$L__BB0_312;
	add.s32 	%r349, %r1242, %r234;
	setp.ge.s32 	%p317, %r349, %r351;
	@%p317 bra 	$L__BB0_312;
	mul.wide.u32 	%rd241, %r1242, 4;
	add.s64 	%rd242, %rd5, %rd241;
	ld.local.f32 	%f1574, [%rd242];
	mul.f32 	%f1573, %f122, %f1574;
	// begin inline asm
	{  cvt.rn.f16.f32 %rs249, %f1573;}

	// end inline asm
	add.s32 	%r1004, %r349, %r239;
	cvt.s64.s32 	%rd243, %r1004;
	add.s64 	%rd244, %rd243, %rd6;
	shl.b64 	%rd245, %rd244, 1;
	add.s64 	%rd246, %rd2, %rd245;
	st.global.u16 	[%rd246], %rs249;
	bra.uni 	$L__BB0_312;

}


// ===== COMPILED SASS (sm_100) =====

	.target	sm_100

	.elftype	@"ET_EXEC"


//--------------------- .note.nv.tkinfo           --------------------------
	.section	.note.nv.tkinfo,"",@"SHT_NOTE"
	.sectionflags	@"SHF_NOTE_NV_TKINFO"
	.tkinfo
        /*0018*/ 	.word	0x00000002
        /*0030*/ 	.string	""
        /*0030*/ 	.string	"ptxas"
        /*0030*/ 	.string	"Cuda compilation tools, release 13.0, V13.0.88"
        /*0030*/ 	.string	"Build cuda_13.0.r13.0/compiler.36424714_0"
        /*0030*/ 	.string	"-arch sm_100 -m 64 "



//--------------------- .note.nv.cuinfo           --------------------------
	.section	.note.nv.cuinfo,"",@"SHT_NOTE"
	.sectionflags	@"SHF_NOTE_NV_CUINFO"
        /*0018*/ 	.short	0x0002
        /*001a*/ 	.short	0x0064
        /*001c*/ 	.short	0x0082
	.zero		2


//--------------------- .nv.info                  --------------------------
	.section	.nv.info,"",@"SHT_CUDA_INFO"
	.align	4


	//----- nvinfo : EIATTR_REGCOUNT
	.align		4
        /*0000*/ 	.byte	0x04, 0x2f
        /*0002*/ 	.short	(.L_1 - .L_0)
	.align		4
.L_0:
        /*0004*/ 	.word	index@(_Z22flash_attention_kernelPK6__halfS1_S1_PS_iiif)
        /*0008*/ 	.word	0x0000005b


	//----- nvinfo : EIATTR_FRAME_SIZE
	.align		4
.L_1:
        /*000c*/ 	.byte	0x04, 0x11
        /*000e*/ 	.short	(.L_3 - .L_2)
	.align		4
.L_2:
        /*0010*/ 	.word	index@($__internal_0_$__cuda_sm20_rcp_rn_f32_slowpath)
        /*0014*/ 	.word	0x00000080


	//----- nvinfo : EIATTR_FRAME_SIZE
	.align		4
.L_3:
        /*0018*/ 	.byte	0x04, 0x11
        /*001a*/ 	.short	(.L_5 - .L_4)
	.align		4
.L_4:
        /*001c*/ 	.word	index@(_Z22flash_attention_kernelPK6__halfS1_S1_PS_iiif)
        /*0020*/ 	.word	0x00000080


	//----- nvinfo : EIATTR_MIN_STACK_SIZE
	.align		4
.L_5:
        /*0024*/ 	.byte	0x04, 0x12
        /*0026*/ 	.short	(.L_7 - .L_6)
	.align		4
.L_6:
        /*0028*/ 	.word	index@(_Z22flash_attention_kernelPK6__halfS1_S1_PS_iiif)
        /*002c*/ 	.word	0x00000080
.L_7:


//--------------------- .nv.compat                --------------------------
	.section	.nv.compat,"",@"SHT_CUDA_COMPAT_INFO"
	.align	4
        /*0000*/ 	.byte	0x02, 0x09, 0x00, 0x00, 0x02, 0x02, 0x01, 0x00, 0x02, 0x05, 0x05, 0x00, 0x03, 0x07, 0x01, 0x01
        /*0010*/ 	.byte	0x02, 0x03, 0x00, 0x00, 0x02, 0x06, 0x01, 0x00, 0x04, 0x0b, 0x08, 0x00, 0x09, 0x00, 0x00, 0x00
        /*0020*/ 	.byte	0x00, 0x00, 0x00, 0x00


//--------------------- .nv.info._Z22flash_attention_kernelPK6__halfS1_S1_PS_iiif --------------------------
	.section	.nv.info._Z22flash_attention_kernelPK6__halfS1_S1_PS_iiif,"",@"SHT_CUDA_INFO"
	.sectionflags	@""
	.align	4


	//----- nvinfo : EIATTR_CUDA_API_VERSION
	.align		4
        /*0000*/ 	.byte	0x04, 0x37
        /*0002*/ 	.short	(.L_9 - .L_8)
.L_8:
        /*0004*/ 	.word	0x00000082


	//----- nvinfo : EIATTR_KPARAM_INFO
	.align		4
.L_9:
        /*0008*/ 	.byte	0x04, 0x17
        /*000a*/ 	.short	(.L_11 - .L_10)
.L_10:
        /*000c*/ 	.word	0x00000000
        /*0010*/ 	.short	0x0007
        /*0012*/ 	.short	0x002c
        /*0014*/ 	.byte	0x00, 0xf0, 0x11, 0x00


	//----- nvinfo : EIATTR_KPARAM_INFO
	.align		4
.L_11:
        /*0018*/ 	.byte	0x04, 0x17
        /*001a*/ 	.short	(.L_13 - .L_12)
.L_12:
        /*001c*/ 	.word	0x00000000
        /*0020*/ 	.short	0x0006
        /*0022*/ 	.short	0x0028
        /*0024*/ 	.byte	0x00, 0xf0, 0x11, 0x00


	//----- nvinfo : EIATTR_KPARAM_INFO
	.align		4
.L_13:
        /*0028*/ 	.byte	0x04, 0x17
        /*002a*/ 	.short	(.L_15 - .L_14)
.L_14:
        /*002c*/ 	.word	0x00000000
        /*0030*/ 	.short	0x0005
        /*0032*/ 	.short	0x0024
        /*0034*/ 	.byte	0x00, 0xf0, 0x11, 0x00


	//----- nvinfo : EIATTR_KPARAM_INFO
	.align		4
.L_15:
        /*0038*/ 	.byte	0x04, 0x17
        /*003a*/ 	.short	(.L_17 - .L_16)
.L_16:
        /*003c*/ 	.word	0x00000000
        /*0040*/ 	.short	0x0004
        /*0042*/ 	.short	0x0020
        /*0044*/ 	.byte	0x00, 0xf0, 0x11, 0x00


	//----- nvinfo : EIATTR_KPARAM_INFO
	.align		4
.L_17:
        /*0048*/ 	.byte	0x04, 0x17
        /*004a*/ 	.short	(.L_19 - .L_18)
.L_18:
        /*004c*/ 	.word	0x00000000
        /*0050*/ 	.short	0x0003
        /*0052*/ 	.short	0x0018
        /*0054*/ 	.byte	0x00, 0xf5, 0x21, 0x00


	//----- nvinfo : EIATTR_KPARAM_INFO
	.align		4
.L_19:
        /*0058*/ 	.byte	0x04, 0x17
        /*005a*/ 	.short	(.L_21 - .L_20)
.L_20:
        /*005c*/ 	.word	0x00000000
        /*0060*/ 	.short	0x0002
        /*0062*/ 	.short	0x0010
        /*0064*/ 	.byte	0x00, 0xf5, 0x21, 0x00


	//----- nvinfo : EIATTR_KPARAM_INFO
	.align		4
.L_21:
        /*0068*/ 	.byte	0x04, 0x17
        /*006a*/ 	.short	(.L_23 - .L_22)
.L_22:
        /*006c*/ 	.word	0x00000000
        /*0070*/ 	.short	0x0001
        /*0072*/ 	.short	0x0008
        /*0074*/ 	.byte	0x00, 0xf5, 0x21, 0x00


	//----- nvinfo : EIATTR_KPARAM_INFO
	.align		4
.L_23:
        /*0078*/ 	.byte	0x04, 0x17
        /*007a*/ 	.short	(.L_25 - .L_24)
.L_24:
        /*007c*/ 	.word	0x00000000
        /*0080*/ 	.short	0x0000
        /*0082*/ 	.short	0x0000
        /*0084*/ 	.byte	0x00, 0xf5, 0x21, 0x00


	//----- nvinfo : EIATTR_SPARSE_MMA_MASK
	.align		4
.L_25:
        /*0088*/ 	.byte	0x03, 0x50
        /*008a*/ 	.short	0x0000


	//----- nvinfo : EIATTR_MAXREG_COUNT
	.align		4
        /*008c*/ 	.byte	0x03, 0x1b
        /*008e*/ 	.short	0x0080


	//----- nvinfo : EIATTR_NUM_BARRIERS
	.align		4
        /*0090*/ 	.byte	0x02, 0x4c
        /*0092*/ 	.byte	0x01
	.zero		1


	//----- nvinfo : EIATTR_MERCURY_ISA_VERSION
	.align		4
        /*0094*/ 	.byte	0x03, 0x5f
        /*0096*/ 	.short	0x0101


	//----- nvinfo : EIATTR_COOP_GROUP_MASK_REGIDS
	.align		4
        /*0098*/ 	.byte	0x04, 0x29
        /*009a*/ 	.short	(.L_27 - .L_26)


	//   ....[0]....
.L_26:
        /*009c*/ 	.word	0xffffffff


	//   ....[1]....
        /*00a0*/ 	.word	0xffffffff


	//   ....[2]....
        /*00a4*/ 	.word	0xffffffff


	//   ....[3]....
        /*00a8*/ 	.word	0xffffffff


	//   ....[4]....
        /*00ac*/ 	.word	0xffffffff


	//   ....[5]....
        /*00b0*/ 	.word	0xffffffff


	//   ....[6]....
        /*00b4*/ 	.word	0xffffffff


	//   ....[7]....
        /*00b8*/ 	.word	0xffffffff


	//   ....[8]....
        /*00bc*/ 	.word	0xffffffff


	//   ....[9]....
        /*00c0*/ 	.word	0xffffffff


	//   ....[10]....
        /*00c4*/ 	.word	0xffffffff


	//   ....[11]....
        /*00c8*/ 	.word	0xffffffff


	//   ....[12]....
        /*00cc*/ 	.word	0xffffffff


	//   ....[13]....
        /*00d0*/ 	.word	0xffffffff


	//   ....[14]....
        /*00d4*/ 	.word	0xffffffff


	//   ....[15]....
        /*00d8*/ 	.word	0xffffffff


	//   ....[16]....
        /*00dc*/ 	.word	0xffffffff


	//   ....[17]....
        /*00e0*/ 	.word	0xffffffff


	//   ....[18]....
        /*00e4*/ 	.word	0xffffffff


	//   ....[19]....
        /*00e8*/ 	.word	0xffffffff


	//   ....[20]....
        /*00ec*/ 	.word	0xffffffff


	//   ....[21]....
        /*00f0*/ 	.word	0xffffffff


	//   ....[22]....
        /*00f4*/ 	.word	0xffffffff


	//   ....[23]....
        /*00f8*/ 	.word	0xffffffff


	//   ....[24]....
        /*00fc*/ 	.word	0xffffffff


	//   ....[25]....
        /*0100*/ 	.word	0xffffffff


	//   ....[26]....
        /*0104*/ 	.word	0xffffffff


	//   ....[27]....
        /*0108*/ 	.word	0xffffffff


	//   ....[28]....
        /*010c*/ 	.word	0xffffffff


	//   ....[29]....
        /*0110*/ 	.word	0xffffffff


	//   ....[30]....
        /*0114*/ 	.word	0xffffffff


	//   ....[31]....
        /*0118*/ 	.word	0xffffffff


	//   ....[32]....
        /*011c*/ 	.word	0xffffffff


	//   ....[33]....
        /*0120*/ 	.word	0xffffffff


	//   ....[34]....
        /*0124*/ 	.word	0xffffffff


	//   ....[35]....
        /*0128*/ 	.word	0xffffffff


	//   ....[36]....
        /*012c*/ 	.word	0xffffffff


	//   ....[37]....
        /*0130*/ 	.word	0xffffffff


	//   ....[38]....
        /*0134*/ 	.word	0xffffffff


	//   ....[39]....
        /*0138*/ 	.word	0xffffffff


	//   ....[40]....
        /*013c*/ 	.word	0xffffffff


	//   ....[41]....
        /*0140*/ 	.word	0xffffffff


	//   ....[42]....
        /*0144*/ 	.word	0xffffffff


	//   ....[43]....
        /*0148*/ 	.word	0xffffffff


	//   ....[44]....
        /*014c*/ 	.word	0xffffffff


	//   ....[45]....
        /*0150*/ 	.word	0xffffffff


	//   ....[46]....
        /*0154*/ 	.word	0xffffffff


	//   ....[47]....
        /*0158*/ 	.word	0xffffffff


	//   ....[48]....
        /*015c*/ 	.word	0xffffffff


	//   ....[49]....
        /*0160*/ 	.word	0xffffffff


	//   ....[50]....
        /*0164*/ 	.word	0xffffffff


	//   ....[51]....
        /*0168*/ 	.word	0xffffffff


	//   ....[52]....
        /*016c*/ 	.word	0xffffffff


	//   ....[53]....
        /*0170*/ 	.word	0xffffffff


	//   ....[54]....
        /*0174*/ 	.word	0xffffffff


	//   ....[55]....
        /*0178*/ 	.word	0xffffffff


	//   ....[56]....
        /*017c*/ 	.word	0xffffffff


	//   ....[57]....
        /*0180*/ 	.word	0xffffffff


	//   ....[58]....
        /*0184*/ 	.word	0xffffffff


	//   ....[59]....
        /*0188*/ 	.word	0xffffffff


	//   ....[60]....
        /*018c*/ 	.word	0xffffffff


	//   ....[61]....
        /*0190*/ 	.word	0xffffffff


	//   ....[62]....
        /*0194*/ 	.word	0xffffffff


	//   ....[63]....
        /*0198*/ 	.word	0xffffffff


	//   ....[64]....
        /*019c*/ 	.word	0xffffffff


	//   ....[65]....
        /*01a0*/ 	.word	0xffffffff


	//   ....[66]....
        /*01a4*/ 	.word	0xffffffff


	//   ....[67]....
        /*01a8*/ 	.word	0xffffffff


	//   ....[68]....
        /*01ac*/ 	.word	0xffffffff


	//   ....[69]....
        /*01b0*/ 	.word	0xffffffff


	//   ....[70]....
        /*01b4*/ 	.word	0xffffffff


	//   ....[71]....
        /*01b8*/ 	.word	0xffffffff


	//   ....[72]....
        /*01bc*/ 	.word	0xffffffff


	//   ....[73]....
        /*01c0*/ 	.word	0xffffffff


	//   ....[74]....
        /*01c4*/ 	.word	0xffffffff


	//   ....[75]....
        /*01c8*/ 	.word	0xffffffff


	//   ....[76]....
        /*01cc*/ 	.word	0xffffffff


	//   ....[77]....
        /*01d0*/ 	.word	0xffffffff


	//   ....[78]....
        /*01d4*/ 	.word	0xffffffff


	//   ....[79]....
        /*01d8*/ 	.word	0xffffffff


	//   ....[80]....
        /*01dc*/ 	.word	0xffffffff


	//   ....[81]....
        /*01e0*/ 	.word	0xffffffff


	//   ....[82]....
        /*01e4*/ 	.word	0xffffffff


	//   ....[83]....
        /*01e8*/ 	.word	0xffffffff


	//   ....[84]....
        /*01ec*/ 	.word	0xffffffff


	//   ....[85]....
        /*01f0*/ 	.word	0xffffffff


	//   ....[86]....
        /*01f4*/ 	.word	0xffffffff


	//   ....[87]....
        /*01f8*/ 	.word	0xffffffff


	//   ....[88]....
        /*01fc*/ 	.word	0xffffffff


	//   ....[89]....
        /*0200*/ 	.word	0xffffffff


	//   ....[90]....
        /*0204*/ 	.word	0xffffffff


	//   ....[91]....
        /*0208*/ 	.word	0xffffffff


	//   ....[92]....
        /*020c*/ 	.word	0xffffffff


	//----- nvinfo : EIATTR_COOP_GROUP_INSTR_OFFSETS
	.align		4
.L_27:
        /*0210*/ 	.byte	0x04, 0x28
        /*0212*/ 	.short	(.L_29 - .L_28)


	//   ....[0]....
.L_28:
        /*0214*/ 	.word	0x000067a0


	//   ....[1]....
        /*0218*/ 	.word	0x000067e0


	//   ....[2]....
        /*021c*/ 	.word	0x00006800


	//   ....[3]....
        /*0220*/ 	.word	0x00006820


	//   ....[4]....
        /*0224*/ 	.word	0x00006840


	//   ....[5]....
        /*0228*/ 	.word	0x00006a50


	//   ....[6]....
        /*022c*/ 	.word	0x00006ab0


	//   ....[7]....
        /*0230*/ 	.word	0x00006ad0


	//   ....[8]....
        /*0234*/ 	.word	0x00006af0


	//   ....[9]....
        /*0238*/ 	.word	0x00006b20


	//   ....[10]....
        /*023c*/ 	.word	0x00006c60


	//   ....[11]....
        /*0240*/ 	.word	0x00006d00


	//   ....[12]....
        /*0244*/ 	.word	0x00006d30


	//   ....[13]....
        /*0248*/ 	.word	0x00006d70


	//   ....[14]....
        /*024c*/ 	.word	0x00006da0


	//   ....[15]....
        /*0250*/ 	.word	0x00006dc0


	//   ....[16]....
        /*0254*/ 	.word	0x00007560


	//   ....[17]....
        /*0258*/ 	.word	0x000075b0


	//   ....[18]....
        /*025c*/ 	.word	0x000075d0


	//   ....[19]....
        /*0260*/ 	.word	0x000075f0


	//   ....[20]....
        /*0264*/ 	.word	0x00007610


	//   ....[21]....
        /*0268*/ 	.word	0x00007760


	//   ....[22]....
        /*026c*/ 	.word	0x00007780


	//   ....[23]....
        /*0270*/ 	.word	0x00007800


	//   ....[24]....
        /*0274*/ 	.word	0x00007840


	//   ....[25]....
        /*0278*/ 	.word	0x00007860


	//   ....[26]....
        /*027c*/ 	.word	0x00007880


	//   ....[27]....
        /*0280*/ 	.word	0x00008030


	//   ....[28]....
        /*0284*/ 	.word	0x00008080


	//   ....[29]....
        /*0288*/ 	.word	0x000080a0


	//   ....[30]....
        /*028c*/ 	.word	0x000080c0


	//   ....[31]....
        /*0290*/ 	.word	0x000080e0


	//   ....[32]....
        /*0294*/ 	.word	0x00008230


	//   ....[33]....
        /*0298*/ 	.word	0x00008250


	//   ....[34]....
        /*029c*/ 	.word	0x000082d0


	//   ....[35]....
        /*02a0*/ 	.word	0x00008310


	//   ....[36]....
        /*02a4*/ 	.word	0x00008330


	//   ....[37]....
        /*02a8*/ 	.word	0x00008350


	//   ....[38]....
        /*02ac*/ 	.word	0x00008b00


	//   ....[39]....
        /*02b0*/ 	.word	0x00008b40


	//   ....[40]....
        /*02b4*/ 	.word	0x00008b60


	//   ....[41]....
        /*02b8*/ 	.word	0x00008b80


	//   ....[42]....
        /*02bc*/ 	.word	0x00008bb0


	//   ....[43]....
        /*02c0*/ 	.word	0x00008cf0


	//   ....[44]....
        /*02c4*/ 	.word	0x00008d10


	//   ....[45]....
        /*02c8*/ 	.word	0x00008d90


	//   ....[46]....
        /*02cc*/ 	.word	0x00008dd0


	//   ....[47]....
        /*02d0*/ 	.word	0x00008df0


	//   ....[48]....
        /*02d4*/ 	.word	0x00008e10


	//   ....[49]....
        /*02d8*/ 	.word	0x000095c0


	//   ....[50]....
        /*02dc*/ 	.word	0x00009610


	//   ....[51]....
        /*02e0*/ 	.word	0x00009630


	//   ....[52]....
        /*02e4*/ 	.word	0x00009650


	//   ....[53]....
        /*02e8*/ 	.word	0x00009670


	//   ....[54]....
        /*02ec*/ 	.word	0x000097c0


	//   ....[55]....
        /*02f0*/ 	.word	0x000097e0


	//   ....[56]....
        /*02f4*/ 	.word	0x00009860


	//   ....[57]....
        /*02f8*/ 	.word	0x000098a0


	//   ....[58]....
        /*02fc*/ 	.word	0x000098c0


	//   ....[59]....
        /*0300*/ 	.word	0x000098e0


	//   ....[60]....
        /*0304*/ 	.word	0x0000a090


	//   ....[61]....
        /*0308*/ 	.word	0x0000a0d0


	//   ....[62]....
        /*030c*/ 	.word	0x0000a0f0


	//   ....[63]....
        /*0310*/ 	.word	0x0000a110


	//   ....[64]....
        /*0314*/ 	.word	0x0000a140


	//   ....[65]....
        /*0318*/ 	.word	0x0000a280


	//   ....[66]....
        /*031c*/ 	.word	0x0000a2a0


	//   ....[67]....
        /*0320*/ 	.word	0x0000a320


	//   ....[68]....
        /*0324*/ 	.word	0x0000a360


	//   ....[69]....
        /*0328*/ 	.word	0x0000a380


	//   ....[70]....
        /*032c*/ 	.word	0x0000a3a0


	//   ....[71]....
        /*0330*/ 	.word	0x0000ab50


	//   ....[72]....
        /*0334*/ 	.word	0x0000aba0


	//   ....[73]....
        /*0338*/ 	.word	0x0000abc0


	//   ....[74]....
        /*033c*/ 	.word	0x0000abe0


	//   ....[75]....
        /*0340*/ 	.word	0x0000ac00


	//   ....[76]....
        /*0344*/ 	.word	0x0000ad50


	//   ....[77]....
        /*0348*/ 	.word	0x0000ad70


	//   ....[78]....
        /*034c*/ 	.word	0x0000adf0


	//   ....[79]....
        /*0350*/ 	.word	0x0000ae30


	//   ....[80]....
        /*0354*/ 	.word	0x0000ae50


	//   ....[81]....
        /*0358*/ 	.word	0x0000ae70


	//   ....[82]....
        /*035c*/ 	.word	0x0000b620


	//   ....[83]....
        /*0360*/ 	.word	0x0000b660


	//   ....[84]....
        /*0364*/ 	.word	0x0000b680


	//   ....[85]....
        /*0368*/ 	.word	0x0000b6a0


	//   ....[86]....
        /*036c*/ 	.word	0x0000b6d0


	//   ....[87]....
        /*0370*/ 	.word	0x0000b810


	//   ....[88]....
        /*0374*/ 	.word	0x0000b830


	//   ....[89]....
        /*0378*/ 	.word	0x0000b8b0


	//   ....[90]....
        /*037c*/ 	.word	0x0000b8f0


	//   ....[91]....
        /*0380*/ 	.word	0x0000b910


	//   ....[92]....
        /*0384*/ 	.word	0x0000b930


	//----- nvinfo : EIATTR_VRC_CTA_INIT_COUNT
	.align		4
.L_29:
        /*0388*/ 	.byte	0x02, 0x4a
	.zero		1
	.zero		1


	//----- nvinfo : EIATTR_EXIT_INSTR_OFFSETS
	.align		4
        /*038c*/ 	.byte	0x04, 0x1c
        /*038e*/ 	.short	(.L_31 - .L_30)


	//   ....[0]....
.L_30:
        /*0390*/ 	.word	0x000163d0


	//   ....[1]....
        /*0394*/ 	.word	0x0001bbf0


	//   ....[2]....
        /*0398*/ 	.word	0x0001c200


	//   ....[3]....
        /*039c*/ 	.word	0x0001c4b0


	//   ....[4]....
        /*03a0*/ 	.word	0x0001c6c0


	//   ....[5]....
        /*03a4*/ 	.word	0x0001c6f0


	//   ....[6]....
        /*03a8*/ 	.word	0x0001c7b0


	//----- nvinfo : EIATTR_MAX_THREADS
	.align		4
.L_31:
        /*03ac*/ 	.byte	0x04, 0x05
        /*03ae*/ 	.short	(.L_33 - .L_32)
.L_32:
        /*03b0*/ 	.word	0x00000100
        /*03b4*/ 	.word	0x00000001
        /*03b8*/ 	.word	0x00000001


	//----- nvinfo : EIATTR_CRS_STACK_SIZE
	.align		4
.L_33:
        /*03bc*/ 	.byte	0x04, 0x1e
        /*03be*/ 	.short	(.L_35 - .L_34)
.L_34:
        /*03c0*/ 	.word	0x00000000


	//----- nvinfo : EIATTR_CBANK_PARAM_SIZE
	.align		4
.L_35:
        /*03c4*/ 	.byte	0x03, 0x19
        /*03c6*/ 	.short	0x0030


	//----- nvinfo : EIATTR_PARAM_CBANK
	.align		4
        /*03c8*/ 	.byte	0x04, 0x0a
        /*03ca*/ 	.short	(.L_37 - .L_36)
	.align		4
.L_36:
        /*03cc*/ 	.word	index@(.nv.constant0._Z22flash_attention_kernelPK6__halfS1_S1_PS_iiif)
        /*03d0*/ 	.short	0x0380
        /*03d2*/ 	.short	0x0030


	//----- nvinfo : EIATTR_SW_WAR
	.align		4
.L_37:
        /*03d4*/ 	.byte	0x04, 0x36
        /*03d6*/ 	.short	(.L_39 - .L_38)
.L_38:
        /*03d8*/ 	.word	0x00000008
.L_39:


//--------------------- .nv.callgraph             --------------------------
	.section	.nv.callgraph,"",@"SHT_CUDA_CALLGRAPH"
	.align	4
	.sectionentsize	8
	.align		4
        /*0000*/ 	.word	0x00000000
	.align		4
        /*0004*/ 	.word	0xffffffff
	.align		4
        /*0008*/ 	.word	0x00000000
	.align		4
        /*000c*/ 	.word	0xfffffffe
	.align		4
        /*0010*/ 	.word	0x00000000
	.align		4
        /*0014*/ 	.word	0xfffffffd
	.align		4
        /*0018*/ 	.word	0x00000000
	.align		4
        /*001c*/ 	.word	0xfffffffc


//--------------------- .text._Z22flash_attention_kernelPK6__halfS1_S1_PS_iiif --------------------------
	.section	.text._Z22flash_attention_kernelPK6__halfS1_S1_PS_iiif,"ax",@progbits
	.align	128
        .global         _Z22flash_attention_kernelPK6__halfS1_S1_PS_iiif
        .type           _Z22flash_attention_kernelPK6__halfS1_S1_PS_iiif,@function
        .size           _Z22flash_attention_kernelPK6__halfS1_S1_PS_iiif,(.L_x_433 - _Z22flash_attention_kernelPK6__halfS1_S1_PS_iiif)
        .other          _Z22flash_attention_kernelPK6__halfS1_S1_PS_iiif,@"STO_CUDA_ENTRY STV_DEFAULT"
_Z22flash_attention_kernelPK6__halfS1_S1_PS_iiif:
.text._Z22flash_attention_kernelPK6__halfS1_S1_PS_iiif:
[----:B------:R-:W0:Y:S01]  /*0000*/  LDC R1, c[0x0][0x37c] ;  /* 0x0000df00ff017b82 */ /* 0x000e220000000800 */
[----:B------:R-:W1:Y:S01]  /*0010*/  LDCU.64 UR6, c[0x0][0x3a0] ;  /* 0x00007400ff0677ac */ /* 0x000e620008000a00 */
[----:B------:R-:W-:Y:S01]  /*0020*/  BSSY.RECONVERGENT B0, `(.L_x_0) ;  /* 0x000011c000007945 */ /* 0x000fe20003800200 */
[----:B0-----:R-:W-:Y:S01]  /*0030*/  IADD3 R1, PT, PT, R1, -0x80, RZ ;  /* 0xffffff8001017810 */ /* 0x001fe20007ffe0ff */
[----:B------:R-:W0:Y:S01]  /*0040*/  LDCU.64 UR4, c[0x0][0x358] ;  /* 0x00006b00ff0477ac */ /* 0x000e220008000a00 */
[----:B------:R-:W2:Y:S01]  /*0050*/  LDCU.64 UR8, c[0x0][0x380] ;  /* 0x00007000ff0877ac */ /* 0x000ea20008000a00 */
[----:B------:R-:W3:Y:S01]  /*0060*/  LDCU.64 UR10, c[0x0][0x380] ;  /* 0x00007000ff0a77ac */ /* 0x000ee20008000a00 */
[----:B-1----:R-:W-:Y:S01]  /*0070*/  IMAD.U32 R3, RZ, RZ, UR6 ;  /* 0x00000006ff037e24 */ /* 0x002fe2000f8e00ff */
[----:B------:R-:W1:Y:S01]  /*0080*/  S2UR UR6, SR_CTAID.X ;  /* 0x00000000000679c3 */ /* 0x000e620000002500 */
[----:B------:R-:W-:-:S03]  /*0090*/  MOV R12, UR7 ;  /* 0x00000007000c7c02 */ /* 0x000fc60008000f00 */
[C---:B------:R-:W-:Y:S02]  /*00a0*/  IADD3 R0, PT, PT, R3.reuse, 0x3f, RZ ;  /* 0x0000003f03007810 */ /* 0x040fe40007ffe0ff */
[----:B------:R-:W-:Y:S02]  /*00b0*/  IMAD.SHL.U32 R53, R12, 0x40, RZ ;  /* 0x000000400c357824 */ /* 0x000fe400078e00ff */
[----:B------:R-:W-:Y:S01]  /*00c0*/  SHF.R.S32.HI R5, RZ, 0x1f, R0 ;  /* 0x0000001fff057819 */ /* 0x000fe20000011400 */
[----:B------:R-:W-:-:S03]  /*00d0*/  IMAD R54, R3, R12, RZ ;  /* 0x0000000c03367224 */ /* 0x000fc600078e02ff */
[----:B------:R-:W-:-:S04]  /*00e0*/  LEA.HI R5, R5, R0, RZ, 0x6 ;  /* 0x0000000005057211 */ /* 0x000fc800078f30ff */
[----:B------:R-:W-:-:S04]  /*00f0*/  SHF.R.S32.HI R40, RZ, 0x6, R5 ;  /* 0x00000006ff287819 */ /* 0x000fc80000011405 */
[----:B------:R-:W4:Y:S01]  /*0100*/  I2F.U32.RP R0, R40 ;  /* 0x0000002800007306 */ /* 0x000f220000209000 */
[----:B------:R-:W-:Y:S02]  /*0110*/  IADD3 R7, PT, PT, RZ, -R40, RZ ;  /* 0x80000028ff077210 */ /* 0x000fe40007ffe0ff */
[----:B------:R-:W-:-:S05]  /*0120*/  ISETP.NE.U32.AND P2, PT, R40, RZ, PT ;  /* 0x000000ff2800720c */ /* 0x000fca0003f45070 */
[----:B----4-:R-:W4:Y:S02]  /*0130*/  MUFU.RCP R0, R0 ;  /* 0x0000000000007308 */ /* 0x010f240000001000 */
[----:B----4-:R-:W-:Y:S02]  /*0140*/  VIADD R4, R0, 0xffffffe ;  /* 0x0ffffffe00047836 */ /* 0x010fe40000000000 */
[----:B------:R-:W4:Y:S04]  /*0150*/  S2R R0, SR_TID.X ;  /* 0x0000000000007919 */ /* 0x000f280000002100 */
[----:B------:R5:W0:Y:S02]  /*0160*/  F2I.FTZ.U32.TRUNC.NTZ R5, R4 ;  /* 0x0000000400057305 */ /* 0x000a24000021f000 */
[----:B-----5:R-:W-:-:S02]  /*0170*/  IMAD.MOV.U32 R4, RZ, RZ, RZ ;  /* 0x000000ffff047224 */ /* 0x020fc400078e00ff */
[----:B0-----:R-:W-:-:S04]  /*0180*/  IMAD R7, R7, R5, RZ ;  /* 0x0000000507077224 */ /* 0x001fc800078e02ff */
[----:B------:R-:W-:-:S06]  /*0190*/  IMAD.HI.U32 R5, R5, R7, R4 ;  /* 0x0000000705057227 */ /* 0x000fcc00078e0004 */
[----:B-1----:R-:W-:-:S05]  /*01a0*/  IMAD.HI.U32 R5, R5, UR6, RZ ;  /* 0x0000000605057c27 */ /* 0x002fca000f8e00ff */
[----:B------:R-:W-:Y:S02]  /*01b0*/  IADD3 R7, PT, PT, -R5, RZ, RZ ;  /* 0x000000ff05077210 */ /* 0x000fe40007ffe1ff */
[----:B----4-:R-:W-:Y:S02]  /*01c0*/  SHF.R.U32.HI R58, RZ, 0x5, R0 ;  /* 0x00000005ff3a7819 */ /* 0x010fe40000011600 */
[----:B------:R-:W-:Y:S01]  /*01d0*/  LOP3.LUT R56, R0, 0x1f, RZ, 0xc0, !PT ;  /* 0x0000001f00387812 */ /* 0x000fe200078ec0ff */
[----:B------:R-:W-:-:S05]  /*01e0*/  IMAD R7, R40, R7, UR6 ;  /* 0x0000000628077e24 */ /* 0x000fca000f8e0207 */
[----:B------:R-:W-:-:S13]  /*01f0*/  ISETP.GE.U32.AND P0, PT, R7, R40, PT ;  /* 0x000000280700720c */ /* 0x000fda0003f06070 */
[----:B------:R-:W-:Y:S01]  /*0200*/  @P0 IMAD.IADD R7, R7, 0x1, -R40 ;  /* 0x0000000107070824 */ /* 0x000fe200078e0a28 */
[----:B------:R-:W-:Y:S02]  /*0210*/  @P0 IADD3 R5, PT, PT, R5, 0x1, RZ ;  /* 0x0000000105050810 */ /* 0x000fe40007ffe0ff */
[----:B------:R-:W-:Y:S02]  /*0220*/  ISETP.GE.AND P0, PT, R0, R53, PT ;  /* 0x000000350000720c */ /* 0x000fe40003f06270 */
[----:B------:R-:W-:-:S13]  /*0230*/  ISETP.GE.U32.AND P1, PT, R7, R40, PT ;  /* 0x000000280700720c */ /* 0x000fda0003f26070 */
[----:B------:R-:W-:Y:S01]  /*0240*/  @P1 VIADD R5, R5, 0x1 ;  /* 0x0000000105051836 */ /* 0x000fe20000000000 */
[----:B------:R-:W-:-:S04]  /*0250*/  @!P2 LOP3.LUT R5, RZ, R40, RZ, 0x33, !PT ;  /* 0x00000028ff05a212 */ /* 0x000fc800078e33ff */
[C---:B------:R-:W-:Y:S01]  /*0260*/  IADD3 R55, PT, PT, -R5.reuse, RZ, RZ ;  /* 0x000000ff05377210 */ /* 0x040fe20007ffe1ff */
[----:B------:R-:W-:-:S04]  /*0270*/  IMAD R54, R5, R54, RZ ;  /* 0x0000003605367224 */ /* 0x000fc800078e02ff */
[----:B------:R-:W-:Y:S01]  /*0280*/  IMAD R55, R40, R55, UR6 ;  /* 0x0000000628377e24 */ /* 0x000fe2000f8e0237 */
[----:B------:R-:W-:-:S03]  /*0290*/  SHF.R.S32.HI R2, RZ, 0x1f, R54 ;  /* 0x0000001fff027819 */ /* 0x000fc60000011436 */
[----:B------:R-:W-:Y:S01]  /*02a0*/  IMAD.SHL.U32 R55, R55, 0x40, RZ ;  /* 0x0000004037377824 */ /* 0x000fe200078e00ff */
[----:B--23--:R-:W-:Y:S06]  /*02b0*/  @P0 BRA `(.L_x_1) ;  /* 0x0000000c00c80947 */ /* 0x00cfec0003800000 */
[----:B------:R-:W-:Y:S01]  /*02c0*/  LOP3.LUT R4, RZ, R0, RZ, 0x33, !PT ;  /* 0x00000000ff047212 */ /* 0x000fe200078e33ff */
[----:B------:R-:W-:Y:S01]  /*02d0*/  BSSY.RECONVERGENT B1, `(.L_x_2) ;  /* 0x000004a000017945 */ /* 0x000fe20003800200 */
[----:B------:R-:W-:Y:S02]  /*02e0*/  IMAD.MOV.U32 R5, RZ, RZ, R0 ;  /* 0x000000ffff057224 */ /* 0x000fe400078e0000 */
[----:B------:R-:W-:-:S04]  /*02f0*/  IADD3 R10, PT, PT, R53, R4, RZ ;  /* 0x00000004350a7210 */ /* 0x000fc80007ffe0ff */
[----:B------:R-:W-:-:S04]  /*0300*/  LOP3.LUT R4, R10, 0x300, RZ, 0xc0, !PT ;  /* 0x000003000a047812 */ /* 0x000fc800078ec0ff */
[----:B------:R-:W-:-:S13]  /*0310*/  ISETP.NE.AND P0, PT, R4, 0x300, PT ;  /* 0x000003000400780c */ /* 0x000fda0003f05270 */
[----:B------:R-:W-:Y:S05]  /*0320*/  @!P0 BRA `(.L_x_3) ;  /* 0x0000000400108947 */ /* 0x000fea0003800000 */
[----:B------:R-:W-:Y:S01]  /*0330*/  IABS R13, R12 ;  /* 0x0000000c000d7213 */ /* 0x000fe20000000000 */
[----:B------:R-:W0:Y:S01]  /*0340*/  S2R R7, SR_CgaCtaId ;  /* 0x0000000000077919 */ /* 0x000e220000008800 */
[----:B------:R-:W1:Y:S01]  /*0350*/  LDC R12, c[0x0][0x3a4] ;  /* 0x0000e900ff0c7b82 */ /* 0x000e620000000800 */
[----:B------:R-:W-:Y:S01]  /*0360*/  MOV R6, 0x400 ;  /* 0x0000040000067802 */ /* 0x000fe20000000f00 */
[----:B------:R-:W2:Y:S01]  /*0370*/  I2F.RP R3, R13 ;  /* 0x0000000d00037306 */ /* 0x000ea20000209400 */
[----:B------:R-:W-:-:S05]  /*0380*/  IMAD.MOV.U32 R11, RZ, RZ, RZ ;  /* 0x000000ffff0b7224 */ /* 0x000fca00078e00ff */
[----:B------:R-:W3:Y:S02]  /*0390*/  LDC R19, c[0x0][0x3a0] ;  /* 0x0000e800ff137b82 */ /* 0x000ee40000000800 */
[----:B--2---:R-:W2:Y:S01]  /*03a0*/  MUFU.RCP R3, R3 ;  /* 0x0000000300037308 */ /* 0x004ea20000001000 */
[----:B0-----:R-:W-:Y:S02]  /*03b0*/  LEA R18, R7, R6, 0x18 ;  /* 0x0000000607127211 */ /* 0x001fe400078ec0ff */
[----:B--2---:R-:W-:Y:S02]  /*03c0*/  IADD3 R4, PT, PT, R3, 0xffffffe, RZ ;  /* 0x0ffffffe03047810 */ /* 0x004fe40007ffe0ff */
[----:B------:R-:W-:-:S03]  /*03d0*/  LEA.HI R3, R10, 0x1, RZ, 0x18 ;  /* 0x000000010a037811 */ /* 0x000fc600078fc0ff */
[----:B------:R0:W2:Y:S02]  /*03e0*/  F2I.FTZ.U32.TRUNC.NTZ R5, R4 ;  /* 0x0000000400057305 */ /* 0x0000a4000021f000 */
[----:B0-----:R-:W-:Y:S02]  /*03f0*/  HFMA2 R4, -RZ, RZ, 0, 0 ;  /* 0x00000000ff047431 */ /* 0x001fe400000001ff */
[----:B--2---:R-:W-:-:S04]  /*0400*/  IMAD.MOV R8, RZ, RZ, -R5 ;  /* 0x000000ffff087224 */ /* 0x004fc800078e0a05 */
[----:B------:R-:W-:-:S04]  /*0410*/  IMAD R9, R8, R13, RZ ;  /* 0x0000000d08097224 */ /* 0x000fc800078e02ff */
[----:B------:R-:W-:Y:S01]  /*0420*/  IMAD.HI.U32 R8, R5, R9, R4 ;  /* 0x0000000905087227 */ /* 0x000fe200078e0004 */
[----:B------:R-:W-:Y:S02]  /*0430*/  MOV R5, R0 ;  /* 0x0000000000057202 */ /* 0x000fe40000000f00 */
[----:B-1-3--:R-:W-:-:S07]  /*0440*/  LOP3.LUT R4, R3, 0x3, RZ, 0xc0, !PT ;  /* 0x0000000303047812 */ /* 0x00afce00078ec0ff */
.L_x_6:
[----:B------:R-:W-:Y:S01]  /*0450*/  IABS R7, R5 ;  /* 0x0000000500077213 */ /* 0x000fe20000000000 */
[----:B------:R-:W-:Y:S01]  /*0460*/  BSSY.RECONVERGENT B2, `(.L_x_4) ;  /* 0x000002b000027945 */ /* 0x000fe20003800200 */
[-C--:B------:R-:W-:Y:S02]  /*0470*/  IABS R15, R12.reuse ;  /* 0x0000000c000f7213 */ /* 0x080fe40000000000 */
[----:B------:R-:W-:Y:S01]  /*0480*/  LOP3.LUT R14, RZ, R12, RZ, 0x33, !PT ;  /* 0x0000000cff0e7212 */ /* 0x000fe200078e33ff */
[----:B------:R-:W-:-:S04]  /*0490*/  IMAD.HI.U32 R3, R8, R7, RZ ;  /* 0x0000000708037227 */ /* 0x000fc800078e00ff */
[----:B------:R-:W-:-:S04]  /*04a0*/  IMAD.MOV R6, RZ, RZ, -R3 ;  /* 0x000000ffff067224 */ /* 0x000fc800078e0a03 */
[----:B------:R-:W-:Y:S01]  /*04b0*/  IMAD R6, R15, R6, R7 ;  /* 0x000000060f067224 */ /* 0x000fe200078e0207 */
[----:B------:R-:W-:-:S04]  /*04c0*/  LOP3.LUT R7, R5, R12, RZ, 0x3c, !PT ;  /* 0x0000000c05077212 */ /* 0x000fc800078e3cff */
[----:B------:R-:W-:Y:S02]  /*04d0*/  ISETP.GT.U32.AND P1, PT, R13, R6, PT ;  /* 0x000000060d00720c */ /* 0x000fe40003f24070 */
[----:B------:R-:W-:-:S11]  /*04e0*/  ISETP.GE.AND P2, PT, R7, RZ, PT ;  /* 0x000000ff0700720c */ /* 0x000fd60003f46270 */
[----:B------:R-:W-:Y:S01]  /*04f0*/  @!P1 IADD3 R6, PT, PT, R6, -R15, RZ ;  /* 0x8000000f06069210 */ /* 0x000fe20007ffe0ff */
[----:B------:R-:W-:-:S03]  /*0500*/  @!P1 VIADD R3, R3, 0x1 ;  /* 0x0000000103039836 */ /* 0x000fc60000000000 */
[----:B------:R-:W-:-:S13]  /*0510*/  ISETP.GE.U32.AND P0, PT, R6, R13, PT ;  /* 0x0000000d0600720c */ /* 0x000fda0003f06070 */
[----:B------:R-:W-:Y:S02]  /*0520*/  @P0 IADD3 R3, PT, PT, R3, 0x1, RZ ;  /* 0x0000000103030810 */ /* 0x000fe40007ffe0ff */
[----:B------:R-:W-:-:S03]  /*0530*/  ISETP.NE.AND P0, PT, R12, RZ, PT ;  /* 0x000000ff0c00720c */ /* 0x000fc60003f05270 */
[----:B------:R-:W-:-:S05]  /*0540*/  @!P2 IMAD.MOV R3, RZ, RZ, -R3 ;  /* 0x000000ffff03a224 */ /* 0x000fca00078e0a03 */
[----:B------:R-:W-:Y:S02]  /*0550*/  SEL R16, R14, R3, !P0 ;  /* 0x000000030e107207 */ /* 0x000fe40004000000 */
[----:B------:R-:W-:-:S03]  /*0560*/  MOV R3, R19 ;  /* 0x0000001300037202 */ /* 0x000fc60000000f00 */
[----:B------:R-:W-:Y:S01]  /*0570*/  IMAD.IADD R20, R55, 0x1, R16 ;  /* 0x0000000137147824 */ /* 0x000fe200078e0210 */
[----:B------:R-:W-:-:S04]  /*0580*/  LEA R16, R5, R18, 0x1 ;  /* 0x0000001205107211 */ /* 0x000fc800078e08ff */
[----:B------:R-:W-:-:S13]  /*0590*/  ISETP.GE.AND P1, PT, R20, R3, PT ;  /* 0x000000031400720c */ /* 0x000fda0003f26270 */
[----:B------:R-:W-:Y:S01]  /*05a0*/  @P1 PRMT R7, RZ, 0x7610, R7 ;  /* 0x00007610ff071816 */ /* 0x000fe20000000007 */
[----:B------:R-:W-:Y:S06]  /*05b0*/  @P1 BRA `(.L_x_5) ;  /* 0x0000000000541947 */ /* 0x000fec0003800000 */
[----:B------:R-:W-:Y:S01]  /*05c0*/  IMAD.MOV.U32 R13, RZ, RZ, R15 ;  /* 0x000000ffff0d7224 */ /* 0x000fe200078e000f */
[----:B------:R-:W-:Y:S02]  /*05d0*/  ISETP.GE.AND P2, PT, R5, RZ, PT ;  /* 0x000000ff0500720c */ /* 0x000fe40003f46270 */
[----:B------:R-:W-:Y:S02]  /*05e0*/  IADD3 R7, PT, PT, R6, -R15, RZ ;  /* 0x8000000f06077210 */ /* 0x000fe40007ffe0ff */
[----:B------:R-:W-:-:S04]  /*05f0*/  ISETP.GT.U32.AND P1, PT, R13, R6, PT ;  /* 0x000000060d00720c */ /* 0x000fc80003f24070 */
[----:B------:R-:W-:-:S05]  /*0600*/  SEL R7, R7, R6, !P1 ;  /* 0x0000000607077207 */ /* 0x000fca0004800000 */
[----:B------:R-:W-:-:S05]  /*0610*/  @!P2 IMAD.MOV R7, RZ, RZ, -R7 ;  /* 0x000000ffff07a224 */ /* 0x000fca00078e0a07 */
[----:B------:R-:W-:-:S05]  /*0620*/  SEL R7, R14, R7, !P0 ;  /* 0x000000070e077207 */ /* 0x000fca0004000000 */
[----:B------:R-:W-:-:S05]  /*0630*/  IMAD R7, R20, R12, R7 ;  /* 0x0000000c14077224 */ /* 0x000fca00078e0207 */
[----:B------:R-:W-:-:S04]  /*0640*/  IADD3 R8, P0, PT, R54, R7, RZ ;  /* 0x0000000736087210 */ /* 0x000fc80007f1e0ff */
[----:B------:R-:W-:Y:S02]  /*0650*/  LEA.HI.X.SX32 R7, R7, R2, 0x1, P0 ;  /* 0x0000000207077211 */ /* 0x000fe400000f0eff */
[----:B------:R-:W-:-:S04]  /*0660*/  LEA R6, P0, R8, UR8, 0x1 ;  /* 0x0000000808067c11 */ /* 0x000fc8000f8008ff */
[----:B------:R-:W-:-:S06]  /*0670*/  LEA.HI.X R7, R8, UR9, R7, 0x1, P0 ;  /* 0x0000000908077c11 */ /* 0x000fcc00080f0c07 */
[----:B------:R0:W5:Y:S01]  /*0680*/  LDG.E.U16.CONSTANT R7, desc[UR4][R6.64] ;  /* 0x0000000406077981 */ /* 0x000162000c1e9500 */
[----:B------:R-:W1:Y:S08]  /*0690*/  I2F.RP R14, R15 ;  /* 0x0000000f000e7306 */ /* 0x000e700000209400 */
[----:B-1----:R-:W1:Y:S02]  /*06a0*/  MUFU.RCP R14, R14 ;  /* 0x0000000e000e7308 */ /* 0x002e640000001000 */
[----:B-1----:R-:W-:-:S06]  /*06b0*/  IADD3 R9, PT, PT, R14, 0xffffffe, RZ ;  /* 0x0ffffffe0e097810 */ /* 0x002fcc0007ffe0ff */
[----:B------:R-:W1:Y:S02]  /*06c0*/  F2I.FTZ.U32.TRUNC.NTZ R9, R9 ;  /* 0x0000000900097305 */ /* 0x000e64000021f000 */
[----:B-1----:R-:W-:-:S04]  /*06d0*/  IMAD.MOV R8, RZ, RZ, -R9 ;  /* 0x000000ffff087224 */ /* 0x002fc800078e0a09 */
[----:B------:R-:W-:Y:S02]  /*06e0*/  IMAD R17, R8, R15, RZ ;  /* 0x0000000f08117224 */ /* 0x000fe400078e02ff */
[----:B------:R-:W-:-:S05]  /*06f0*/  HFMA2 R8, -RZ, RZ, 0, 0 ;  /* 0x00000000ff087431 */ /* 0x000fca00000001ff */
[----:B0-----:R-:W-:-:S07]  /*0700*/  IMAD.HI.U32 R8, R9, R17, R8 ;  /* 0x0000001109087227 */ /* 0x001fce00078e0008 */
.L_x_5:
[----:B------:R-:W-:Y:S05]  /*0710*/  BSYNC.RECONVERGENT B2 ;  /* 0x0000000000027941 */ /* 0x000fea0003800200 */
.L_x_4:
[----:B-----5:R0:W-:Y:S01]  /*0720*/  STS.U16 [R16], R7 ;  /* 0x0000000710007388 */ /* 0x0201e20000000400 */
[----:B------:R-:W-:Y:S01]  /*0730*/  VIADD R11, R11, 0x1 ;  /* 0x000000010b0b7836 */ /* 0x000fe20000000000 */
[----:B------:R-:W-:-:S04]  /*0740*/  IADD3 R5, PT, PT, R5, 0x100, RZ ;  /* 0x0000010005057810 */ /* 0x000fc80007ffe0ff */
[----:B------:R-:W-:-:S13]  /*0750*/  ISETP.NE.AND P0, PT, R11, R4, PT ;  /* 0x000000040b00720c */ /* 0x000fda0003f05270 */
[----:B0-----:R-:W-:Y:S05]  /*0760*/  @P0 BRA `(.L_x_6) ;  /* 0xfffffffc00380947 */ /* 0x001fea000383ffff */
.L_x_3:
[----:B------:R-:W-:Y:S05]  /*0770*/  BSYNC.RECONVERGENT B1 ;  /* 0x0000000000017941 */ /* 0x000fea0003800200 */
.L_x_2:
[----:B------:R-:W-:-:S13]  /*0780*/  ISETP.GE.U32.AND P0, PT, R10, 0x300, PT ;  /* 0x000003000a00780c */ /* 0x000fda0003f06070 */
[----:B------:R-:W-:Y:S05]  /*0790*/  @!P0 BRA `(.L_x_1) ;  /* 0x0000000800908947 */ /* 0x000fea0003800000 */
[----:B------:R-:W-:Y:S01]  /*07a0*/  IABS R8, R12 ;  /* 0x0000000c00087213 */ /* 0x000fe20000000000 */
[----:B------:R-:W0:Y:S01]  /*07b0*/  S2R R9, SR_CgaCtaId ;  /* 0x0000000000097919 */ /* 0x000e220000008800 */
[----:B------:R-:W1:Y:S01]  /*07c0*/  LDC R12, c[0x0][0x3a4] ;  /* 0x0000e900ff0c7b82 */ /* 0x000e620000000800 */
[----:B------:R-:W-:Y:S01]  /*07d0*/  MOV R4, 0x400 ;  /* 0x0000040000047802 */ /* 0x000fe20000000f00 */
[----:B------:R-:W2:Y:S06]  /*07e0*/  I2F.RP R10, R8 ;  /* 0x00000008000a7306 */ /* 0x000eac0000209400 */
[----:B------:R-:W3:Y:S02]  /*07f0*/  LDC R3, c[0x0][0x3a0] ;  /* 0x0000e800ff037b82 */ /* 0x000ee40000000800 */
[----:B--2---:R-:W2:Y:S01]  /*0800*/  MUFU.RCP R10, R10 ;  /* 0x0000000a000a7308 */ /* 0x004ea20000001000 */
[----:B0-----:R-:W-:Y:S01]  /*0810*/  LEA R4, R9, R4, 0x18 ;  /* 0x0000000409047211 */ /* 0x001fe200078ec0ff */
[----:B--2---:R-:W-:-:S06]  /*0820*/  VIADD R6, R10, 0xffffffe ;  /* 0x0ffffffe0a067836 */ /* 0x004fcc0000000000 */
[----:B------:R0:W2:Y:S02]  /*0830*/  F2I.FTZ.U32.TRUNC.NTZ R7, R6 ;  /* 0x0000000600077305 */ /* 0x0000a4000021f000 */
[----:B0-----:R-:W-:Y:S01]  /*0840*/  IMAD.MOV.U32 R6, RZ, RZ, RZ ;  /* 0x000000ffff067224 */ /* 0x001fe200078e00ff */
[----:B--2---:R-:W-:-:S05]  /*0850*/  IADD3 R11, PT, PT, RZ, -R7, RZ ;  /* 0x80000007ff0b7210 */ /* 0x004fca0007ffe0ff */
[----:B------:R-:W-:-:S04]  /*0860*/  IMAD R11, R11, R8, RZ ;  /* 0x000000080b0b7224 */ /* 0x000fc800078e02ff */
[----:B-1-3--:R-:W-:-:S07]  /*0870*/  IMAD.HI.U32 R9, R7, R11, R6 ;  /* 0x0000000b07097227 */ /* 0x00afce00078e0006 */
.L_x_16:
[----:B------:R-:W-:Y:S01]  /*0880*/  IABS R10, R5 ;  /* 0x00000005000a7213 */ /* 0x000fe20000000000 */
[----:B------:R-:W-:Y:S01]  /*0890*/  BSSY.RECONVERGENT B1, `(.L_x_7) ;  /* 0x0000021000017945 */ /* 0x000fe20003800200 */
[----:B0-----:R-:W-:-:S03]  /*08a0*/  IABS R7, R12 ;  /* 0x0000000c00077213 */ /* 0x001fc60000000000 */
[----:B------:R-:W-:-:S05]  /*08b0*/  IMAD.HI.U32 R9, R9, R10, RZ ;  /* 0x0000000a09097227 */ /* 0x000fca00078e00ff */
[----:B------:R-:W-:-:S05]  /*08c0*/  IADD3 R6, PT, PT, -R9, RZ, RZ ;  /* 0x000000ff09067210 */ /* 0x000fca0007ffe1ff */
[----:B------:R-:W-:Y:S01]  /*08d0*/  IMAD R10, R7, R6, R10 ;  /* 0x00000006070a7224 */ /* 0x000fe200078e020a */
[----:B------:R-:W-:-:S04]  /*08e0*/  LOP3.LUT R6, R5, R12, RZ, 0x3c, !PT ;  /* 0x0000000c05067212 */ /* 0x000fc800078e3cff */
[----:B------:R-:W-:Y:S02]  /*08f0*/  ISETP.GT.U32.AND P1, PT, R8, R10, PT ;  /* 0x0000000a0800720c */ /* 0x000fe40003f24070 */
[----:B------:R-:W-:Y:S02]  /*0900*/  ISETP.GE.AND P2, PT, R6, RZ, PT ;  /* 0x000000ff0600720c */ /* 0x000fe40003f46270 */
[----:B------:R-:W-:-:S09]  /*0910*/  LOP3.LUT R6, RZ, R12, RZ, 0x33, !PT ;  /* 0x0000000cff067212 */ /* 0x000fd200078e33ff */
[----:B------:R-:W-:Y:S01]  /*0920*/  @!P1 IMAD.IADD R10, R10, 0x1, -R7 ;  /* 0x000000010a0a9824 */ /* 0x000fe200078e0a07 */
[----:B------:R-:W-:-:S04]  /*0930*/  @!P1 IADD3 R9, PT, PT, R9, 0x1, RZ ;  /* 0x0000000109099810 */ /* 0x000fc80007ffe0ff */
[----:B------:R-:W-:-:S13]  /*0940*/  ISETP.GE.U32.AND P0, PT, R10, R8, PT ;  /* 0x000000080a00720c */ /* 0x000fda0003f06070 */
[----:B------:R-:W-:Y:S01]  /*0950*/  @P0 VIADD R9, R9, 0x1 ;  /* 0x0000000109090836 */ /* 0x000fe20000000000 */
[----:B------:R-:W-:-:S04]  /*0960*/  ISETP.NE.AND P0, PT, R12, RZ, PT ;  /* 0x000000ff0c00720c */ /* 0x000fc80003f05270 */
[----:B------:R-:W-:-:S04]  /*0970*/  @!P2 IADD3 R9, PT, PT, -R9, RZ, RZ ;  /* 0x000000ff0909a210 */ /* 0x000fc80007ffe1ff */
[----:B------:R-:W-:-:S05]  /*0980*/  SEL R8, R6, R9, !P0 ;  /* 0x0000000906087207 */ /* 0x000fca0004000000 */
[----:B------:R-:W-:-:S05]  /*0990*/  IMAD.IADD R8, R55, 0x1, R8 ;  /* 0x0000000137087824 */ /* 0x000fca00078e0208 */
[----:B------:R-:W-:-:S13]  /*09a0*/  ISETP.GE.AND P1, PT, R8, R3, PT ;  /* 0x000000030800720c */ /* 0x000fda0003f26270 */
[----:B------:R-:W-:Y:S05]  /*09b0*/  @P1 BRA `(.L_x_8) ;  /* 0x0000000000341947 */ /* 0x000fea0003800000 */
[----:B------:R-:W-:Y:S02]  /*09c0*/  ISETP.GE.AND P2, PT, R5, RZ, PT ;  /* 0x000000ff0500720c */ /* 0x000fe40003f46270 */
[----:B------:R-:W-:Y:S02]  /*09d0*/  ISETP.GT.U32.AND P1, PT, R7, R10, PT ;  /* 0x0000000a0700720c */ /* 0x000fe40003f24070 */
[----:B------:R-:W-:-:S04]  /*09e0*/  IADD3 R9, PT, PT, R10, -R7, RZ ;  /* 0x800000070a097210 */ /* 0x000fc80007ffe0ff */
[----:B------:R-:W-:-:S05]  /*09f0*/  SEL R9, R9, R10, !P1 ;  /* 0x0000000a09097207 */ /* 0x000fca0004800000 */
[----:B------:R-:W-:-:S05]  /*0a00*/  @!P2 IMAD.MOV R9, RZ, RZ, -R9 ;  /* 0x000000ffff09a224 */ /* 0x000fca00078e0a09 */
[----:B------:R-:W-:-:S05]  /*0a10*/  SEL R9, R6, R9, !P0 ;  /* 0x0000000906097207 */ /* 0x000fca0004000000 */
[----:B------:R-:W-:-:S05]  /*0a20*/  IMAD R9, R8, R12, R9 ;  /* 0x0000000c08097224 */ /* 0x000fca00078e0209 */
[----:B------:R-:W-:-:S04]  /*0a30*/  IADD3 R10, P1, PT, R54, R9, RZ ;  /* 0x00000009360a7210 */ /* 0x000fc80007f3e0ff */
[----:B------:R-:W-:Y:S02]  /*0a40*/  LEA.HI.X.SX32 R9, R9, R2, 0x1, P1 ;  /* 0x0000000209097211 */ /* 0x000fe400008f0eff */
[----:B------:R-:W-:-:S04]  /*0a50*/  LEA R8, P1, R10, UR10, 0x1 ;  /* 0x0000000a0a087c11 */ /* 0x000fc8000f8208ff */
[----:B------:R-:W-:-:S05]  /*0a60*/  LEA.HI.X R9, R10, UR11, R9, 0x1, P1 ;  /* 0x0000000b0a097c11 */ /* 0x000fca00088f0c09 */
[----:B------:R0:W5:Y:S01]  /*0a70*/  LDG.E.U16.CONSTANT R10, desc[UR4][R8.64] ;  /* 0x00000004080a7981 */ /* 0x000162000c1e9500 */
[----:B------:R-:W-:Y:S05]  /*0a80*/  BRA `(.L_x_9) ;  /* 0x0000000000047947 */ /* 0x000fea0003800000 */
.L_x_8:
[----:B------:R-:W-:-:S07]  /*0a90*/  PRMT R10, RZ, 0x7610, R10 ;  /* 0x00007610ff0a7816 */ /* 0x000fce000000000a */
.L_x_9:
[----:B------:R-:W-:Y:S05]  /*0aa0*/  BSYNC.RECONVERGENT B1 ;  /* 0x0000000000017941 */ /* 0x000fea0003800200 */
.L_x_7:
[----:B------:R-:W1:Y:S01]  /*0ab0*/  I2F.RP R11, R7 ;  /* 0x00000007000b7306 */ /* 0x000e620000209400 */
[C---:B------:R-:W-:Y:S01]  /*0ac0*/  IADD3 R23, PT, PT, R5.reuse, 0x100, RZ ;  /* 0x0000010005177810 */ /* 0x040fe20007ffe0ff */
[C---:B------:R-:W-:Y:S01]  /*0ad0*/  VIADD R25, R5.reuse, 0x200 ;  /* 0x0000020005197836 */ /* 0x040fe20000000000 */
[C---:B------:R-:W-:Y:S01]  /*0ae0*/  IADD3 R27, PT, PT, R5.reuse, 0x300, RZ ;  /* 0x00000300051b7810 */ /* 0x040fe20007ffe0ff */
[----:B------:R-:W-:Y:S01]  /*0af0*/  IMAD R21, R5, 0x2, R4 ;  /* 0x0000000205157824 */ /* 0x000fe200078e0204 */
[----:B------:R-:W-:Y:S01]  /*0b00*/  IABS R14, R23 ;  /* 0x00000017000e7213 */ /* 0x000fe20000000000 */
[----:B------:R-:W-:Y:S01]  /*0b10*/  BSSY.RECONVERGENT B1, `(.L_x_10) ;  /* 0x000003e000017945 */ /* 0x000fe20003800200 */
[----:B------:R-:W-:Y:S02]  /*0b20*/  LOP3.LUT R18, R23, R12, RZ, 0x3c, !PT ;  /* 0x0000000c17127212 */ /* 0x000fe400078e3cff */
[----:B------:R-:W-:Y:S01]  /*0b30*/  IABS R16, R27 ;  /* 0x0000001b00107213 */ /* 0x000fe20000000000 */
[----:B-----5:R2:W-:Y:S01]  /*0b40*/  STS.U16 [R21], R10 ;  /* 0x0000000a15007388 */ /* 0x0205e20000000400 */
[----:B------:R-:W-:-:S02]  /*0b50*/  ISETP.GE.AND P5, PT, R18, RZ, PT ;  /* 0x000000ff1200720c */ /* 0x000fc40003fa6270 */
[----:B------:R-:W-:Y:S01]  /*0b60*/  LOP3.LUT R18, R25, R12, RZ, 0x3c, !PT ;  /* 0x0000000c19127212 */ /* 0x000fe200078e3cff */
[----:B-1----:R-:W1:Y:S02]  /*0b70*/  MUFU.RCP R11, R11 ;  /* 0x0000000b000b7308 */ /* 0x002e640000001000 */
[----:B-1----:R-:W-:-:S06]  /*0b80*/  IADD3 R13, PT, PT, R11, 0xffffffe, RZ ;  /* 0x0ffffffe0b0d7810 */ /* 0x002fcc0007ffe0ff */
[----:B0-----:R-:W0:Y:S02]  /*0b90*/  F2I.FTZ.U32.TRUNC.NTZ R9, R13 ;  /* 0x0000000d00097305 */ /* 0x001e24000021f000 */
[----:B0-----:R-:W-:-:S04]  /*0ba0*/  IMAD.MOV R8, RZ, RZ, -R9 ;  /* 0x000000ffff087224 */ /* 0x001fc800078e0a09 */
[----:B------:R-:W-:Y:S02]  /*0bb0*/  IMAD R15, R8, R7, RZ ;  /* 0x00000007080f7224 */ /* 0x000fe400078e02ff */
[----:B------:R-:W-:-:S04]  /*0bc0*/  IMAD.MOV.U32 R8, RZ, RZ, RZ ;  /* 0x000000ffff087224 */ /* 0x000fc800078e00ff */
[----:B------:R-:W-:Y:S01]  /*0bd0*/  IMAD.HI.U32 R9, R9, R15, R8 ;  /* 0x0000000f09097227 */ /* 0x000fe200078e0008 */
[----:B------:R-:W-:Y:S02]  /*0be0*/  MOV R8, R14 ;  /* 0x0000000e00087202 */ /* 0x000fe40000000f00 */
[----:B------:R-:W-:-:S03]  /*0bf0*/  IABS R14, R25 ;  /* 0x00000019000e7213 */ /* 0x000fc60000000000 */
[----:B------:R-:W-:-:S04]  /*0c00*/  IMAD.HI.U32 R11, R9, R8, RZ ;  /* 0x00000008090b7227 */ /* 0x000fc800078e00ff */
[----:B------:R-:W-:Y:S01]  /*0c10*/  IMAD.HI.U32 R15, R9, R14, RZ ;  /* 0x0000000e090f7227 */ /* 0x000fe200078e00ff */
[----:B------:R-:W-:-:S03]  /*0c20*/  IADD3 R13, PT, PT, -R11, RZ, RZ ;  /* 0x000000ff0b0d7210 */ /* 0x000fc60007ffe1ff */
[----:B------:R-:W-:Y:S02]  /*0c30*/  IMAD.MOV R17, RZ, RZ, -R15 ;  /* 0x000000ffff117224 */ /* 0x000fe400078e0a0f */
[C---:B------:R-:W-:Y:S02]  /*0c40*/  IMAD R13, R7.reuse, R13, R8 ;  /* 0x0000000d070d7224 */ /* 0x040fe400078e0208 */
[----:B------:R-:W-:Y:S02]  /*0c50*/  IMAD.MOV.U32 R8, RZ, RZ, R7 ;  /* 0x000000ffff087224 */ /* 0x000fe400078e0007 */
[----:B------:R-:W-:Y:S02]  /*0c60*/  IMAD R17, R7, R17, R14 ;  /* 0x0000001107117224 */ /* 0x000fe400078e020e */
[----:B------:R-:W-:Y:S01]  /*0c70*/  IMAD.MOV.U32 R14, RZ, RZ, R16 ;  /* 0x000000ffff0e7224 */ /* 0x000fe200078e0010 */
[C---:B------:R-:W-:Y:S02]  /*0c80*/  ISETP.GT.U32.AND P3, PT, R8.reuse, R13, PT ;  /* 0x0000000d0800720c */ /* 0x040fe40003f64070 */
[----:B------:R-:W-:Y:S01]  /*0c90*/  ISETP.GT.U32.AND P1, PT, R8, R17, PT ;  /* 0x000000110800720c */ /* 0x000fe20003f24070 */
[----:B------:R-:W-:-:S04]  /*0ca0*/  IMAD.HI.U32 R16, R9, R14, RZ ;  /* 0x0000000e09107227 */ /* 0x000fc800078e00ff */
[----:B------:R-:W-:-:S04]  /*0cb0*/  IMAD.MOV R19, RZ, RZ, -R16 ;  /* 0x000000ffff137224 */ /* 0x000fc800078e0a10 */
[----:B------:R-:W-:Y:S02]  /*0cc0*/  IMAD R19, R7, R19, R14 ;  /* 0x0000001307137224 */ /* 0x000fe400078e020e */
[----:B------:R-:W-:Y:S02]  /*0cd0*/  @!P3 IADD3 R13, PT, PT, R13, -R7, RZ ;  /* 0x800000070d0db210 */ /* 0x000fe40007ffe0ff */
[----:B------:R-:W-:Y:S01]  /*0ce0*/  @!P3 IADD3 R11, PT, PT, R11, 0x1, RZ ;  /* 0x000000010b0bb810 */ /* 0x000fe20007ffe0ff */
[----:B------:R-:W-:Y:S01]  /*0cf0*/  @!P1 IMAD.IADD R17, R17, 0x1, -R7 ;  /* 0x0000000111119824 */ /* 0x000fe200078e0a07 */
[-C--:B------:R-:W-:Y:S02]  /*0d00*/  ISETP.GE.U32.AND P2, PT, R13, R8.reuse, PT ;  /* 0x000000080d00720c */ /* 0x080fe40003f46070 */
[----:B------:R-:W-:Y:S02]  /*0d10*/  ISETP.GE.AND P3, PT, R18, RZ, PT ;  /* 0x000000ff1200720c */ /* 0x000fe40003f66270 */
[----:B------:R-:W-:-:S02]  /*0d20*/  ISETP.GE.U32.AND P4, PT, R17, R8, PT ;  /* 0x000000081100720c */ /* 0x000fc40003f86070 */
[----:B------:R-:W-:-:S07]  /*0d30*/  @!P1 IADD3 R15, PT, PT, R15, 0x1, RZ ;  /* 0x000000010f0f9810 */ /* 0x000fce0007ffe0ff */
[----:B------:R-:W-:Y:S02]  /*0d40*/  @P2 IADD3 R11, PT, PT, R11, 0x1, RZ ;  /* 0x000000010b0b2810 */ /* 0x000fe40007ffe0ff */
[----:B------:R-:W-:Y:S02]  /*0d50*/  ISETP.GT.U32.AND P2, PT, R8, R19, PT ;  /* 0x000000130800720c */ /* 0x000fe40003f44070 */
[----:B------:R-:W-:Y:S02]  /*0d60*/  @!P5 IADD3 R11, PT, PT, -R11, RZ, RZ ;  /* 0x000000ff0b0bd210 */ /* 0x000fe40007ffe1ff */
[----:B------:R-:W-:Y:S02]  /*0d70*/  @P4 IADD3 R15, PT, PT, R15, 0x1, RZ ;  /* 0x000000010f0f4810 */ /* 0x000fe40007ffe0ff */
[----:B------:R-:W-:Y:S02]  /*0d80*/  SEL R14, R6, R11, !P0 ;  /* 0x0000000b060e7207 */ /* 0x000fe40004000000 */
[----:B------:R-:W-:-:S02]  /*0d90*/  LOP3.LUT R11, R27, R12, RZ, 0x3c, !PT ;  /* 0x0000000c1b0b7212 */ /* 0x000fc400078e3cff */
[----:B------:R-:W-:Y:S01]  /*0da0*/  @!P3 IADD3 R15, PT, PT, -R15, RZ, RZ ;  /* 0x000000ff0f0fb210 */ /* 0x000fe20007ffe1ff */
[----:B------:R-:W-:Y:S01]  /*0db0*/  IMAD.IADD R18, R55, 0x1, R14 ;  /* 0x0000000137127824 */ /* 0x000fe200078e020e */
[----:B------:R-:W-:Y:S01]  /*0dc0*/  ISETP.GE.AND P1, PT, R11, RZ, PT ;  /* 0x000000ff0b00720c */ /* 0x000fe20003f26270 */
[----:B------:R-:W-:Y:S01]  /*0dd0*/  @!P2 IMAD.IADD R19, R19, 0x1, -R7 ;  /* 0x000000011313a824 */ /* 0x000fe200078e0a07 */
[----:B------:R-:W-:Y:S02]  /*0de0*/  SEL R14, R6, R15, !P0 ;  /* 0x0000000f060e7207 */ /* 0x000fe40004000000 */
[----:B------:R-:W-:Y:S02]  /*0df0*/  ISETP.GE.AND P5, PT, R18, R3, PT ;  /* 0x000000031200720c */ /* 0x000fe40003fa6270 */
[----:B------:R-:W-:-:S11]  /*0e00*/  ISETP.GE.U32.AND P4, PT, R19, R8, PT ;  /* 0x000000081300720c */ /* 0x000fd60003f86070 */
[----:B--2---:R-:W-:Y:S01]  /*0e10*/  @P5 PRMT R10, RZ, 0x7610, R10 ;  /* 0x00007610ff0a5816 */ /* 0x004fe2000000000a */
[----:B------:R-:W-:Y:S06]  /*0e20*/  @P5 BRA `(.L_x_11) ;  /* 0x0000000000305947 */ /* 0x000fec0003800000 */
[----:B------:R-:W-:Y:S01]  /*0e30*/  ISETP.GE.AND P5, PT, R23, RZ, PT ;  /* 0x000000ff1700720c */ /* 0x000fe20003fa6270 */
[----:B------:R-:W-:Y:S01]  /*0e40*/  IMAD.IADD R10, R13, 0x1, -R7 ;  /* 0x000000010d0a7824 */ /* 0x000fe200078e0a07 */
[----:B------:R-:W-:-:S04]  /*0e50*/  ISETP.GT.U32.AND P3, PT, R8, R13, PT ;  /* 0x0000000d0800720c */ /* 0x000fc80003f64070 */
[----:B------:R-:W-:-:S07]  /*0e60*/  SEL R11, R10, R13, !P3 ;  /* 0x0000000d0a0b7207 */ /* 0x000fce0005800000 */
[----:B------:R-:W-:-:S04]  /*0e70*/  @!P5 IADD3 R11, PT, PT, -R11, RZ, RZ ;  /* 0x000000ff0b0bd210 */ /* 0x000fc80007ffe1ff */
[----:B------:R-:W-:-:S05]  /*0e80*/  SEL R11, R6, R11, !P0 ;  /* 0x0000000b060b7207 */ /* 0x000fca0004000000 */
[----:B------:R-:W-:-:S05]  /*0e90*/  IMAD R11, R18, R12, R11 ;  /* 0x0000000c120b7224 */ /* 0x000fca00078e020b */
[----:B------:R-:W-:-:S04]  /*0ea0*/  IADD3 R13, P3, PT, R54, R11, RZ ;  /* 0x0000000b360d7210 */ /* 0x000fc80007f7e0ff */
[----:B------:R-:W-:Y:S02]  /*0eb0*/  LEA.HI.X.SX32 R18, R11, R2, 0x1, P3 ;  /* 0x000000020b127211 */ /* 0x000fe400018f0eff */
[----:B------:R-:W-:-:S04]  /*0ec0*/  LEA R10, P3, R13, UR10, 0x1 ;  /* 0x0000000a0d0a7c11 */ /* 0x000fc8000f8608ff */
[----:B------:R-:W-:-:S05]  /*0ed0*/  LEA.HI.X R11, R13, UR11, R18, 0x1, P3 ;  /* 0x0000000b0d0b7c11 */ /* 0x000fca00098f0c12 */
[----:B------:R0:W5:Y:S04]  /*0ee0*/  LDG.E.U16.CONSTANT R10, desc[UR4][R10.64] ;  /* 0x000000040a0a7981 */ /* 0x000168000c1e9500 */
.L_x_11:
[----:B------:R-:W-:Y:S05]  /*0ef0*/  BSYNC.RECONVERGENT B1 ;  /* 0x0000000000017941 */ /* 0x000fea0003800200 */
.L_x_10:
[----:B-----5:R1:W-:Y:S01]  /*0f00*/  STS.U16 [R21+0x200], R10 ;  /* 0x0002000a15007388 */ /* 0x0203e20000000400 */
[----:B------:R-:W-:Y:S01]  /*0f10*/  IADD3 R14, PT, PT, R55, R14, RZ ;  /* 0x0000000e370e7210 */ /* 0x000fe20007ffe0ff */
[----:B------:R-:W-:Y:S01]  /*0f20*/  @!P2 VIADD R16, R16, 0x1 ;  /* 0x000000011010a836 */ /* 0x000fe20000000000 */
[----:B------:R-:W-:Y:S02]  /*0f30*/  BSSY.RECONVERGENT B1, `(.L_x_12) ;  /* 0x0000013000017945 */ /* 0x000fe40003800200 */
[----:B------:R-:W-:Y:S01]  /*0f40*/  ISETP.GE.AND P2, PT, R14, R3, PT ;  /* 0x000000030e00720c */ /* 0x000fe20003f46270 */
[----:B------:R-:W-:-:S05]  /*0f50*/  @P4 VIADD R16, R16, 0x1 ;  /* 0x0000000110104836 */ /* 0x000fca0000000000 */
[----:B------:R-:W-:-:S04]  /*0f60*/  @!P1 IADD3 R16, PT, PT, -R16, RZ, RZ ;  /* 0x000000ff10109210 */ /* 0x000fc80007ffe1ff */
[----:B------:R-:W-:-:S03]  /*0f70*/  SEL R16, R6, R16, !P0 ;  /* 0x0000001006107207 */ /* 0x000fc60004000000 */
[----:B0-----:R-:W-:Y:S01]  /*0f80*/  @P2 PRMT R11, RZ, 0x7610, R11 ;  /* 0x00007610ff0b2816 */ /* 0x001fe2000000000b */
[----:B-1----:R-:W-:Y:S06]  /*0f90*/  @P2 BRA `(.L_x_13) ;  /* 0x0000000000302947 */ /* 0x002fec0003800000 */
        /* <DEDUP_REMOVED lines=10> */
[----:B------:R-:W-:-:S06]  /*1040*/  LEA.HI.X R11, R13, UR11, R14, 0x1, P1 ;  /* 0x0000000b0d0b7c11 */ /* 0x000fcc00088f0c0e */
[----:B------:R0:W5:Y:S03]  /*1050*/  LDG.E.U16.CONSTANT R11, desc[UR4][R10.64] ;  /* 0x000000040a0b7981 */ /* 0x000166000c1e9500 */
.L_x_13:
[----:B------:R-:W-:Y:S05]  /*1060*/  BSYNC.RECONVERGENT B1 ;  /* 0x0000000000017941 */ /* 0x000fea0003800200 */
.L_x_12:
[----:B-----5:R1:W-:Y:S01]  /*1070*/  STS.U16 [R21+0x400], R11 ;  /* 0x0004000b15007388 */ /* 0x0203e20000000400 */
[----:B------:R-:W-:Y:S01]  /*1080*/  IMAD.IADD R16, R55, 0x1, R16 ;  /* 0x0000000137107824 */ /* 0x000fe200078e0210 */
[----:B------:R-:W-:Y:S04]  /*1090*/  BSSY.RECONVERGENT B1, `(.L_x_14) ;  /* 0x0000010000017945 */ /* 0x000fe80003800200 */
[----:B------:R-:W-:-:S13]  /*10a0*/  ISETP.GE.AND P1, PT, R16, R3, PT ;  /* 0x000000031000720c */ /* 0x000fda0003f26270 */
[----:B0-----:R-:W-:Y:S01]  /*10b0*/  @P1 PRMT R10, RZ, 0x7610, R10 ;  /* 0x00007610ff0a1816 */ /* 0x001fe2000000000a */
[----:B-1----:R-:W-:Y:S06]  /*10c0*/  @P1 BRA `(.L_x_15) ;  /* 0x0000000000301947 */ /* 0x002fec0003800000 */
        /* <DEDUP_REMOVED lines=11> */
[----:B------:R0:W5:Y:S04]  /*1180*/  LDG.E.U16.CONSTANT R10, desc[UR4][R6.64] ;  /* 0x00000004060a7981 */ /* 0x000168000c1e9500 */
.L_x_15:
[----:B------:R-:W-:Y:S05]  /*1190*/  BSYNC.RECONVERGENT B1 ;  /* 0x0000000000017941 */ /* 0x000fea0003800200 */
.L_x_14:
[----:B-----5:R1:W-:Y:S01]  /*11a0*/  STS.U16 [R21+0x600], R10 ;  /* 0x0006000a15007388 */ /* 0x0203e20000000400 */
[----:B------:R-:W-:-:S04]  /*11b0*/  IADD3 R5, PT, PT, R5, 0x400, RZ ;  /* 0x0000040005057810 */ /* 0x000fc80007ffe0ff */
[----:B------:R-:W-:-:S13]  /*11c0*/  ISETP.GE.AND P0, PT, R5, R53, PT ;  /* 0x000000350500720c */ /* 0x000fda0003f06270 */
[----:B-1----:R-:W-:Y:S05]  /*11d0*/  @!P0 BRA `(.L_x_16) ;  /* 0xfffffff400a88947 */ /* 0x002fea000383ffff */
.L_x_1:
[----:B------:R-:W-:Y:S05]  /*11e0*/  BSYNC.RECONVERGENT B0 ;  /* 0x0000000000007941 */ /* 0x000fea0003800200 */
.L_x_0:
[----:B------:R1:W-:Y:S01]  /*11f0*/  STL.128 [R1], RZ ;  /* 0x000000ff01007387 */ /* 0x0003e20000100c00 */
[----:B------:R-:W-:Y:S01]  /*1200*/  ISETP.GE.AND P0, PT, R3, 0x1, PT ;  /* 0x000000010300780c */ /* 0x000fe20003f06270 */
[----:B------:R-:W-:Y:S01]  /*1210*/  BSSY.RECONVERGENT B0, `(.L_x_17) ;  /* 0x0001519000007945 */ /* 0x000fe20003800200 */
[----:B------:R-:W-:Y:S01]  /*1220*/  SHF.R.S32.HI R3, RZ, 0x1f, R12 ;  /* 0x0000001fff037819 */ /* 0x000fe2000001140c */
[----:B------:R1:W-:Y:S01]  /*1230*/  STL.128 [R1+0x10], RZ ;  /* 0x000010ff01007387 */ /* 0x0003e20000100c00 */
[----:B------:R-:W-:Y:S02]  /*1240*/  HFMA2 R44, -RZ, RZ, 0, 0 ;  /* 0x00000000ff2c7431 */ /* 0x000fe400000001ff */
[----:B------:R-:W-:Y:S01]  /*1250*/  IMAD.MOV.U32 R52, RZ, RZ, RZ ;  /* 0x000000ffff347224 */ /* 0x000fe200078e00ff */
[----:B------:R-:W-:Y:S01]  /*1260*/  LEA.HI R3, R3, R12, RZ, 0x5 ;  /* 0x0000000c03037211 */ /* 0x000fe200078f28ff */
[----:B------:R1:W-:Y:S01]  /*1270*/  STL.128 [R1+0x20], RZ ;  /* 0x000020ff01007387 */ /* 0x0003e20000100c00 */
[----:B------:R-:W-:-:S02]  /*1280*/  CS2R R50, SRZ ;  /* 0x0000000000327805 */ /* 0x000fc4000001ff00 */
[----:B------:R-:W-:Y:S02]  /*1290*/  CS2R R48, SRZ ;  /* 0x0000000000307805 */ /* 0x000fe4000001ff00 */
[----:B------:R-:W-:Y:S01]  /*12a0*/  CS2R R46, SRZ ;  /* 0x00000000002e7805 */ /* 0x000fe2000001ff00 */
[----:B------:R1:W-:Y:S01]  /*12b0*/  STL.128 [R1+0x30], RZ ;  /* 0x000030ff01007387 */ /* 0x0003e20000100c00 */
[----:B------:R-:W-:-:S03]  /*12c0*/  SHF.R.S32.HI R3, RZ, 0x5, R3 ;  /* 0x00000005ff037819 */ /* 0x000fc60000011403 */
[----:B------:R1:W-:Y:S04]  /*12d0*/  STL.128 [R1+0x40], RZ ;  /* 0x000040ff01007387 */ /* 0x0003e80000100c00 */
[----:B------:R1:W-:Y:S04]  /*12e0*/  STL.128 [R1+0x50], RZ ;  /* 0x000050ff01007387 */ /* 0x0003e80000100c00 */
[----:B------:R1:W-:Y:S04]  /*12f0*/  STL.128 [R1+0x60], RZ ;  /* 0x000060ff01007387 */ /* 0x0003e80000100c00 */
[----:B------:R1:W-:Y:S01]  /*1300*/  STL.128 [R1+0x70], RZ ;  /* 0x000070ff01007387 */ /* 0x0003e20000100c00 */
[----:B------:R-:W-:Y:S06]  /*1310*/  BAR.SYNC.DEFER_BLOCKING 0x0 ;  /* 0x0000000000007b1d */ /* 0x000fec0000010000 */
[----:B------:R-:W-:Y:S05]  /*1320*/  @!P0 BRA `(.L_x_18) ;  /* 0x00000150001c8947 */ /* 0x000fea0003800000 */
[----:B------:R-:W2:Y:S01]  /*1330*/  S2R R5, SR_CgaCtaId ;  /* 0x0000000000057919 */ /* 0x000ea20000008800 */
[----:B------:R-:W-:Y:S01]  /*1340*/  MOV R4, 0x400 ;  /* 0x0000040000047802 */ /* 0x000fe20000000f00 */
[----:B------:R-:W-:Y:S01]  /*1350*/  VIADD R42, R55, 0x3f ;  /* 0x0000003f372a7836 */ /* 0x000fe20000000000 */
[----:B------:R-:W-:Y:S01]  /*1360*/  LOP3.LUT R10, RZ, R0, RZ, 0x33, !PT ;  /* 0x00000000ff0a7212 */ /* 0x000fe200078e33ff */
[----:B------:R-:W-:Y:S01]  /*1370*/  IMAD R41, R56, R3, RZ ;  /* 0x0000000338297224 */ /* 0x000fe200078e02ff */
[C---:B------:R-:W-:Y:S01]  /*1380*/  LOP3.LUT R35, R3.reuse, 0x7, RZ, 0xc0, !PT ;  /* 0x0000000703237812 */ /* 0x040fe200078ec0ff */
[----:B------:R-:W-:Y:S01]  /*1390*/  VIADD R38, R3, 0xffffffff ;  /* 0xffffffff03267836 */ /* 0x000fe20000000000 */
[----:B------:R-:W-:Y:S01]  /*13a0*/  IADD3 R10, PT, PT, R53, R10, RZ ;  /* 0x0000000a350a7210 */ /* 0x000fe20007ffe0ff */
[----:B------:R-:W-:Y:S01]  /*13b0*/  IMAD.MOV.U32 R52, RZ, RZ, RZ ;  /* 0x000000ffff347224 */ /* 0x000fe200078e00ff */
[C---:B------:R-:W-:Y:S01]  /*13c0*/  LOP3.LUT R37, R3.reuse, 0xf, RZ, 0xc0, !PT ;  /* 0x0000000f03257812 */ /* 0x040fe200078ec0ff */
[----:B------:R-:W-:Y:S01]  /*13d0*/  IMAD.MOV.U32 R64, RZ, RZ, -0xeb60d36 ;  /* 0xf149f2caff407424 */ /* 0x000fe200078e00ff */
[----:B------:R-:W-:Y:S01]  /*13e0*/  LEA.HI R11, R10, 0x1, RZ, 0x18 ;  /* 0x000000010a0b7811 */ /* 0x000fe200078fc0ff */
[----:B------:R-:W-:Y:S01]  /*13f0*/  IMAD.MOV.U32 R62, RZ, RZ, -0xeb60d36 ;  /* 0xf149f2caff3e7424 */ /* 0x000fe200078e00ff */
[----:B------:R-:W-:Y:S01]  /*1400*/  VIMNMX R40, PT, PT, R40, 0x1, !PT ;  /* 0x0000000128287848 */ /* 0x000fe20007fe0100 */
[----:B------:R-:W-:Y:S01]  /*1410*/  IMAD.MOV.U32 R60, RZ, RZ, -0xeb60d36 ;  /* 0xf149f2caff3c7424 */ /* 0x000fe200078e00ff */
[----:B------:R-:W-:Y:S01]  /*1420*/  SHF.L.U32 R39, R58, 0x9, RZ ;  /* 0x000000093a277819 */ /* 0x000fe200000006ff */
[----:B------:R-:W-:Y:S01]  /*1430*/  IMAD.MOV.U32 R68, RZ, RZ, -0xeb60d36 ;  /* 0xf149f2caff447424 */ /* 0x000fe200078e00ff */
[----:B------:R-:W-:Y:S01]  /*1440*/  LOP3.LUT R33, R3, 0x3, RZ, 0xc0, !PT ;  /* 0x0000000303217812 */ /* 0x000fe200078ec0ff */
[----:B------:R-:W-:Y:S01]  /*1450*/  VIADD R34, R35, 0xffffffff ;  /* 0xffffffff23227836 */ /* 0x000fe20000000000 */
[----:B------:R-:W-:-:S02]  /*1460*/  LOP3.LUT R14, R0, 0x100, RZ, 0xfc, !PT ;  /* 0x00000100000e7812 */ /* 0x000fc400078efcff */
[----:B0-----:R-:W-:Y:S02]  /*1470*/  LOP3.LUT R6, R0, 0x300, RZ, 0xfc, !PT ;  /* 0x0000030000067812 */ /* 0x001fe400078efcff */
[C---:B------:R-:W-:Y:S02]  /*1480*/  LOP3.LUT R7, R3.reuse, 0x3fffff8, RZ, 0xc0, !PT ;  /* 0x03fffff803077812 */ /* 0x040fe400078ec0ff */
[----:B------:R-:W-:Y:S02]  /*1490*/  LOP3.LUT R8, R3, 0x3fffff0, RZ, 0xc0, !PT ;  /* 0x03fffff003087812 */ /* 0x000fe400078ec0ff */
[----:B------:R-:W-:Y:S02]  /*14a0*/  MOV R9, RZ ;  /* 0x000000ff00097202 */ /* 0x000fe40000000f00 */
[----:B------:R-:W-:Y:S02]  /*14b0*/  MOV R69, 0xf149f2ca ;  /* 0xf149f2ca00457802 */ /* 0x000fe40000000f00 */
[----:B------:R-:W-:-:S02]  /*14c0*/  MOV R63, 0xf149f2ca ;  /* 0xf149f2ca003f7802 */ /* 0x000fc40000000f00 */
[----:B--2---:R-:W-:Y:S02]  /*14d0*/  LEA R4, R5, R4, 0x18 ;  /* 0x0000000405047211 */ /* 0x004fe400078ec0ff */
[----:B------:R-:W-:Y:S02]  /*14e0*/  LOP3.LUT R5, R0, 0x200, RZ, 0xfc, !PT ;  /* 0x0000020000057812 */ /* 0x000fe400078efcff */
[----:B------:R-:W-:Y:S01]  /*14f0*/  MOV R61, 0xf149f2ca ;  /* 0xf149f2ca003d7802 */ /* 0x000fe20000000f00 */
[----:B------:R-:W-:Y:S01]  /*1500*/  IMAD R45, R12, 0x80, R4 ;  /* 0x000000800c2d7824 */ /* 0x000fe200078e0204 */
[----:B------:R-:W-:Y:S02]  /*1510*/  MOV R18, 0xf149f2ca ;  /* 0xf149f2ca00127802 */ /* 0x000fe40000000f00 */
[----:B------:R-:W-:Y:S01]  /*1520*/  IADD3 R36, PT, PT, R37, -0x1, RZ ;  /* 0xffffffff25247810 */ /* 0x000fe20007ffe0ff */
[----:B------:R-:W-:Y:S01]  /*1530*/  IMAD R32, R0, 0x2, R45 ;  /* 0x0000000200207824 */ /* 0x000fe200078e022d */
[----:B------:R-:W-:-:S02]  /*1540*/  LEA R43, R12, R45, 0x7 ;  /* 0x0000002d0c2b7211 */ /* 0x000fc400078e38ff */
[----:B------:R-:W-:Y:S02]  /*1550*/  LOP3.LUT R11, R11, 0x3, RZ, 0xc0, !PT ;  /* 0x000000030b0b7812 */ /* 0x000fe400078ec0ff */
[----:B------:R-:W-:-:S07]  /*1560*/  IADD3 R12, PT, PT, R45, 0x400, RZ ;  /* 0x000004002d0c7810 */ /* 0x000fce0007ffe0ff */
.L_x_333:
[----:B------:R-:W0:Y:S01]  /*1570*/  LDCU UR6, c[0x0][0x3a8] ;  /* 0x00007500ff0677ac */ /* 0x000e220008000800 */
[----:B------:R-:W-:-:S05]  /*1580*/  IMAD.SHL.U32 R65, R9, 0x40, RZ ;  /* 0x0000004009417824 */ /* 0x000fca00078e00ff */
[----:B------:R-:W-:Y:S02]  /*1590*/  ISETP.GT.U32.AND P0, PT, R65, R42, PT ;  /* 0x0000002a4100720c */ /* 0x000fe40003f04070 */
[----:B0-----:R-:W-:-:S13]  /*15a0*/  ISETP.NE.AND P1, PT, RZ, UR6, PT ;  /* 0x00000006ff007c0c */ /* 0x001fda000bf25270 */
[----:B-1-34-:R-:W-:Y:S05]  /*15b0*/  @P0 BRA P1, `(.L_x_18) ;  /* 0x0000014c00780947 */ /* 0x01afea0000800000 */
[----:B------:R-:W-:Y:S01]  /*15c0*/  ISETP.GE.AND P0, PT, R0, R53, PT ;  /* 0x000000350000720c */ /* 0x000fe20003f06270 */
[----:B------:R-:W-:-:S12]  /*15d0*/  BSSY.RECONVERGENT B1, `(.L_x_19) ;  /* 0x0000128000017945 */ /* 0x000fd80003800200 */
[----:B------:R-:W-:Y:S05]  /*15e0*/  @P0 BRA `(.L_x_20) ;  /* 0x0000001000980947 */ /* 0x000fea0003800000 */
[----:B------:R-:W-:Y:S01]  /*15f0*/  ISETP.NE.AND P0, PT, R11, RZ, PT ;  /* 0x000000ff0b00720c */ /* 0x000fe20003f05270 */
[----:B------:R-:W-:Y:S01]  /*1600*/  BSSY.RECONVERGENT B2, `(.L_x_21) ;  /* 0x000007b000027945 */ /* 0x000fe20003800200 */
[----:B------:R-:W-:-:S11]  /*1610*/  MOV R13, R0 ;  /* 0x00000000000d7202 */ /* 0x000fd60000000f00 */
[----:B------:R-:W-:Y:S05]  /*1620*/  @!P0 BRA `(.L_x_22) ;  /* 0x0000000400e08947 */ /* 0x000fea0003800000 */
[----:B------:R-:W0:Y:S01]  /*1630*/  LDC R15, c[0x0][0x3a4] ;  /* 0x0000e900ff0f7b82 */ /* 0x000e220000000800 */
[----:B------:R-:W-:Y:S01]  /*1640*/  IABS R23, R0 ;  /* 0x0000000000177213 */ /* 0x000fe20000000000 */
[----:B------:R-:W-:Y:S01]  /*1650*/  BSSY.RECONVERGENT B3, `(.L_x_23) ;  /* 0x000002b000037945 */ /* 0x000fe20003800200 */
[----:B0-----:R-:W-:-:S04]  /*1660*/  IABS R19, R15 ;  /* 0x0000000f00137213 */ /* 0x001fc80000000000 */
[----:B------:R-:W0:Y:S08]  /*1670*/  I2F.RP R21, R19 ;  /* 0x0000001300157306 */ /* 0x000e300000209400 */
[----:B0-----:R-:W0:Y:S02]  /*1680*/  MUFU.RCP R21, R21 ;  /* 0x0000001500157308 */ /* 0x001e240000001000 */
[----:B0-----:R-:W-:-:S02]  /*1690*/  VIADD R22, R21, 0xffffffe ;  /* 0x0ffffffe15167836 */ /* 0x001fc40000000000 */
[----:B------:R-:W0:Y:S04]  /*16a0*/  LDC R21, c[0x0][0x3a0] ;  /* 0x0000e800ff157b82 */ /* 0x000e280000000800 */
[----:B------:R2:W3:Y:S02]  /*16b0*/  F2I.FTZ.U32.TRUNC.NTZ R17, R22 ;  /* 0x0000001600117305 */ /* 0x0004e4000021f000 */
[----:B--2---:R-:W-:Y:S02]  /*16c0*/  LOP3.LUT R22, RZ, R15, RZ, 0x33, !PT ;  /* 0x0000000fff167212 */ /* 0x004fe400078e33ff */
[----:B---3--:R-:W-:-:S05]  /*16d0*/  IADD3 R16, PT, PT, RZ, -R17, RZ ;  /* 0x80000011ff107210 */ /* 0x008fca0007ffe0ff */
[----:B------:R-:W-:Y:S02]  /*16e0*/  IMAD R13, R16, R19, RZ ;  /* 0x00000013100d7224 */ /* 0x000fe400078e02ff */
[----:B------:R-:W-:-:S04]  /*16f0*/  IMAD.MOV.U32 R16, RZ, RZ, RZ ;  /* 0x000000ffff107224 */ /* 0x000fc800078e00ff */
[----:B------:R-:W-:Y:S01]  /*1700*/  IMAD.HI.U32 R20, R17, R13, R16 ;  /* 0x0000000d11147227 */ /* 0x000fe200078e0010 */
[----:B------:R-:W-:-:S05]  /*1710*/  MOV R16, R23 ;  /* 0x0000001700107202 */ /* 0x000fca0000000f00 */
        /* <DEDUP_REMOVED lines=12> */
[----:B------:R-:W-:-:S04]  /*17e0*/  SEL R24, R22, R13, !P0 ;  /* 0x0000000d16187207 */ /* 0x000fc80004000000 */
[----:B------:R-:W-:-:S04]  /*17f0*/  IADD3 R24, PT, PT, R65, R24, RZ ;  /* 0x0000001841187210 */ /* 0x000fc80007ffe0ff */
[----:B0-----:R-:W-:-:S13]  /*1800*/  ISETP.GE.AND P1, PT, R24, R21, PT ;  /* 0x000000151800720c */ /* 0x001fda0003f26270 */
[----:B------:R-:W-:Y:S01]  /*1810*/  @P1 PRMT R17, RZ, 0x7610, R17 ;  /* 0x00007610ff111816 */ /* 0x000fe20000000011 */
[----:B------:R-:W-:Y:S06]  /*1820*/  @P1 BRA `(.L_x_24) ;  /* 0x0000000000341947 */ /* 0x000fec0003800000 */
[----:B------:R-:W-:Y:S01]  /*1830*/  ISETP.GE.AND P2, PT, R0, RZ, PT ;  /* 0x000000ff0000720c */ /* 0x000fe20003f46270 */
[----:B------:R-:W-:Y:S01]  /*1840*/  IMAD.IADD R13, R16, 0x1, -R19 ;  /* 0x00000001100d7824 */ /* 0x000fe200078e0a13 */
[-C--:B------:R-:W-:Y:S01]  /*1850*/  ISETP.GT.U32.AND P1, PT, R19, R16.reuse, PT ;  /* 0x000000101300720c */ /* 0x080fe20003f24070 */
[----:B------:R-:W0:Y:S03]  /*1860*/  LDCU.64 UR6, c[0x0][0x388] ;  /* 0x00007100ff0677ac */ /* 0x000e260008000a00 */
[----:B------:R-:W-:-:S07]  /*1870*/  SEL R13, R13, R16, !P1 ;  /* 0x000000100d0d7207 */ /* 0x000fce0004800000 */
[----:B------:R-:W-:-:S04]  /*1880*/  @!P2 IADD3 R13, PT, PT, -R13, RZ, RZ ;  /* 0x000000ff0d0da210 */ /* 0x000fc80007ffe1ff */
[----:B------:R-:W-:-:S05]  /*1890*/  SEL R16, R22, R13, !P0 ;  /* 0x0000000d16107207 */ /* 0x000fca0004000000 */
[----:B------:R-:W-:-:S05]  /*18a0*/  IMAD R13, R24, R15, R16 ;  /* 0x0000000f180d7224 */ /* 0x000fca00078e0210 */
[----:B------:R-:W-:-:S04]  /*18b0*/  IADD3 R17, P1, PT, R54, R13, RZ ;  /* 0x0000000d36117210 */ /* 0x000fc80007f3e0ff */
[----:B------:R-:W-:Y:S02]  /*18c0*/  LEA.HI.X.SX32 R24, R13, R2, 0x1, P1 ;  /* 0x000000020d187211 */ /* 0x000fe400008f0eff */
[----:B0-----:R-:W-:-:S04]  /*18d0*/  LEA R16, P1, R17, UR6, 0x1 ;  /* 0x0000000611107c11 */ /* 0x001fc8000f8208ff */
[----:B------:R-:W-:-:S06]  /*18e0*/  LEA.HI.X R17, R17, UR7, R24, 0x1, P1 ;  /* 0x0000000711117c11 */ /* 0x000fcc00088f0c18 */
[----:B------:R0:W5:Y:S03]  /*18f0*/  LDG.E.U16.CONSTANT R17, desc[UR4][R16.64] ;  /* 0x0000000410117981 */ /* 0x000166000c1e9500 */
.L_x_24:
[----:B------:R-:W-:Y:S05]  /*1900*/  BSYNC.RECONVERGENT B3 ;  /* 0x0000000000037941 */ /* 0x000fea0003800200 */
.L_x_23:
[----:B-----5:R2:W-:Y:S01]  /*1910*/  STS.U16 [R32], R17 ;  /* 0x0000001120007388 */ /* 0x0205e20000000400 */
[----:B------:R-:W-:Y:S01]  /*1920*/  ISETP.NE.AND P1, PT, R11, 0x1, PT ;  /* 0x000000010b00780c */ /* 0x000fe20003f25270 */
[----:B------:R-:W-:-:S12]  /*1930*/  IMAD.MOV.U32 R13, RZ, RZ, R14 ;  /* 0x000000ffff0d7224 */ /* 0x000fd800078e000e */
[----:B--2---:R-:W-:Y:S05]  /*1940*/  @!P1 BRA `(.L_x_22) ;  /* 0x0000000400189947 */ /* 0x004fea0003800000 */
[----:B0-----:R-:W-:Y:S01]  /*1950*/  IABS R16, R14 ;  /* 0x0000000e00107213 */ /* 0x001fe20000000000 */
[----:B------:R-:W-:Y:S04]  /*1960*/  BSSY.RECONVERGENT B3, `(.L_x_25) ;  /* 0x000001e000037945 */ /* 0x000fe80003800200 */
[----:B------:R-:W-:-:S05]  /*1970*/  IMAD.HI.U32 R13, R20, R16, RZ ;  /* 0x00000010140d7227 */ /* 0x000fca00078e00ff */
[----:B------:R-:W-:-:S05]  /*1980*/  IADD3 R17, PT, PT, -R13, RZ, RZ ;  /* 0x000000ff0d117210 */ /* 0x000fca0007ffe1ff */
[----:B------:R-:W-:Y:S01]  /*1990*/  IMAD R16, R19, R17, R16 ;  /* 0x0000001113107224 */ /* 0x000fe200078e0210 */
[----:B------:R-:W-:-:S04]  /*19a0*/  LOP3.LUT R17, R15, 0x100, R0, 0x1e, !PT ;  /* 0x000001000f117812 */ /* 0x000fc800078e1e00 */
[----:B------:R-:W-:Y:S02]  /*19b0*/  ISETP.GT.U32.AND P2, PT, R19, R16, PT ;  /* 0x000000101300720c */ /* 0x000fe40003f44070 */
[----:B------:R-:W-:-:S11]  /*19c0*/  ISETP.GE.AND P3, PT, R17, RZ, PT ;  /* 0x000000ff1100720c */ /* 0x000fd60003f66270 */
[----:B------:R-:W-:Y:S01]  /*19d0*/  @!P2 IMAD.IADD R16, R16, 0x1, -R19 ;  /* 0x000000011010a824 */ /* 0x000fe200078e0a13 */
[----:B------:R-:W-:-:S04]  /*19e0*/  @!P2 IADD3 R13, PT, PT, R13, 0x1, RZ ;  /* 0x000000010d0da810 */ /* 0x000fc80007ffe0ff */
[----:B------:R-:W-:-:S13]  /*19f0*/  ISETP.GE.U32.AND P1, PT, R16, R19, PT ;  /* 0x000000131000720c */ /* 0x000fda0003f26070 */
[----:B------:R-:W-:-:S05]  /*1a00*/  @P1 VIADD R13, R13, 0x1 ;  /* 0x000000010d0d1836 */ /* 0x000fca0000000000 */
[----:B------:R-:W-:-:S04]  /*1a10*/  @!P3 IADD3 R13, PT, PT, -R13, RZ, RZ ;  /* 0x000000ff0d0db210 */ /* 0x000fc80007ffe1ff */
[----:B------:R-:W-:-:S05]  /*1a20*/  SEL R24, R22, R13, !P0 ;  /* 0x0000000d16187207 */ /* 0x000fca0004000000 */
[----:B------:R-:W-:-:S05]  /*1a30*/  IMAD.IADD R24, R65, 0x1, R24 ;  /* 0x0000000141187824 */ /* 0x000fca00078e0218 */
[----:B------:R-:W-:-:S13]  /*1a40*/  ISETP.GE.AND P1, PT, R24, R21, PT ;  /* 0x000000151800720c */ /* 0x000fda0003f26270 */
[----:B------:R-:W-:Y:S01]  /*1a50*/  @P1 PRMT R17, RZ, 0x7610, R17 ;  /* 0x00007610ff111816 */ /* 0x000fe20000000011 */
[----:B------:R-:W-:Y:S06]  /*1a60*/  @P1 BRA `(.L_x_26) ;  /* 0x0000000000341947 */ /* 0x000fec0003800000 */
[----:B------:R-:W-:Y:S01]  /*1a70*/  ISETP.GE.AND P2, PT, R14, RZ, PT ;  /* 0x000000ff0e00720c */ /* 0x000fe20003f46270 */
[----:B------:R-:W0:Y:S01]  /*1a80*/  LDCU.64 UR6, c[0x0][0x388] ;  /* 0x00007100ff0677ac */ /* 0x000e220008000a00 */
        /* <DEDUP_REMOVED lines=8> */
[----:B0-----:R-:W-:-:S04]  /*1b10*/  LEA R16, P1, R17, UR6, 0x1 ;  /* 0x0000000611107c11 */ /* 0x001fc8000f8208ff */
[----:B------:R-:W-:-:S06]  /*1b20*/  LEA.HI.X R17, R17, UR7, R24, 0x1, P1 ;  /* 0x0000000711117c11 */ /* 0x000fcc00088f0c18 */
[----:B------:R0:W5:Y:S03]  /*1b30*/  LDG.E.U16.CONSTANT R17, desc[UR4][R16.64] ;  /* 0x0000000410117981 */ /* 0x000166000c1e9500 */
.L_x_26:
[----:B------:R-:W-:Y:S05]  /*1b40*/  BSYNC.RECONVERGENT B3 ;  /* 0x0000000000037941 */ /* 0x000fea0003800200 */
.L_x_25:
[----:B-----5:R2:W-:Y:S01]  /*1b50*/  STS.U16 [R32+0x200], R17 ;  /* 0x0002001120007388 */ /* 0x0205e20000000400 */
[----:B------:R-:W-:Y:S02]  /*1b60*/  ISETP.NE.AND P1, PT, R11, 0x2, PT ;  /* 0x000000020b00780c */ /* 0x000fe40003f25270 */
[----:B------:R-:W-:-:S11]  /*1b70*/  MOV R13, R5 ;  /* 0x00000005000d7202 */ /* 0x000fd60000000f00 */
[----:B--2---:R-:W-:Y:S05]  /*1b80*/  @!P1 BRA `(.L_x_22) ;  /* 0x0000000000889947 */ /* 0x004fea0003800000 */
[----:B0-----:R-:W-:Y:S01]  /*1b90*/  IABS R16, R5 ;  /* 0x0000000500107213 */ /* 0x001fe20000000000 */
[----:B------:R-:W-:Y:S04]  /*1ba0*/  BSSY.RECONVERGENT B3, `(.L_x_27) ;  /* 0x000001e000037945 */ /* 0x000fe80003800200 */
[----:B------:R-:W-:-:S04]  /*1bb0*/  IMAD.HI.U32 R20, R20, R16, RZ ;  /* 0x0000001014147227 */ /* 0x000fc800078e00ff */
[----:B------:R-:W-:-:S04]  /*1bc0*/  IMAD.MOV R13, RZ, RZ, -R20 ;  /* 0x000000ffff0d7224 */ /* 0x000fc800078e0a14 */
[----:B------:R-:W-:Y:S01]  /*1bd0*/  IMAD R16, R19, R13, R16 ;  /* 0x0000000d13107224 */ /* 0x000fe200078e0210 */
[----:B------:R-:W-:-:S04]  /*1be0*/  LOP3.LUT R13, R15, 0x200, R0, 0x1e, !PT ;  /* 0x000002000f0d7812 */ /* 0x000fc800078e1e00 */
[----:B------:R-:W-:Y:S02]  /*1bf0*/  ISETP.GT.U32.AND P2, PT, R19, R16, PT ;  /* 0x000000101300720c */ /* 0x000fe40003f44070 */
[----:B------:R-:W-:-:S11]  /*1c00*/  ISETP.GE.AND P3, PT, R13, RZ, PT ;  /* 0x000000ff0d00720c */ /* 0x000fd60003f66270 */
[----:B------:R-:W-:Y:S01]  /*1c10*/  @!P2 IADD3 R16, PT, PT, R16, -R19, RZ ;  /* 0x800000131010a210 */ /* 0x000fe20007ffe0ff */
[----:B------:R-:W-:-:S03]  /*1c20*/  @!P2 VIADD R20, R20, 0x1 ;  /* 0x000000011414a836 */ /* 0x000fc60000000000 */
[----:B------:R-:W-:-:S13]  /*1c30*/  ISETP.GE.U32.AND P1, PT, R16, R19, PT ;  /* 0x000000131000720c */ /* 0x000fda0003f26070 */
[----:B------:R-:W-:-:S05]  /*1c40*/  @P1 IADD3 R20, PT, PT, R20, 0x1, RZ ;  /* 0x0000000114141810 */ /* 0x000fca0007ffe0ff */
[----:B------:R-:W-:-:S05]  /*1c50*/  @!P3 IMAD.MOV R20, RZ, RZ, -R20 ;  /* 0x000000ffff14b224 */ /* 0x000fca00078e0a14 */
[----:B------:R-:W-:-:S04]  /*1c60*/  SEL R20, R22, R20, !P0 ;  /* 0x0000001416147207 */ /* 0x000fc80004000000 */
[----:B------:R-:W-:-:S04]  /*1c70*/  IADD3 R20, PT, PT, R65, R20, RZ ;  /* 0x0000001441147210 */ /* 0x000fc80007ffe0ff */
[----:B------:R-:W-:-:S13]  /*1c80*/  ISETP.GE.AND P1, PT, R20, R21, PT ;  /* 0x000000151400720c */ /* 0x000fda0003f26270 */
[----:B------:R-:W-:Y:S01]  /*1c90*/  @P1 PRMT R17, RZ, 0x7610, R17 ;  /* 0x00007610ff111816 */ /* 0x000fe20000000011 */
[----:B------:R-:W-:Y:S06]  /*1ca0*/  @P1 BRA `(.L_x_28) ;  /* 0x0000000000341947 */ /* 0x000fec0003800000 */
[----:B------:R-:W-:Y:S01]  /*1cb0*/  ISETP.GE.AND P2, PT, R5, RZ, PT ;  /* 0x000000ff0500720c */ /* 0x000fe20003f46270 */
[----:B------:R-:W0:Y:S01]  /*1cc0*/  LDCU.64 UR6, c[0x0][0x388] ;  /* 0x00007100ff0677ac */ /* 0x000e220008000a00 */
[----:B------:R-:W-:Y:S01]  /*1cd0*/  ISETP.GT.U32.AND P1, PT, R19, R16, PT ;  /* 0x000000101300720c */ /* 0x000fe20003f24070 */
[----:B------:R-:W-:-:S05]  /*1ce0*/  IMAD.IADD R19, R16, 0x1, -R19 ;  /* 0x0000000110137824 */ /* 0x000fca00078e0a13 */
[----:B------:R-:W-:-:S05]  /*1cf0*/  SEL R19, R19, R16, !P1 ;  /* 0x0000001013137207 */ /* 0x000fca0004800000 */
        /* <DEDUP_REMOVED lines=8> */
.L_x_28:
[----:B------:R-:W-:Y:S05]  /*1d80*/  BSYNC.RECONVERGENT B3 ;  /* 0x0000000000037941 */ /* 0x000fea0003800200 */
.L_x_27:
[----:B-----5:R2:W-:Y:S01]  /*1d90*/  STS.U16 [R32+0x400], R17 ;  /* 0x0004001120007388 */ /* 0x0205e20000000400 */
[----:B------:R-:W-:-:S07]  /*1da0*/  IMAD.MOV.U32 R13, RZ, RZ, R6 ;  /* 0x000000ffff0d7224 */ /* 0x000fce00078e0006 */
.L_x_22:
[----:B------:R-:W-:Y:S05]  /*1db0*/  BSYNC.RECONVERGENT B2 ;  /* 0x0000000000027941 */ /* 0x000fea0003800200 */
.L_x_21:
[----:B------:R-:W-:-:S13]  /*1dc0*/  ISETP.GE.U32.AND P0, PT, R10, 0x300, PT ;  /* 0x000003000a00780c */ /* 0x000fda0003f06070 */
[----:B------:R-:W-:Y:S05]  /*1dd0*/  @!P0 BRA `(.L_x_20) ;  /* 0x00000008009c8947 */ /* 0x000fea0003800000 */
[----:B------:R-:W3:Y:S08]  /*1de0*/  LDC R15, c[0x0][0x3a4] ;  /* 0x0000e900ff0f7b82 */ /* 0x000ef00000000800 */
[----:B------:R-:W4:Y:S01]  /*1df0*/  LDC R20, c[0x0][0x3a4] ;  /* 0x0000e900ff147b82 */ /* 0x000f220000000800 */
[----:B---3--:R-:W-:-:S07]  /*1e00*/  IABS R23, R15 ;  /* 0x0000000f00177213 */ /* 0x008fce0000000000 */
[----:B------:R-:W3:Y:S01]  /*1e10*/  LDC R15, c[0x0][0x3a0] ;  /* 0x0000e800ff0f7b82 */ /* 0x000ee20000000800 */
[----:B------:R-:W5:Y:S08]  /*1e20*/  I2F.RP R21, R23 ;  /* 0x0000001700157306 */ /* 0x000f700000209400 */
[----:B-----5:R-:W0:Y:S02]  /*1e30*/  MUFU.RCP R21, R21 ;  /* 0x0000001500157308 */ /* 0x020e240000001000 */
[----:B0-----:R-:W-:-:S06]  /*1e40*/  IADD3 R16, PT, PT, R21, 0xffffffe, RZ ;  /* 0x0ffffffe15107810 */ /* 0x001fcc0007ffe0ff */
[----:B--2---:R0:W2:Y:S02]  /*1e50*/  F2I.FTZ.U32.TRUNC.NTZ R17, R16 ;  /* 0x0000001000117305 */ /* 0x0040a4000021f000 */
[----:B0-----:R-:W-:Y:S02]  /*1e60*/  HFMA2 R16, -RZ, RZ, 0, 0 ;  /* 0x00000000ff107431 */ /* 0x001fe400000001ff */
[----:B--2---:R-:W-:-:S04]  /*1e70*/  IMAD.MOV R22, RZ, RZ, -R17 ;  /* 0x000000ffff167224 */ /* 0x004fc800078e0a11 */
[----:B------:R-:W-:-:S04]  /*1e80*/  IMAD R19, R22, R23, RZ ;  /* 0x0000001716137224 */ /* 0x000fc800078e02ff */
[----:B------:R-:W-:-:S04]  /*1e90*/  IMAD.HI.U32 R24, R17, R19, R16 ;  /* 0x0000001311187227 */ /* 0x000fc800078e0010 */
[----:B---34-:R-:W-:-:S07]  /*1ea0*/  IMAD R19, R13, 0x2, R12 ;  /* 0x000000020d137824 */ /* 0x018fce00078e020c */
.L_x_38:
[----:B--2---:R-:W-:Y:S01]  /*1eb0*/  IABS R16, R13 ;  /* 0x0000000d00107213 */ /* 0x004fe20000000000 */
[----:B------:R-:W-:Y:S01]  /*1ec0*/  BSSY.RECONVERGENT B2, `(.L_x_29) ;  /* 0x0000022000027945 */ /* 0x000fe20003800200 */
[-C--:B------:R-:W-:Y:S02]  /*1ed0*/  IABS R21, R20.reuse ;  /* 0x0000001400157213 */ /* 0x080fe40000000000 */
[----:B------:R-:W-:Y:S01]  /*1ee0*/  LOP3.LUT R22, RZ, R20, RZ, 0x33, !PT ;  /* 0x00000014ff167212 */ /* 0x000fe200078e33ff */
[----:B------:R-:W-:-:S05]  /*1ef0*/  IMAD.HI.U32 R24, R24, R16, RZ ;  /* 0x0000001018187227 */ /* 0x000fca00078e00ff */
[----:B0-----:R-:W-:-:S05]  /*1f00*/  IADD3 R17, PT, PT, -R24, RZ, RZ ;  /* 0x000000ff18117210 */ /* 0x001fca0007ffe1ff */
[----:B------:R-:W-:Y:S01]  /*1f10*/  IMAD R16, R21, R17, R16 ;  /* 0x0000001115107224 */ /* 0x000fe200078e0210 */
[----:B------:R-:W-:-:S04]  /*1f20*/  LOP3.LUT R17, R13, R20, RZ, 0x3c, !PT ;  /* 0x000000140d117212 */ /* 0x000fc800078e3cff */
[----:B------:R-:W-:Y:S02]  /*1f30*/  ISETP.GT.U32.AND P1, PT, R23, R16, PT ;  /* 0x000000101700720c */ /* 0x000fe40003f24070 */
[----:B------:R-:W-:-:S11]  /*1f40*/  ISETP.GE.AND P2, PT, R17, RZ, PT ;  /* 0x000000ff1100720c */ /* 0x000fd60003f46270 */
        /* <DEDUP_REMOVED lines=21> */
[----:B------:R-:W-:-:S05]  /*20a0*/  LEA.HI.X R17, R23, UR7, R24, 0x1, P1 ;  /* 0x0000000717117c11 */ /* 0x000fca00088f0c18 */
[----:B------:R0:W5:Y:S01]  /*20b0*/  LDG.E.U16.CONSTANT R30, desc[UR4][R16.64] ;  /* 0x00000004101e7981 */ /* 0x000162000c1e9500 */
[----:B------:R-:W-:Y:S05]  /*20c0*/  BRA `(.L_x_31) ;  /* 0x0000000000047947 */ /* 0x000fea0003800000 */
.L_x_30:
[----:B------:R-:W-:-:S07]  /*20d0*/  PRMT R30, RZ, 0x7610, R30 ;  /* 0x00007610ff1e7816 */ /* 0x000fce000000001e */
.L_x_31:
[----:B------:R-:W-:Y:S05]  /*20e0*/  BSYNC.RECONVERGENT B2 ;  /* 0x0000000000027941 */ /* 0x000fea0003800200 */
.L_x_29:
[----:B------:R-:W2:Y:S01]  /*20f0*/  I2F.RP R23, R21 ;  /* 0x0000001500177306 */ /* 0x000ea20000209400 */
[C---:B------:R-:W-:Y:S01]  /*2100*/  IADD3 R31, PT, PT, R13.reuse, 0x100, RZ ;  /* 0x000001000d1f7810 */ /* 0x040fe20007ffe0ff */
[----:B------:R-:W-:Y:S01]  /*2110*/  VIADD R29, R13, 0x200 ;  /* 0x000002000d1d7836 */ /* 0x000fe20000000000 */
[----:B------:R-:W-:Y:S01]  /*2120*/  BSSY.RECONVERGENT B2, `(.L_x_32) ;  /* 0x0000041000027945 */ /* 0x000fe20003800200 */
[----:B-----5:R3:W-:Y:S01]  /*2130*/  STS.U16 [R19+-0x400], R30 ;  /* 0xfffc001e13007388 */ /* 0x0207e20000000400 */
[----:B------:R-:W-:Y:S02]  /*2140*/  IABS R26, R31 ;  /* 0x0000001f001a7213 */ /* 0x000fe40000000000 */
[----:B------:R-:W-:Y:S02]  /*2150*/  IABS R28, R29 ;  /* 0x0000001d001c7213 */ /* 0x000fe40000000000 */
[----:B------:R-:W-:-:S04]  /*2160*/  LOP3.LUT R59, R31, R20, RZ, 0x3c, !PT ;  /* 0x000000141f3b7212 */ /* 0x000fc800078e3cff */
[----:B------:R-:W-:Y:S01]  /*2170*/  ISETP.GE.AND P5, PT, R59, RZ, PT ;  /* 0x000000ff3b00720c */ /* 0x000fe20003fa6270 */
[----:B--2---:R-:W0:Y:S02]  /*2180*/  MUFU.RCP R23, R23 ;  /* 0x0000001700177308 */ /* 0x004e240000001000 */
[----:B0-----:R-:W-:Y:S01]  /*2190*/  IADD3 R17, PT, PT, R23, 0xffffffe, RZ ;  /* 0x0ffffffe17117810 */ /* 0x001fe20007ffe0ff */
[----:B------:R-:W-:-:S05]  /*21a0*/  IMAD.MOV.U32 R23, RZ, RZ, R21 ;  /* 0x000000ffff177224 */ /* 0x000fca00078e0015 */
[----:B------:R-:W0:Y:S02]  /*21b0*/  F2I.FTZ.U32.TRUNC.NTZ R17, R17 ;  /* 0x0000001100117305 */ /* 0x000e24000021f000 */
[----:B0-----:R-:W-:-:S04]  /*21c0*/  IMAD.MOV R16, RZ, RZ, -R17 ;  /* 0x000000ffff107224 */ /* 0x001fc800078e0a11 */
[----:B------:R-:W-:Y:S02]  /*21d0*/  IMAD R25, R16, R21, RZ ;  /* 0x0000001510197224 */ /* 0x000fe400078e02ff */
[----:B------:R-:W-:-:S04]  /*21e0*/  IMAD.MOV.U32 R16, RZ, RZ, RZ ;  /* 0x000000ffff107224 */ /* 0x000fc800078e00ff */
[----:B------:R-:W-:Y:S01]  /*21f0*/  IMAD.HI.U32 R24, R17, R25, R16 ;  /* 0x0000001911187227 */ /* 0x000fe200078e0010 */
[----:B------:R-:W-:Y:S02]  /*2200*/  MOV R16, R26 ;  /* 0x0000001a00107202 */ /* 0x000fe40000000f00 */
[----:B------:R-:W-:-:S03]  /*2210*/  IADD3 R25, PT, PT, R13, 0x300, RZ ;  /* 0x000003000d197810 */ /* 0x000fc60007ffe0ff */
[----:B------:R-:W-:Y:S01]  /*2220*/  IMAD.HI.U32 R57, R24, R16, RZ ;  /* 0x0000001018397227 */ /* 0x000fe200078e00ff */
[----:B------:R-:W-:-:S04]  /*2230*/  IABS R27, R25 ;  /* 0x00000019001b7213 */ /* 0x000fc80000000000 */
[----:B------:R-:W-:-:S05]  /*2240*/  IADD3 R17, PT, PT, -R57, RZ, RZ ;  /* 0x000000ff39117210 */ /* 0x000fca0007ffe1ff */
[----:B------:R-:W-:Y:S02]  /*2250*/  IMAD R16, R21, R17, R16 ;  /* 0x0000001115107224 */ /* 0x000fe400078e0210 */
[----:B------:R-:W-:-:S03]  /*2260*/  IMAD.HI.U32 R17, R24, R28, RZ ;  /* 0x0000001c18117227 */ /* 0x000fc600078e00ff */
[----:B------:R-:W-:Y:S01]  /*2270*/  ISETP.GT.U32.AND P3, PT, R23, R16, PT ;  /* 0x000000101700720c */ /* 0x000fe20003f64070 */
[----:B------:R-:W-:-:S04]  /*2280*/  IMAD.MOV R26, RZ, RZ, -R17 ;  /* 0x000000ffff1a7224 */ /* 0x000fc800078e0a11 */
[----:B------:R-:W-:Y:S02]  /*2290*/  IMAD R28, R21, R26, R28 ;  /* 0x0000001a151c7224 */ /* 0x000fe400078e021c */
[----:B------:R-:W-:-:S03]  /*22a0*/  IMAD.MOV.U32 R26, RZ, RZ, R27 ;  /* 0x000000ffff1a7224 */ /* 0x000fc600078e001b */
[----:B------:R-:W-:Y:S01]  /*22b0*/  ISETP.GT.U32.AND P1, PT, R23, R28, PT ;  /* 0x0000001c1700720c */ /* 0x000fe20003f24070 */
[----:B------:R-:W-:Y:S02]  /*22c0*/  IMAD.HI.U32 R27, R24, R26, RZ ;  /* 0x0000001a181b7227 */ /* 0x000fe400078e00ff */
[----:B------:R-:W-:Y:S02]  /*22d0*/  @!P3 IADD3 R16, PT, PT, R16, -R21, RZ ;  /* 0x800000151010b210 */ /* 0x000fe40007ffe0ff */
[----:B------:R-:W-:Y:S01]  /*22e0*/  @!P3 IADD3 R57, PT, PT, R57, 0x1, RZ ;  /* 0x000000013939b810 */ /* 0x000fe20007ffe0ff */
[----:B------:R-:W-:Y:S01]  /*22f0*/  IMAD.MOV R59, RZ, RZ, -R27 ;  /* 0x000000ffff3b7224 */ /* 0x000fe200078e0a1b */
[----:B------:R-:W-:-:S03]  /*2300*/  ISETP.GE.U32.AND P2, PT, R16, R23, PT ;  /* 0x000000171000720c */ /* 0x000fc60003f46070 */
[----:B------:R-:W-:Y:S01]  /*2310*/  IMAD R26, R21, R59, R26 ;  /* 0x0000003b151a7224 */ /* 0x000fe200078e021a */
[----:B------:R-:W-:Y:S02]  /*2320*/  LOP3.LUT R59, R29, R20, RZ, 0x3c, !PT ;  /* 0x000000141d3b7212 */ /* 0x000fe400078e3cff */
[----:B------:R-:W-:Y:S02]  /*2330*/  @!P1 IMAD.IADD R28, R28, 0x1, -R21 ;  /* 0x000000011c1c9824 */ /* 0x000fe400078e0a15 */
[----:B------:R-:W-:Y:S01]  /*2340*/  ISETP.GE.AND P3, PT, R59, RZ, PT ;  /* 0x000000ff3b00720c */ /* 0x000fe20003f66270 */
[----:B------:R-:W-:Y:S02]  /*2350*/  @!P1 VIADD R17, R17, 0x1 ;  /* 0x0000000111119836 */ /* 0x000fe40000000000 */
[----:B------:R-:W-:Y:S02]  /*2360*/  ISETP.GE.U32.AND P4, PT, R28, R23, PT ;  /* 0x000000171c00720c */ /* 0x000fe40003f86070 */
[----:B------:R-:W-:-:S02]  /*2370*/  @P2 IADD3 R57, PT, PT, R57, 0x1, RZ ;  /* 0x0000000139392810 */ /* 0x000fc40007ffe0ff */
[----:B------:R-:W-:Y:S02]  /*2380*/  ISETP.GT.U32.AND P2, PT, R23, R26, PT ;  /* 0x0000001a1700720c */ /* 0x000fe40003f44070 */
[----:B------:R-:W-:-:S04]  /*2390*/  @!P5 IADD3 R57, PT, PT, -R57, RZ, RZ ;  /* 0x000000ff3939d210 */ /* 0x000fc80007ffe1ff */
[----:B------:R-:W-:Y:S02]  /*23a0*/  SEL R66, R22, R57, !P0 ;  /* 0x0000003916427207 */ /* 0x000fe40004000000 */
[----:B------:R-:W-:Y:S01]  /*23b0*/  LOP3.LUT R57, R25, R20, RZ, 0x3c, !PT ;  /* 0x0000001419397212 */ /* 0x000fe200078e3cff */
[----:B------:R-:W-:Y:S01]  /*23c0*/  @P4 VIADD R17, R17, 0x1 ;  /* 0x0000000111114836 */ /* 0x000fe20000000000 */
[----:B------:R-:W-:Y:S02]  /*23d0*/  IADD3 R70, PT, PT, R65, R66, RZ ;  /* 0x0000004241467210 */ /* 0x000fe40007ffe0ff */
[----:B------:R-:W-:Y:S01]  /*23e0*/  ISETP.GE.AND P1, PT, R57, RZ, PT ;  /* 0x000000ff3900720c */ /* 0x000fe20003f26270 */
[----:B------:R-:W-:Y:S01]  /*23f0*/  @!P3 IMAD.MOV R17, RZ, RZ, -R17 ;  /* 0x000000ffff11b224 */ /* 0x000fe200078e0a11 */
[----:B------:R-:W-:Y:S02]  /*2400*/  ISETP.GE.AND P5, PT, R70, R15, PT ;  /* 0x0000000f4600720c */ /* 0x000fe40003fa6270 */
[----:B------:R-:W-:-:S02]  /*2410*/  @!P2 IADD3 R26, PT, PT, R26, -R21, RZ ;  /* 0x800000151a1aa210 */ /* 0x000fc40007ffe0ff */
[----:B------:R-:W-:Y:S02]  /*2420*/  SEL R66, R22, R17, !P0 ;  /* 0x0000001116427207 */ /* 0x000fe40004000000 */
[----:B------:R-:W-:-:S07]  /*2430*/  ISETP.GE.U32.AND P4, PT, R26, R23, PT ;  /* 0x000000171a00720c */ /* 0x000fce0003f86070 */
[----:B---3--:R-:W-:Y:S01]  /*2440*/  @P5 PRMT R30, RZ, 0x7610, R30 ;  /* 0x00007610ff1e5816 */ /* 0x008fe2000000001e */
        /* <DEDUP_REMOVED lines=13> */
[----:B------:R0:W5:Y:S04]  /*2520*/  LDG.E.U16.CONSTANT R30, desc[UR4][R16.64] ;  /* 0x00000004101e7981 */ /* 0x000168000c1e9500 */
.L_x_33:
[----:B------:R-:W-:Y:S05]  /*2530*/  BSYNC.RECONVERGENT B2 ;  /* 0x0000000000027941 */ /* 0x000fea0003800200 */
.L_x_32:
[----:B-----5:R2:W-:Y:S01]  /*2540*/  STS.U16 [R19+-0x200], R30 ;  /* 0xfffe001e13007388 */ /* 0x0205e20000000400 */
[----:B------:R-:W-:Y:S01]  /*2550*/  IMAD.IADD R70, R65, 0x1, R66 ;  /* 0x0000000141467824 */ /* 0x000fe200078e0242 */
[----:B------:R-:W-:Y:S01]  /*2560*/  @!P2 IADD3 R27, PT, PT, R27, 0x1, RZ ;  /* 0x000000011b1ba810 */ /* 0x000fe20007ffe0ff */
[----:B------:R-:W-:Y:S03]  /*2570*/  BSSY.RECONVERGENT B2, `(.L_x_34) ;  /* 0x0000014000027945 */ /* 0x000fe60003800200 */
[----:B------:R-:W-:Y:S02]  /*2580*/  ISETP.GE.AND P2, PT, R70, R15, PT ;  /* 0x0000000f4600720c */ /* 0x000fe40003f46270 */
[----:B------:R-:W-:-:S05]  /*2590*/  @P4 IADD3 R27, PT, PT, R27, 0x1, RZ ;  /* 0x000000011b1b4810 */ /* 0x000fca0007ffe0ff */
[----:B------:R-:W-:-:S05]  /*25a0*/  @!P1 IMAD.MOV R27, RZ, RZ, -R27 ;  /* 0x000000ffff1b9224 */ /* 0x000fca00078e0a1b */
[----:B------:R-:W-:Y:S02]  /*25b0*/  SEL R66, R22, R27, !P0 ;  /* 0x0000001b16427207 */ /* 0x000fe40004000000 */
[----:B0-----:R-:W-:Y:S01]  /*25c0*/  @P2 PRMT R16, RZ, 0x7610, R16 ;  /* 0x00007610ff102816 */ /* 0x001fe20000000010 */
[----:B--2---:R-:W-:Y:S06]  /*25d0*/  @P2 BRA `(.L_x_35) ;  /* 0x0000000000342947 */ /* 0x004fec0003800000 */
        /* <DEDUP_REMOVED lines=13> */
.L_x_35:
[----:B------:R-:W-:Y:S05]  /*26b0*/  BSYNC.RECONVERGENT B2 ;  /* 0x0000000000027941 */ /* 0x000fea0003800200 */
.L_x_34:
[----:B-----5:R2:W-:Y:S01]  /*26c0*/  STS.U16 [R19], R16 ;  /* 0x0000001013007388 */ /* 0x0205e20000000400 */
[----:B------:R-:W-:Y:S01]  /*26d0*/  IADD3 R66, PT, PT, R65, R66, RZ ;  /* 0x0000004241427210 */ /* 0x000fe20007ffe0ff */
[----:B------:R-:W-:Y:S03]  /*26e0*/  BSSY.RECONVERGENT B2, `(.L_x_36) ;  /* 0x0000011000027945 */ /* 0x000fe60003800200 */
[----:B------:R-:W-:-:S13]  /*26f0*/  ISETP.GE.AND P1, PT, R66, R15, PT ;  /* 0x0000000f4200720c */ /* 0x000fda0003f26270 */
[----:B------:R-:W-:Y:S01]  /*2700*/  @P1 PRMT R28, RZ, 0x7610, R28 ;  /* 0x00007610ff1c1816 */ /* 0x000fe2000000001c */
[----:B--2---:R-:W-:Y:S06]  /*2710*/  @P1 BRA `(.L_x_37) ;  /* 0x0000000000341947 */ /* 0x004fec0003800000 */
[----:B------:R-:W-:Y:S01]  /*2720*/  ISETP.GE.AND P2, PT, R25, RZ, PT ;  /* 0x000000ff1900720c */ /* 0x000fe20003f46270 */
[----:B0-----:R-:W-:Y:S01]  /*2730*/  IMAD.IADD R17, R26, 0x1, -R21 ;  /* 0x000000011a117824 */ /* 0x001fe200078e0a15 */
        /* <DEDUP_REMOVED lines=9> */
[----:B------:R-:W-:-:S05]  /*27d0*/  LEA.HI.X R17, R21, UR7, R22, 0x1, P0 ;  /* 0x0000000715117c11 */ /* 0x000fca00080f0c16 */
[----:B------:R2:W5:Y:S04]  /*27e0*/  LDG.E.U16.CONSTANT R28, desc[UR4][R16.64] ;  /* 0x00000004101c7981 */ /* 0x000568000c1e9500 */
.L_x_37:
[----:B------:R-:W-:Y:S05]  /*27f0*/  BSYNC.RECONVERGENT B2 ;  /* 0x0000000000027941 */ /* 0x000fea0003800200 */
.L_x_36:
[----:B------:R-:W-:Y:S01]  /*2800*/  VIADD R13, R13, 0x400 ;  /* 0x000004000d0d7836 */ /* 0x000fe20000000000 */
[----:B-----5:R3:W-:Y:S04]  /*2810*/  STS.U16 [R19+0x200], R28 ;  /* 0x0002001c13007388 */ /* 0x0207e80000000400 */
[----:B------:R-:W-:Y:S02]  /*2820*/  ISETP.GE.AND P0, PT, R13, R53, PT ;  /* 0x000000350d00720c */ /* 0x000fe40003f06270 */
[----:B---3--:R-:W-:-:S11]  /*2830*/  IADD3 R19, PT, PT, R19, 0x800, RZ ;  /* 0x0000080013137810 */ /* 0x008fd60007ffe0ff */
[----:B------:R-:W-:Y:S05]  /*2840*/  @!P0 BRA `(.L_x_38) ;  /* 0xfffffff400988947 */ /* 0x000fea000383ffff */
.L_x_20:
[----:B------:R-:W-:Y:S05]  /*2850*/  BSYNC.RECONVERGENT B1 ;  /* 0x0000000000017941 */ /* 0x000fea0003800200 */
.L_x_19:
[----:B------:R-:W3:Y:S02]  /*2860*/  LDCU UR6, c[0x0][0x3a4] ;  /* 0x00007480ff0677ac */ /* 0x000ee40008000800 */
[----:B---3--:R-:W-:Y:S01]  /*2870*/  UISETP.GT.AND UP0, UPT, UR6, 0x1f, UPT ;  /* 0x0000001f0600788c */ /* 0x008fe2000bf04270 */
[----:B------:R-:W-:Y:S08]  /*2880*/  BAR.SYNC.DEFER_BLOCKING 0x0 ;  /* 0x0000000000007b1d */ /* 0x000ff00000010000 */
[----:B------:R-:W-:Y:S05]  /*2890*/  BRA.U UP0, `(.L_x_39) ;  /* 0x00000035009c7547 */ /* 0x000fea000b800000 */
[----:B------:R-:W-:Y:S01]  /*28a0*/  ISETP.NE.AND P0, PT, R56, RZ, PT ;  /* 0x000000ff3800720c */ /* 0x000fe20003f05270 */
[----:B------:R-:W-:-:S12]  /*28b0*/  IMAD.MOV.U32 R13, RZ, RZ, RZ ;  /* 0x000000ffff0d7224 */ /* 0x000fd800078e00ff */
.L_x_168:
[----:B0-----:R-:W-:Y:S01]  /*28c0*/  LEA R20, R58, R13, 0x3 ;  /* 0x0000000d3a147211 */ /* 0x001fe200078e18ff */
[----:B------:R-:W-:Y:S01]  /*28d0*/  BSSY.RECONVERGENT B1, `(.L_x_40) ;  /* 0x000000e000017945 */ /* 0x000fe20003800200 */
[----:B------:R-:W-:Y:S02]  /*28e0*/  VIADD R13, R13, 0x1 ;  /* 0x000000010d0d7836 */ /* 0x000fe40000000000 */
[----:B0-2---:R-:W-:Y:S01]  /*28f0*/  IADD3 R16, PT, PT, R55, R20, RZ ;  /* 0x0000001437107210 */ /* 0x005fe20007ffe0ff */
[----:B---34-:R-:W-:Y:S01]  /*2900*/  IMAD R24, R20, 0x100, R43 ;  /* 0x0000010014187824 */ /* 0x018fe200078e022b */
[----:B------:R-:W-:Y:S06]  /*2910*/  @P0 BRA `(.L_x_41) ;  /* 0x0000000000240947 */ /* 0x000fec0003800000 */
[----:B------:R-:W0:Y:S01]  /*2920*/  LDCU.64 UR8, c[0x0][0x3a8] ;  /* 0x00007500ff0877ac */ /* 0x000e220008000a00 */
[----:B------:R-:W-:Y:S01]  /*2930*/  ISETP.GT.U32.AND P1, PT, R65, R16, PT ;  /* 0x000000104100720c */ /* 0x000fe20003f24070 */
[----:B------:R-:W2:Y:S01]  /*2940*/  LDCU UR6, c[0x0][0x3a0] ;  /* 0x00007400ff0677ac */ /* 0x000ea20008000800 */
[----:B0-----:R-:W-:Y:S01]  /*2950*/  ISETP.NE.AND P0, PT, RZ, UR8, PT ;  /* 0x00000008ff007c0c */ /* 0x001fe2000bf05270 */
[----:B------:R-:W-:Y:S01]  /*2960*/  FMUL R15, RZ, UR9 ;  /* 0x00000009ff0f7c20 */ /* 0x000fe20008400000 */
[----:B--2---:R-:W-:-:S11]  /*2970*/  ISETP.GE.AND P2, PT, R16, UR6, PT ;  /* 0x0000000610007c0c */ /* 0x004fd6000bf46270 */
[----:B------:R-:W-:-:S04]  /*2980*/  @P0 FSEL R15, R15, -1.00000001504746621988e+30, !P1 ;  /* 0xf149f2ca0f0f0808 */ /* 0x000fc80004800000 */
[----:B------:R-:W-:-:S05]  /*2990*/  FSEL R15, R15, -1.00000001504746621988e+30, !P2 ;  /* 0xf149f2ca0f0f7808 */ /* 0x000fca0005000000 */
[----:B------:R0:W-:Y:S02]  /*29a0*/  STS [R24], R15 ;  /* 0x0000000f18007388 */ /* 0x0001e40000000800 */
.L_x_41:
[----:B------:R-:W-:Y:S05]  /*29b0*/  BSYNC.RECONVERGENT B1 ;  /* 0x0000000000017941 */ /* 0x000fea0003800200 */
.L_x_40:
[----:B------:R-:W-:Y:S01]  /*29c0*/  ISETP.NE.AND P0, PT, R56, RZ, PT ;  /* 0x000000ff3800720c */ /* 0x000fe20003f05270 */
[----:B------:R-:W-:Y:S01]  /*29d0*/  BSSY.RECONVERGENT B1, `(.L_x_42) ;  /* 0x000000e000017945 */ /* 0x000fe20003800200 */
[----:B------:R-:W-:Y:S02]  /*29e0*/  ISETP.NE.AND P1, PT, R13, 0x8, PT ;  /* 0x000000080d00780c */ /* 0x000fe40003f25270 */
[----:B------:R-:W-:-:S09]  /*29f0*/  LEA R22, R20, 0x4, 0x6 ;  /* 0x0000000414167811 */ /* 0x000fd200078e30ff */
[----:B------:R-:W-:Y:S05]  /*2a00*/  @P0 BRA `(.L_x_43) ;  /* 0x0000000000280947 */ /* 0x000fea0003800000 */
[----:B------:R-:W2:Y:S01]  /*2a10*/  LDCU.64 UR8, c[0x0][0x3a8] ;  /* 0x00007500ff0877ac */ /* 0x000ea20008000a00 */
[----:B0-----:R-:W-:Y:S01]  /*2a20*/  IADD3 R15, PT, PT, R65, 0x1, RZ ;  /* 0x00000001410f7810 */ /* 0x001fe20007ffe0ff */
[----:B------:R-:W0:Y:S03]  /*2a30*/  LDCU UR6, c[0x0][0x3a0] ;  /* 0x00007400ff0677ac */ /* 0x000e260008000800 */
[----:B------:R-:W-:Y:S02]  /*2a40*/  ISETP.GT.U32.AND P2, PT, R15, R16, PT ;  /* 0x000000100f00720c */ /* 0x000fe40003f44070 */
[----:B--2---:R-:W-:Y:S01]  /*2a50*/  ISETP.NE.AND P4, PT, RZ, UR8, PT ;  /* 0x00000008ff007c0c */ /* 0x004fe2000bf85270 */
[----:B------:R-:W-:Y:S01]  /*2a60*/  FMUL R17, RZ, UR9 ;  /* 0x00000009ff117c20 */ /* 0x000fe20008400000 */
[----:B0-----:R-:W-:-:S11]  /*2a70*/  ISETP.GE.AND P3, PT, R16, UR6, PT ;  /* 0x0000000610007c0c */ /* 0x001fd6000bf66270 */
[----:B------:R-:W-:-:S04]  /*2a80*/  @P4 FSEL R17, R17, -1.00000001504746621988e+30, !P2 ;  /* 0xf149f2ca11114808 */ /* 0x000fc80005000000 */
[----:B------:R-:W-:-:S05]  /*2a90*/  FSEL R15, R17, -1.00000001504746621988e+30, !P3 ;  /* 0xf149f2ca110f7808 */ /* 0x000fca0005800000 */
[----:B------:R2:W-:Y:S02]  /*2aa0*/  STS [R24+0x4], R15 ;  /* 0x0000040f18007388 */ /* 0x0005e40000000800 */
.L_x_43:
[----:B------:R-:W-:Y:S05]  /*2ab0*/  BSYNC.RECONVERGENT B1 ;  /* 0x0000000000017941 */ /* 0x000fea0003800200 */
.L_x_42:
[----:B------:R-:W-:Y:S04]  /*2ac0*/  BSSY.RECONVERGENT B1, `(.L_x_44) ;  /* 0x000000c000017945 */ /* 0x000fe80003800200 */
[----:B------:R-:W-:Y:S05]  /*2ad0*/  @P0 BRA `(.L_x_45) ;  /* 0x0000000000280947 */ /* 0x000fea0003800000 */
[----:B------:R-:W3:Y:S01]  /*2ae0*/  LDCU.64 UR8, c[0x0][0x3a8] ;  /* 0x00007500ff0877ac */ /* 0x000ee20008000a00 */
[----:B0-2---:R-:W-:Y:S01]  /*2af0*/  VIADD R15, R65, 0x2 ;  /* 0x00000002410f7836 */ /* 0x005fe20000000000 */
[----:B------:R-:W0:Y:S04]  /*2b00*/  LDCU UR6, c[0x0][0x3a0] ;  /* 0x00007400ff0677ac */ /* 0x000e280008000800 */
[----:B------:R-:W-:Y:S02]  /*2b10*/  ISETP.GT.U32.AND P2, PT, R15, R16, PT ;  /* 0x000000100f00720c */ /* 0x000fe40003f44070 */
[----:B---3--:R-:W-:Y:S01]  /*2b20*/  ISETP.NE.AND P4, PT, RZ, UR8, PT ;  /* 0x00000008ff007c0c */ /* 0x008fe2000bf85270 */
[----:B------:R-:W-:Y:S01]  /*2b30*/  FMUL R17, RZ, UR9 ;  /* 0x00000009ff117c20 */ /* 0x000fe20008400000 */
[----:B0-----:R-:W-:-:S11]  /*2b40*/  ISETP.GE.AND P3, PT, R16, UR6, PT ;  /* 0x0000000610007c0c */ /* 0x001fd6000bf66270 */
[----:B------:R-:W-:-:S04]  /*2b50*/  @P4 FSEL R17, R17, -1.00000001504746621988e+30, !P2 ;  /* 0xf149f2ca11114808 */ /* 0x000fc80005000000 */
[----:B------:R-:W-:-:S05]  /*2b60*/  FSEL R15, R17, -1.00000001504746621988e+30, !P3 ;  /* 0xf149f2ca110f7808 */ /* 0x000fca0005800000 */
[----:B------:R3:W-:Y:S02]  /*2b70*/  STS [R24+0x8], R15 ;  /* 0x0000080f18007388 */ /* 0x0007e40000000800 */
.L_x_45:
[----:B------:R-:W-:Y:S05]  /*2b80*/  BSYNC.RECONVERGENT B1 ;  /* 0x0000000000017941 */ /* 0x000fea0003800200 */
.L_x_44:
[----:B------:R-:W-:Y:S04]  /*2b90*/  BSSY.RECONVERGENT B1, `(.L_x_46) ;  /* 0x000000c000017945 */ /* 0x000fe80003800200 */
[----:B------:R-:W-:Y:S05]  /*2ba0*/  @P0 BRA `(.L_x_47) ;  /* 0x0000000000280947 */ /* 0x000fea0003800000 */
[----:B------:R-:W4:Y:S01]  /*2bb0*/  LDCU.64 UR8, c[0x0][0x3a8] ;  /* 0x00007500ff0877ac */ /* 0x000f220008000a00 */
[----:B0-23--:R-:W-:Y:S01]  /*2bc0*/  IADD3 R15, PT, PT, R65, 0x3, RZ ;  /* 0x00000003410f7810 */ /* 0x00dfe20007ffe0ff */
[----:B------:R-:W0:Y:S03]  /*2bd0*/  LDCU UR6, c[0x0][0x3a0] ;  /* 0x00007400ff0677ac */ /* 0x000e260008000800 */
[----:B------:R-:W-:Y:S02]  /*2be0*/  ISETP.GT.U32.AND P2, PT, R15, R16, PT ;  /* 0x000000100f00720c */ /* 0x000fe40003f44070 */
[----:B----4-:R-:W-:Y:S01]  /*2bf0*/  ISETP.NE.AND P4, PT, RZ, UR8, PT ;  /* 0x00000008ff007c0c */ /* 0x010fe2000bf85270 */
[----:B------:R-:W-:Y:S01]  /*2c00*/  FMUL R17, RZ, UR9 ;  /* 0x00000009ff117c20 */ /* 0x000fe20008400000 */
[----:B0-----:R-:W-:-:S11]  /*2c10*/  ISETP.GE.AND P3, PT, R16, UR6, PT ;  /* 0x0000000610007c0c */ /* 0x001fd6000bf66270 */
[----:B------:R-:W-:-:S04]  /*2c20*/  @P4 FSEL R17, R17, -1.00000001504746621988e+30, !P2 ;  /* 0xf149f2ca11114808 */ /* 0x000fc80005000000 */
[----:B------:R-:W-:-:S05]  /*2c30*/  FSEL R15, R17, -1.00000001504746621988e+30, !P3 ;  /* 0xf149f2ca110f7808 */ /* 0x000fca0005800000 */
[----:B------:R4:W-:Y:S02]  /*2c40*/  STS [R24+0xc], R15 ;  /* 0x00000c0f18007388 */ /* 0x0009e40000000800 */
.L_x_47:
[----:B------:R-:W-:Y:S05]  /*2c50*/  BSYNC.RECONVERGENT B1 ;  /* 0x0000000000017941 */ /* 0x000fea0003800200 */
.L_x_46:
[----:B------:R-:W-:Y:S01]  /*2c60*/  BSSY.RECONVERGENT B1, `(.L_x_48) ;  /* 0x000000e000017945 */ /* 0x000fe20003800200 */
[----:B0-234-:R-:W-:Y:S01]  /*2c70*/  LEA R24, R20, 0x8, 0x6 ;  /* 0x0000000814187811 */ /* 0x01dfe200078e30ff */
[----:B------:R-:W-:Y:S02]  /*2c80*/  IMAD R22, R22, 0x4, R43 ;  /* 0x0000000416167824 */ /* 0x000fe400078e022b */
[----:B------:R-:W-:Y:S05]  /*2c90*/  @P0 BRA `(.L_x_49) ;  /* 0x0000000000280947 */ /* 0x000fea0003800000 */
[----:B------:R-:W0:Y:S01]  /*2ca0*/  LDCU.64 UR8, c[0x0][0x3a8] ;  /* 0x00007500ff0877ac */ /* 0x000e220008000a00 */
[----:B------:R-:W-:Y:S01]  /*2cb0*/  IADD3 R15, PT, PT, R65, 0x4, RZ ;  /* 0x00000004410f7810 */ /* 0x000fe20007ffe0ff */
[----:B------:R-:W2:Y:S03]  /*2cc0*/  LDCU UR6, c[0x0][0x3a0] ;  /* 0x00007400ff0677ac */ /* 0x000ea60008000800 */
[----:B------:R-:W-:Y:S02]  /*2cd0*/  ISETP.GT.U32.AND P2, PT, R15, R16, PT ;  /* 0x000000100f00720c */ /* 0x000fe40003f44070 */
[----:B0-----:R-:W-:Y:S01]  /*2ce0*/  ISETP.NE.AND P4, PT, RZ, UR8, PT ;  /* 0x00000008ff007c0c */ /* 0x001fe2000bf85270 */
[----:B------:R-:W-:Y:S01]  /*2cf0*/  FMUL R17, RZ, UR9 ;  /* 0x00000009ff117c20 */ /* 0x000fe20008400000 */
[----:B--2---:R-:W-:-:S11]  /*2d00*/  ISETP.GE.AND P3, PT, R16, UR6, PT ;  /* 0x0000000610007c0c */ /* 0x004fd6000bf66270 */
[----:B------:R-:W-:-:S04]  /*2d10*/  @P4 FSEL R17, R17, -1.00000001504746621988e+30, !P2 ;  /* 0xf149f2ca11114808 */ /* 0x000fc80005000000 */
[----:B------:R-:W-:-:S05]  /*2d20*/  FSEL R15, R17, -1.00000001504746621988e+30, !P3 ;  /* 0xf149f2ca110f7808 */ /* 0x000fca0005800000 */
[----:B------:R0:W-:Y:S02]  /*2d30*/  STS [R22], R15 ;  /* 0x0000000f16007388 */ /* 0x0001e40000000800 */
.L_x_49:
[----:B------:R-:W-:Y:S05]  /*2d40*/  BSYNC.RECONVERGENT B1 ;  /* 0x0000000000017941 */ /* 0x000fea0003800200 */
.L_x_48:
[----:B------:R-:W-:Y:S04]  /*2d50*/  BSSY.RECONVERGENT B1, `(.L_x_50) ;  /* 0x000000c000017945 */ /* 0x000fe80003800200 */
[----:B------:R-:W-:Y:S05]  /*2d60*/  @P0 BRA `(.L_x_51) ;  /* 0x0000000000280947 */ /* 0x000fea0003800000 */
[----:B------:R-:W2:Y:S01]  /*2d70*/  LDCU.64 UR8, c[0x0][0x3a8] ;  /* 0x00007500ff0877ac */ /* 0x000ea20008000a00 */
[----:B0-----:R-:W-:Y:S01]  /*2d80*/  VIADD R15, R65, 0x5 ;  /* 0x00000005410f7836 */ /* 0x001fe20000000000 */
[----:B------:R-:W0:Y:S04]  /*2d90*/  LDCU UR6, c[0x0][0x3a0] ;  /* 0x00007400ff0677ac */ /* 0x000e280008000800 */
[----:B------:R-:W-:Y:S02]  /*2da0*/  ISETP.GT.U32.AND P2, PT, R15, R16, PT ;  /* 0x000000100f00720c */ /* 0x000fe40003f44070 */
[----:B--2---:R-:W-:Y:S01]  /*2db0*/  ISETP.NE.AND P4, PT, RZ, UR8, PT ;  /* 0x00000008ff007c0c */ /* 0x004fe2000bf85270 */
[----:B------:R-:W-:Y:S01]  /*2dc0*/  FMUL R17, RZ, UR9 ;  /* 0x00000009ff117c20 */ /* 0x000fe20008400000 */
[----:B0-----:R-:W-:-:S11]  /*2dd0*/  ISETP.GE.AND P3, PT, R16, UR6, PT ;  /* 0x0000000610007c0c */ /* 0x001fd6000bf66270 */
[----:B------:R-:W-:-:S04]  /*2de0*/  @P4 FSEL R17, R17, -1.00000001504746621988e+30, !P2 ;  /* 0xf149f2ca11114808 */ /* 0x000fc80005000000 */
[----:B------:R-:W-:-:S05]  /*2df0*/  FSEL R15, R17, -1.00000001504746621988e+30, !P3 ;  /* 0xf149f2ca110f7808 */ /* 0x000fca0005800000 */
[----:B------:R2:W-:Y:S02]  /*2e00*/  STS [R22+0x4], R15 ;  /* 0x0000040f16007388 */ /* 0x0005e40000000800 */
.L_x_51:
[----:B------:R-:W-:Y:S05]  /*2e10*/  BSYNC.RECONVERGENT B1 ;  /* 0x0000000000017941 */ /* 0x000fea0003800200 */
.L_x_50:
[----:B------:R-:W-:Y:S04]  /*2e20*/  BSSY.RECONVERGENT B1, `(.L_x_52) ;  /* 0x000000c000017945 */ /* 0x000fe80003800200 */
[----:B------:R-:W-:Y:S05]  /*2e30*/  @P0 BRA `(.L_x_53) ;  /* 0x0000000000280947 */ /* 0x000fea0003800000 */
[----:B------:R-:W3:Y:S01]  /*2e40*/  LDCU.64 UR8, c[0x0][0x3a8] ;  /* 0x00007500ff0877ac */ /* 0x000ee20008000a00 */
[----:B0-2---:R-:W-:Y:S01]  /*2e50*/  IADD3 R15, PT, PT, R65, 0x6, RZ ;  /* 0x00000006410f7810 */ /* 0x005fe20007ffe0ff */
[----:B------:R-:W0:Y:S03]  /*2e60*/  LDCU UR6, c[0x0][0x3a0] ;  /* 0x00007400ff0677ac */ /* 0x000e260008000800 */
[----:B------:R-:W-:Y:S02]  /*2e70*/  ISETP.GT.U32.AND P2, PT, R15, R16, PT ;  /* 0x000000100f00720c */ /* 0x000fe40003f44070 */
[----:B---3--:R-:W-:Y:S01]  /*2e80*/  ISETP.NE.AND P4, PT, RZ, UR8, PT ;  /* 0x00000008ff007c0c */ /* 0x008fe2000bf85270 */
[----:B------:R-:W-:Y:S01]  /*2e90*/  FMUL R17, RZ, UR9 ;  /* 0x00000009ff117c20 */ /* 0x000fe20008400000 */
[----:B0-----:R-:W-:-:S11]  /*2ea0*/  ISETP.GE.AND P3, PT, R16, UR6, PT ;  /* 0x0000000610007c0c */ /* 0x001fd6000bf66270 */
[----:B------:R-:W-:-:S04]  /*2eb0*/  @P4 FSEL R17, R17, -1.00000001504746621988e+30, !P2 ;  /* 0xf149f2ca11114808 */ /* 0x000fc80005000000 */
[----:B------:R-:W-:-:S05]  /*2ec0*/  FSEL R15, R17, -1.00000001504746621988e+30, !P3 ;  /* 0xf149f2ca110f7808 */ /* 0x000fca0005800000 */
[----:B------:R3:W-:Y:S02]  /*2ed0*/  STS [R22+0x8], R15 ;  /* 0x0000080f16007388 */ /* 0x0007e40000000800 */
.L_x_53:
[----:B------:R-:W-:Y:S05]  /*2ee0*/  BSYNC.RECONVERGENT B1 ;  /* 0x0000000000017941 */ /* 0x000fea0003800200 */
.L_x_52:
[----:B------:R-:W-:Y:S04]  /*2ef0*/  BSSY.RECONVERGENT B1, `(.L_x_54) ;  /* 0x000000c000017945 */ /* 0x000fe80003800200 */
[----:B------:R-:W-:Y:S05]  /*2f00*/  @P0 BRA `(.L_x_55) ;  /* 0x0000000000280947 */ /* 0x000fea0003800000 */
[----:B------:R-:W4:Y:S01]  /*2f10*/  LDCU.64 UR8, c[0x0][0x3a8] ;  /* 0x00007500ff0877ac */ /* 0x000f220008000a00 */
[----:B0-23--:R-:W-:Y:S01]  /*2f20*/  VIADD R15, R65, 0x7 ;  /* 0x00000007410f7836 */ /* 0x00dfe20000000000 */
[----:B------:R-:W0:Y:S04]  /*2f30*/  LDCU UR6, c[0x0][0x3a0] ;  /* 0x00007400ff0677ac */ /* 0x000e280008000800 */
[----:B------:R-:W-:Y:S02]  /*2f40*/  ISETP.GT.U32.AND P2, PT, R15, R16, PT ;  /* 0x000000100f00720c */ /* 0x000fe40003f44070 */
[----:B----4-:R-:W-:Y:S01]  /*2f50*/  ISETP.NE.AND P4, PT, RZ, UR8, PT ;  /* 0x00000008ff007c0c */ /* 0x010fe2000bf85270 */
[----:B------:R-:W-:Y:S01]  /*2f60*/  FMUL R17, RZ, UR9 ;  /* 0x00000009ff117c20 */ /* 0x000fe20008400000 */
[----:B0-----:R-:W-:-:S11]  /*2f70*/  ISETP.GE.AND P3, PT, R16, UR6, PT ;  /* 0x0000000610007c0c */ /* 0x001fd6000bf66270 */
[----:B------:R-:W-:-:S04]  /*2f80*/  @P4 FSEL R17, R17, -1.00000001504746621988e+30, !P2 ;  /* 0xf149f2ca11114808 */ /* 0x000fc80005000000 */
[----:B------:R-:W-:-:S05]  /*2f90*/  FSEL R15, R17, -1.00000001504746621988e+30, !P3 ;  /* 0xf149f2ca110f7808 */ /* 0x000fca0005800000 */
[----:B------:R4:W-:Y:S02]  /*2fa0*/  STS [R22+0xc], R15 ;  /* 0x00000c0f16007388 */ /* 0x0009e40000000800 */
.L_x_55:
[----:B------:R-:W-:Y:S05]  /*2fb0*/  BSYNC.RECONVERGENT B1 ;  /* 0x0000000000017941 */ /* 0x000fea0003800200 */
.L_x_54:
[----:B------:R-:W-:Y:S01]  /*2fc0*/  BSSY.RECONVERGENT B1, `(.L_x_56) ;  /* 0x000000e000017945 */ /* 0x000fe20003800200 */
[----:B0-234-:R-:W-:Y:S02]  /*2fd0*/  LEA R22, R20, 0xc, 0x6 ;  /* 0x0000000c14167811 */ /* 0x01dfe400078e30ff */
[----:B------:R-:W-:Y:S01]  /*2fe0*/  LEA R24, R24, R43, 0x2 ;  /* 0x0000002b18187211 */ /* 0x000fe200078e10ff */
[----:B------:R-:W-:Y:S06]  /*2ff0*/  @P0 BRA `(.L_x_57) ;  /* 0x0000000000280947 */ /* 0x000fec0003800000 */
[----:B------:R-:W0:Y:S01]  /*3000*/  LDCU.64 UR8, c[0x0][0x3a8] ;  /* 0x00007500ff0877ac */ /* 0x000e220008000a00 */
[----:B------:R-:W-:Y:S01]  /*3010*/  VIADD R15, R65, 0x8 ;  /* 0x00000008410f7836 */ /* 0x000fe20000000000 */
[----:B------:R-:W2:Y:S04]  /*3020*/  LDCU UR6, c[0x0][0x3a0] ;  /* 0x00007400ff0677ac */ /* 0x000ea80008000800 */
[----:B------:R-:W-:Y:S02]  /*3030*/  ISETP.GT.U32.AND P2, PT, R15, R16, PT ;  /* 0x000000100f00720c */ /* 0x000fe40003f44070 */
[----:B0-----:R-:W-:Y:S01]  /*3040*/  ISETP.NE.AND P4, PT, RZ, UR8, PT ;  /* 0x00000008ff007c0c */ /* 0x001fe2000bf85270 */
[----:B------:R-:W-:Y:S01]  /*3050*/  FMUL R17, RZ, UR9 ;  /* 0x00000009ff117c20 */ /* 0x000fe20008400000 */
[----:B--2---:R-:W-:-:S11]  /*3060*/  ISETP.GE.AND P3, PT, R16, UR6, PT ;  /* 0x0000000610007c0c */ /* 0x004fd6000bf66270 */
[----:B------:R-:W-:-:S04]  /*3070*/  @P4 FSEL R17, R17, -1.00000001504746621988e+30, !P2 ;  /* 0xf149f2ca11114808 */ /* 0x000fc80005000000 */
[----:B------:R-:W-:-:S05]  /*3080*/  FSEL R15, R17, -1.00000001504746621988e+30, !P3 ;  /* 0xf149f2ca110f7808 */ /* 0x000fca0005800000 */
[----:B------:R0:W-:Y:S02]  /*3090*/  STS [R24], R15 ;  /* 0x0000000f18007388 */ /* 0x0001e40000000800 */
.L_x_57:
[----:B------:R-:W-:Y:S05]  /*30a0*/  BSYNC.RECONVERGENT B1 ;  /* 0x0000000000017941 */ /* 0x000fea0003800200 */
.L_x_56:
[----:B------:R-:W-:Y:S04]  /*30b0*/  BSSY.RECONVERGENT B1, `(.L_x_58) ;  /* 0x000000c000017945 */ /* 0x000fe80003800200 */
        /* <DEDUP_REMOVED lines=11> */
.L_x_59:
[----:B------:R-:W-:Y:S05]  /*3170*/  BSYNC.RECONVERGENT B1 ;  /* 0x0000000000017941 */ /* 0x000fea0003800200 */
.L_x_58:
        /* <DEDUP_REMOVED lines=12> */
.L_x_61:
[----:B------:R-:W-:Y:S05]  /*3240*/  BSYNC.RECONVERGENT B1 ;  /* 0x0000000000017941 */ /* 0x000fea0003800200 */
.L_x_60:
        /* <DEDUP_REMOVED lines=12> */
.L_x_63:
[----:B------:R-:W-:Y:S05]  /*3310*/  BSYNC.RECONVERGENT B1 ;  /* 0x0000000000017941 */ /* 0x000fea0003800200 */
.L_x_62:
        /* <DEDUP_REMOVED lines=14> */
.L_x_65:
[----:B------:R-:W-:Y:S05]  /*3400*/  BSYNC.RECONVERGENT B1 ;  /* 0x0000000000017941 */ /* 0x000fea0003800200 */
.L_x_64:
        /* <DEDUP_REMOVED lines=12> */
.L_x_67:
[----:B------:R-:W-:Y:S05]  /*34d0*/  BSYNC.RECONVERGENT B1 ;  /* 0x0000000000017941 */ /* 0x000fea0003800200 */
.L_x_66:
        /* <DEDUP_REMOVED lines=12> */
.L_x_69:
[----:B------:R-:W-:Y:S05]  /*35a0*/  BSYNC.RECONVERGENT B1 ;  /* 0x0000000000017941 */ /* 0x000fea0003800200 */
.L_x_68:
        /* <DEDUP_REMOVED lines=12> */
.L_x_71:
[----:B------:R-:W-:Y:S05]  /*3670*/  BSYNC.RECONVERGENT B1 ;  /* 0x0000000000017941 */ /* 0x000fea0003800200 */
.L_x_70:
        /* <DEDUP_REMOVED lines=14> */
.L_x_73:
[----:B------:R-:W-:Y:S05]  /*3760*/  BSYNC.RECONVERGENT B1 ;  /* 0x0000000000017941 */ /* 0x000fea0003800200 */
.L_x_72:
        /* <DEDUP_REMOVED lines=12> */
.L_x_75:
[----:B------:R-:W-:Y:S05]  /*3830*/  BSYNC.RECONVERGENT B1 ;  /* 0x0000000000017941 */ /* 0x000fea0003800200 */
.L_x_74:
        /* <DEDUP_REMOVED lines=12> */
.L_x_77:
[----:B------:R-:W-:Y:S05]  /*3900*/  BSYNC.RECONVERGENT B1 ;  /* 0x0000000000017941 */ /* 0x000fea0003800200 */
.L_x_76:
        /* <DEDUP_REMOVED lines=12> */
.L_x_79:
[----:B------:R-:W-:Y:S05]  /*39d0*/  BSYNC.RECONVERGENT B1 ;  /* 0x0000000000017941 */ /* 0x000fea0003800200 */
.L_x_78:
        /* <DEDUP_REMOVED lines=14> */
.L_x_81:
[----:B------:R-:W-:Y:S05]  /*3ac0*/  BSYNC.RECONVERGENT B1 ;  /* 0x0000000000017941 */ /* 0x000fea0003800200 */
.L_x_80:
        /* <DEDUP_REMOVED lines=12> */
.L_x_83:
[----:B------:R-:W-:Y:S05]  /*3b90*/  BSYNC.RECONVERGENT B1 ;  /* 0x0000000000017941 */ /* 0x000fea0003800200 */
.L_x_82:
        /* <DEDUP_REMOVED lines=12> */
.L_x_85:
[----:B------:R-:W-:Y:S05]  /*3c60*/  BSYNC.RECONVERGENT B1 ;  /* 0x0000000000017941 */ /* 0x000fea0003800200 */
.L_x_84:
        /* <DEDUP_REMOVED lines=12> */
.L_x_87:
[----:B------:R-:W-:Y:S05]  /*3d30*/  BSYNC.RECONVERGENT B1 ;  /* 0x0000000000017941 */ /* 0x000fea0003800200 */
.L_x_86:
        /* <DEDUP_REMOVED lines=14> */
.L_x_89:
[----:B------:R-:W-:Y:S05]  /*3e20*/  BSYNC.RECONVERGENT B1 ;  /* 0x0000000000017941 */ /* 0x000fea0003800200 */
.L_x_88:
        /* <DEDUP_REMOVED lines=12> */
.L_x_91:
[----:B------:R-:W-:Y:S05]  /*3ef0*/  BSYNC.RECONVERGENT B1 ;  /* 0x0000000000017941 */ /* 0x000fea0003800200 */
.L_x_90:
        /* <DEDUP_REMOVED lines=12> */
.L_x_93:
[----:B------:R-:W-:Y:S05]  /*3fc0*/  BSYNC.RECONVERGENT B1 ;  /* 0x0000000000017941 */ /* 0x000fea0003800200 */
.L_x_92:
        /* <DEDUP_REMOVED lines=12> */
.L_x_95:
[----:B------:R-:W-:Y:S05]  /*4090*/  BSYNC.RECONVERGENT B1 ;  /* 0x0000000000017941 */ /* 0x000fea0003800200 */
.L_x_94:
        /* <DEDUP_REMOVED lines=14> */
.L_x_97:
[----:B------:R-:W-:Y:S05]  /*4180*/  BSYNC.RECONVERGENT B1 ;  /* 0x0000000000017941 */ /* 0x000fea0003800200 */
.L_x_96:
        /* <DEDUP_REMOVED lines=12> */
.L_x_99:
[----:B------:R-:W-:Y:S05]  /*4250*/  BSYNC.RECONVERGENT B1 ;  /* 0x0000000000017941 */ /* 0x000fea0003800200 */
.L_x_98:
        /* <DEDUP_REMOVED lines=12> */
.L_x_101:
[----:B------:R-:W-:Y:S05]  /*4320*/  BSYNC.RECONVERGENT B1 ;  /* 0x0000000000017941 */ /* 0x000fea0003800200 */
.L_x_100:
        /* <DEDUP_REMOVED lines=12> */
.L_x_103:
[----:B------:R-:W-:Y:S05]  /*43f0*/  BSYNC.RECONVERGENT B1 ;  /* 0x0000000000017941 */ /* 0x000fea0003800200 */
.L_x_102:
        /* <DEDUP_REMOVED lines=14> */
.L_x_105:
[----:B------:R-:W-:Y:S05]  /*44e0*/  BSYNC.RECONVERGENT B1 ;  /* 0x0000000000017941 */ /* 0x000fea0003800200 */
.L_x_104:
        /* <DEDUP_REMOVED lines=12> */
.L_x_107:
[----:B------:R-:W-:Y:S05]  /*45b0*/  BSYNC.RECONVERGENT B1 ;  /* 0x0000000000017941 */ /* 0x000fea0003800200 */
.L_x_106:
        /* <DEDUP_REMOVED lines=12> */
.L_x_109:
[----:B------:R-:W-:Y:S05]  /*4680*/  BSYNC.RECONVERGENT B1 ;  /* 0x0000000000017941 */ /* 0x000fea0003800200 */
.L_x_108:
        /* <DEDUP_REMOVED lines=12> */
.L_x_111:
[----:B------:R-:W-:Y:S05]  /*4750*/  BSYNC.RECONVERGENT B1 ;  /* 0x0000000000017941 */ /* 0x000fea0003800200 */
.L_x_110:
        /* <DEDUP_REMOVED lines=14> */
.L_x_113:
[----:B------:R-:W-:Y:S05]  /*4840*/  BSYNC.RECONVERGENT B1 ;  /* 0x0000000000017941 */ /* 0x000fea0003800200 */
.L_x_112:
        /* <DEDUP_REMOVED lines=12> */
.L_x_115:
[----:B------:R-:W-:Y:S05]  /*4910*/  BSYNC.RECONVERGENT B1 ;  /* 0x0000000000017941 */ /* 0x000fea0003800200 */
.L_x_114:
        /* <DEDUP_REMOVED lines=12> */
.L_x_117:
[----:B------:R-:W-:Y:S05]  /*49e0*/  BSYNC.RECONVERGENT B1 ;  /* 0x0000000000017941 */ /* 0x000fea0003800200 */
.L_x_116:
        /* <DEDUP_REMOVED lines=12> */
.L_x_119:
[----:B------:R-:W-:Y:S05]  /*4ab0*/  BSYNC.RECONVERGENT B1 ;  /* 0x0000000000017941 */ /* 0x000fea0003800200 */
.L_x_118:
        /* <DEDUP_REMOVED lines=14> */
.L_x_121:
[----:B------:R-:W-:Y:S05]  /*4ba0*/  BSYNC.RECONVERGENT B1 ;  /* 0x0000000000017941 */ /* 0x000fea0003800200 */
.L_x_120:
        /* <DEDUP_REMOVED lines=12> */
.L_x_123:
[----:B------:R-:W-:Y:S05]  /*4c70*/  BSYNC.RECONVERGENT B1 ;  /* 0x0000000000017941 */ /* 0x000fea0003800200 */
.L_x_122:
        /* <DEDUP_REMOVED lines=12> */
.L_x_125:
[----:B------:R-:W-:Y:S05]  /*4d40*/  BSYNC.RECONVERGENT B1 ;  /* 0x0000000000017941 */ /* 0x000fea0003800200 */
.L_x_124:
        /* <DEDUP_REMOVED lines=12> */
.L_x_127:
[----:B------:R-:W-:Y:S05]  /*4e10*/  BSYNC.RECONVERGENT B1 ;  /* 0x0000000000017941 */ /* 0x000fea0003800200 */
.L_x_126:
        /* <DEDUP_REMOVED lines=14> */
.L_x_129:
[----:B------:R-:W-:Y:S05]  /*4f00*/  BSYNC.RECONVERGENT B1 ;  /* 0x0000000000017941 */ /* 0x000fea0003800200 */
.L_x_128:
        /* <DEDUP_REMOVED lines=12> */
.L_x_131:
[----:B------:R-:W-:Y:S05]  /*4fd0*/  BSYNC.RECONVERGENT B1 ;  /* 0x0000000000017941 */ /* 0x000fea0003800200 */
.L_x_130:
        /* <DEDUP_REMOVED lines=12> */
.L_x_133:
[----:B------:R-:W-:Y:S05]  /*50a0*/  BSYNC.RECONVERGENT B1 ;  /* 0x0000000000017941 */ /* 0x000fea0003800200 */
.L_x_132:
        /* <DEDUP_REMOVED lines=12> */
.L_x_135:
[----:B------:R-:W-:Y:S05]  /*5170*/  BSYNC.RECONVERGENT B1 ;  /* 0x0000000000017941 */ /* 0x000fea0003800200 */
.L_x_134:
        /* <DEDUP_REMOVED lines=14> */
.L_x_137:
[----:B------:R-:W-:Y:S05]  /*5260*/  BSYNC.RECONVERGENT B1 ;  /* 0x0000000000017941 */ /* 0x000fea0003800200 */
.L_x_136:
        /* <DEDUP_REMOVED lines=12> */
.L_x_139:
[----:B------:R-:W-:Y:S05]  /*5330*/  BSYNC.RECONVERGENT B1 ;  /* 0x0000000000017941 */ /* 0x000fea0003800200 */
.L_x_138:
        /* <DEDUP_REMOVED lines=12> */
.L_x_141:
[----:B------:R-:W-:Y:S05]  /*5400*/  BSYNC.RECONVERGENT B1 ;  /* 0x0000000000017941 */ /* 0x000fea0003800200 */
.L_x_140:
        /* <DEDUP_REMOVED lines=12> */
.L_x_143:
[----:B------:R-:W-:Y:S05]  /*54d0*/  BSYNC.RECONVERGENT B1 ;  /* 0x0000000000017941 */ /* 0x000fea0003800200 */
.L_x_142:
[----:B------:R-:W-:Y:S01]  /*54e0*/  BSSY.RECONVERGENT B1, `(.L_x_144) ;  /* 0x000000f000017945 */ /* 0x000fe20003800200 */
[----:B0-234-:R-:W-:Y:S01]  /*54f0*/  LEA R24, R20, 0x38, 0x6 ;  /* 0x0000003814187811 */ /* 0x01dfe200078e30ff */
[----:B------:R-:W-:Y:S01]  /*5500*/  IMAD R22, R22, 0x4, R43 ;  /* 0x0000000416167824 */ /* 0x000fe200078e022b */
[----:B------:R-:W-:Y:S01]  /*5510*/  LEA R20, R20, 0x3c, 0x6 ;  /* 0x0000003c14147811 */ /* 0x000fe200078e30ff */
[----:B------:R-:W-:Y:S06]  /*5520*/  @P0 BRA `(.L_x_145) ;  /* 0x0000000000280947 */ /* 0x000fec0003800000 */
        /* <DEDUP_REMOVED lines=10> */
.L_x_145:
[----:B------:R-:W-:Y:S05]  /*55d0*/  BSYNC.RECONVERGENT B1 ;  /* 0x0000000000017941 */ /* 0x000fea0003800200 */
.L_x_144:
        /* <DEDUP_REMOVED lines=12> */
.L_x_147:
[----:B------:R-:W-:Y:S05]  /*56a0*/  BSYNC.RECONVERGENT B1 ;  /* 0x0000000000017941 */ /* 0x000fea0003800200 */
.L_x_146:
        /* <DEDUP_REMOVED lines=12> */
.L_x_149:
[----:B------:R-:W-:Y:S05]  /*5770*/  BSYNC.RECONVERGENT B1 ;  /* 0x0000000000017941 */ /* 0x000fea0003800200 */
.L_x_148:
        /* <DEDUP_REMOVED lines=12> */
.L_x_151:
[----:B------:R-:W-:Y:S05]  /*5840*/  BSYNC.RECONVERGENT B1 ;  /* 0x0000000000017941 */ /* 0x000fea0003800200 */
.L_x_150:
[----:B------:R-:W-:Y:S01]  /*5850*/  BSSY.RECONVERGENT B1, `(.L_x_152) ;  /* 0x000000e000017945 */ /* 0x000fe20003800200 */
[----:B0-234-:R-:W-:Y:S01]  /*5860*/  LEA R15, R20, R43, 0x2 ;  /* 0x0000002b140f7211 */ /* 0x01dfe200078e10ff */
        /* <DEDUP_REMOVED lines=12> */
.L_x_153:
[----:B------:R-:W-:Y:S05]  /*5930*/  BSYNC.RECONVERGENT B1 ;  /* 0x0000000000017941 */ /* 0x000fea0003800200 */
.L_x_152:
        /* <DEDUP_REMOVED lines=12> */
.L_x_155:
[----:B------:R-:W-:Y:S05]  /*5a00*/  BSYNC.RECONVERGENT B1 ;  /* 0x0000000000017941 */ /* 0x000fea0003800200 */
.L_x_154:
        /* <DEDUP_REMOVED lines=12> */
.L_x_157:
[----:B------:R-:W-:Y:S05]  /*5ad0*/  BSYNC.RECONVERGENT B1 ;  /* 0x0000000000017941 */ /* 0x000fea0003800200 */
.L_x_156:
        /* <DEDUP_REMOVED lines=12> */
.L_x_159:
[----:B------:R-:W-:Y:S05]  /*5ba0*/  BSYNC.RECONVERGENT B1 ;  /* 0x0000000000017941 */ /* 0x000fea0003800200 */
.L_x_158:
[----:B------:R-:W-:Y:S04]  /*5bb0*/  BSSY.RECONVERGENT B1, `(.L_x_160) ;  /* 0x000000c000017945 */ /* 0x000fe80003800200 */
[----:B------:R-:W-:Y:S05]  /*5bc0*/  @P0 BRA `(.L_x_161) ;  /* 0x0000000000280947 */ /* 0x000fea0003800000 */
[----:B------:R-:W5:Y:S01]  /*5bd0*/  LDCU.64 UR8, c[0x0][0x3a8] ;  /* 0x00007500ff0877ac */ /* 0x000f620008000a00 */
[----:B0-234-:R-:W-:Y:S01]  /*5be0*/  IADD3 R17, PT, PT, R65, 0x3c, RZ ;  /* 0x0000003c41117810 */ /* 0x01dfe20007ffe0ff */
[----:B------:R-:W0:Y:S03]  /*5bf0*/  LDCU UR6, c[0x0][0x3a0] ;  /* 0x00007400ff0677ac */ /* 0x000e260008000800 */
[----:B------:R-:W-:Y:S02]  /*5c00*/  ISETP.GT.U32.AND P2, PT, R17, R16, PT ;  /* 0x000000101100720c */ /* 0x000fe40003f44070 */
[----:B-----5:R-:W-:Y:S01]  /*5c10*/  ISETP.NE.AND P4, PT, RZ, UR8, PT ;  /* 0x00000008ff007c0c */ /* 0x020fe2000bf85270 */
[----:B------:R-:W-:Y:S01]  /*5c20*/  FMUL R20, RZ, UR9 ;  /* 0x00000009ff147c20 */ /* 0x000fe20008400000 */
[----:B0-----:R-:W-:-:S11]  /*5c30*/  ISETP.GE.AND P3, PT, R16, UR6, PT ;  /* 0x0000000610007c0c */ /* 0x001fd6000bf66270 */
[----:B------:R-:W-:-:S04]  /*5c40*/  @P4 FSEL R20, R20, -1.00000001504746621988e+30, !P2 ;  /* 0xf149f2ca14144808 */ /* 0x000fc80005000000 */
[----:B------:R-:W-:-:S05]  /*5c50*/  FSEL R20, R20, -1.00000001504746621988e+30, !P3 ;  /* 0xf149f2ca14147808 */ /* 0x000fca0005800000 */
[----:B------:R0:W-:Y:S02]  /*5c60*/  STS [R15], R20 ;  /* 0x000000140f007388 */ /* 0x0001e40000000800 */
.L_x_161:
[----:B------:R-:W-:Y:S05]  /*5c70*/  BSYNC.RECONVERGENT B1 ;  /* 0x0000000000017941 */ /* 0x000fea0003800200 */
.L_x_160:
[----:B------:R-:W-:Y:S04]  /*5c80*/  BSSY.RECONVERGENT B1, `(.L_x_162) ;  /* 0x000000c000017945 */ /* 0x000fe80003800200 */
[----:B------:R-:W-:Y:S05]  /*5c90*/  @P0 BRA `(.L_x_163) ;  /* 0x0000000000280947 */ /* 0x000fea0003800000 */
[----:B------:R-:W5:Y:S01]  /*5ca0*/  LDCU.64 UR8, c[0x0][0x3a8] ;  /* 0x00007500ff0877ac */ /* 0x000f620008000a00 */
[----:B0-234-:R-:W-:Y:S01]  /*5cb0*/  VIADD R17, R65, 0x3d ;  /* 0x0000003d41117836 */ /* 0x01dfe20000000000 */
[----:B------:R-:W0:Y:S04]  /*5cc0*/  LDCU UR6, c[0x0][0x3a0] ;  /* 0x00007400ff0677ac */ /* 0x000e280008000800 */
[----:B------:R-:W-:Y:S02]  /*5cd0*/  ISETP.GT.U32.AND P2, PT, R17, R16, PT ;  /* 0x000000101100720c */ /* 0x000fe40003f44070 */
[----:B-----5:R-:W-:Y:S01]  /*5ce0*/  ISETP.NE.AND P4, PT, RZ, UR8, PT ;  /* 0x00000008ff007c0c */ /* 0x020fe2000bf85270 */
[----:B------:R-:W-:Y:S01]  /*5cf0*/  FMUL R20, RZ, UR9 ;  /* 0x00000009ff147c20 */ /* 0x000fe20008400000 */
[----:B0-----:R-:W-:-:S11]  /*5d00*/  ISETP.GE.AND P3, PT, R16, UR6, PT ;  /* 0x0000000610007c0c */ /* 0x001fd6000bf66270 */
[----:B------:R-:W-:-:S04]  /*5d10*/  @P4 FSEL R20, R20, -1.00000001504746621988e+30, !P2 ;  /* 0xf149f2ca14144808 */ /* 0x000fc80005000000 */
[----:B------:R-:W-:-:S05]  /*5d20*/  FSEL R20, R20, -1.00000001504746621988e+30, !P3 ;  /* 0xf149f2ca14147808 */ /* 0x000fca0005800000 */
[----:B------:R0:W-:Y:S02]  /*5d30*/  STS [R15+0x4], R20 ;  /* 0x000004140f007388 */ /* 0x0001e40000000800 */
.L_x_163:
[----:B------:R-:W-:Y:S05]  /*5d40*/  BSYNC.RECONVERGENT B1 ;  /* 0x0000000000017941 */ /* 0x000fea0003800200 */
.L_x_162:
        /* <DEDUP_REMOVED lines=11> */
[----:B------:R0:W-:Y:S02]  /*5e00*/  STS [R15+0x8], R20 ;  /* 0x000008140f007388 */ /* 0x0001e40000000800 */
.L_x_165:
[----:B------:R-:W-:Y:S05]  /*5e10*/  BSYNC.RECONVERGENT B1 ;  /* 0x0000000000017941 */ /* 0x000fea0003800200 */
.L_x_164:
        /* <DEDUP_REMOVED lines=12> */
.L_x_167:
[----:B------:R-:W-:Y:S05]  /*5ee0*/  BSYNC.RECONVERGENT B1 ;  /* 0x0000000000017941 */ /* 0x000fea0003800200 */
.L_x_166:
[----:B------:R-:W-:Y:S05]  /*5ef0*/  @P1 BRA `(.L_x_168) ;  /* 0xffffffc800701947 */ /* 0x000fea000383ffff */
[----:B------:R-:W-:Y:S05]  /*5f00*/  BRA `(.L_x_169) ;  /* 0x00000008009c7947 */ /* 0x000fea0003800000 */
.L_x_39:
[----:B------:R-:W-:-:S07]  /*5f10*/  HFMA2 R13, -RZ, RZ, 0, 0 ;  /* 0x00000000ff0d7431 */ /* 0x000fce00000001ff */
.L_x_183:
[----:B0-2---:R-:W-:Y:S01]  /*5f20*/  IMAD R16, R58, 0x8, R13 ;  /* 0x000000083a107824 */ /* 0x005fe200078e020d */
[----:B------:R-:W-:Y:S01]  /*5f30*/  IADD3 R13, PT, PT, R13, 0x1, RZ ;  /* 0x000000010d0d7810 */ /* 0x000fe20007ffe0ff */
[----:B------:R-:W-:-:S03]  /*5f40*/  IMAD.MOV.U32 R15, RZ, RZ, RZ ;  /* 0x000000ffff0f7224 */ /* 0x000fc600078e00ff */
[----:B------:R-:W-:Y:S02]  /*5f50*/  ISETP.NE.AND P0, PT, R13, 0x8, PT ;  /* 0x000000080d00780c */ /* 0x000fe40003f05270 */
[----:B------:R-:W-:-:S11]  /*5f60*/  IADD3 R17, PT, PT, R55, R16, RZ ;  /* 0x0000001037117210 */ /* 0x000fd60007ffe0ff */
.L_x_182:
[----:B------:R-:W-:Y:S01]  /*5f70*/  ISETP.GE.U32.AND P1, PT, R38, 0x7, PT ;  /* 0x000000072600780c */ /* 0x000fe20003f26070 */
[----:B------:R-:W-:Y:S01]  /*5f80*/  BSSY.RECONVERGENT B1, `(.L_x_170) ;  /* 0x000003a000017945 */ /* 0x000fe20003800200 */
[----:B0-----:R-:W-:Y:S01]  /*5f90*/  IMAD.MOV.U32 R19, RZ, RZ, RZ ;  /* 0x000000ffff137224 */ /* 0x001fe200078e00ff */
[----:B------:R-:W-:-:S10]  /*5fa0*/  MOV R20, RZ ;  /* 0x000000ff00147202 */ /* 0x000fd40000000f00 */
[----:B------:R-:W-:Y:S05]  /*5fb0*/  @!P1 BRA `(.L_x_171) ;  /* 0x0000000000d89947 */ /* 0x000fea0003800000 */
[----:B------:R-:W-:Y:S01]  /*5fc0*/  HFMA2 R20, -RZ, RZ, 0, 0 ;  /* 0x00000000ff147431 */ /* 0x000fe200000001ff */
[----:B------:R-:W-:Y:S01]  /*5fd0*/  BSSY.RECONVERGENT B2, `(.L_x_172) ;  /* 0x0000033000027945 */ /* 0x000fe20003800200 */
[----:B------:R-:W-:-:S07]  /*5fe0*/  IMAD.MOV.U32 R19, RZ, RZ, RZ ;  /* 0x000000ffff137224 */ /* 0x000fce00078e00ff */
.L_x_173:
[----:B------:R-:W0:Y:S01]  /*5ff0*/  LDCU UR6, c[0x0][0x3a4] ;  /* 0x00007480ff0677ac */ /* 0x000e220008000800 */
[----:B------:R-:W-:Y:S01]  /*6000*/  IMAD.IADD R21, R41, 0x1, R20 ;  /* 0x0000000129157824 */ /* 0x000fe200078e0214 */
[----:B------:R-:W-:-:S04]  /*6010*/  IADD3 R20, PT, PT, R20, 0x8, RZ ;  /* 0x0000000814147810 */ /* 0x000fc80007ffe0ff */
[----:B------:R-:W-:Y:S01]  /*6020*/  ISETP.NE.AND P1, PT, R20, R7, PT ;  /* 0x000000071400720c */ /* 0x000fe20003f25270 */
[--C-:B0-----:R-:W-:Y:S02]  /*6030*/  IMAD R23, R16, UR6, R21.reuse ;  /* 0x0000000610177c24 */ /* 0x101fe4000f8e0215 */
[----:B------:R-:W-:-:S03]  /*6040*/  IMAD R22, R15, UR6, R21 ;  /* 0x000000060f167c24 */ /* 0x000fc6000f8e0215 */
[----:B------:R-:W-:Y:S01]  /*6050*/  LEA R59, R23, R4, 0x1 ;  /* 0x00000004173b7211 */ /* 0x000fe200078e08ff */
[----:B------:R-:W-:-:S04]  /*6060*/  IMAD R67, R22, 0x2, R45 ;  /* 0x0000000216437824 */ /* 0x000fc800078e022d */
[----:B------:R-:W0:Y:S04]  /*6070*/  LDS.U16 R66, [R59] ;  /* 0x000000003b427984 */ /* 0x000e280000000400 */
[----:B------:R-:W2:Y:S04]  /*6080*/  LDS.U16 R70, [R67] ;  /* 0x0000000043467984 */ /* 0x000ea80000000400 */
[----:B------:R-:W3:Y:S04]  /*6090*/  LDS.U16 R71, [R59+0x2] ;  /* 0x000002003b477984 */ /* 0x000ee80000000400 */
[----:B------:R-:W4:Y:S04]  /*60a0*/  LDS.U16 R72, [R67+0x2] ;  /* 0x0000020043487984 */ /* 0x000f280000000400 */
[----:B------:R-:W5:Y:S04]  /*60b0*/  LDS.U16 R30, [R59+0x4] ;  /* 0x000004003b1e7984 */ /* 0x000f680000000400 */
[----:B------:R-:W1:Y:S04]  /*60c0*/  LDS.U16 R29, [R67+0x4] ;  /* 0x00000400431d7984 */ /* 0x000e680000000400 */
[----:B------:R-:W1:Y:S04]  /*60d0*/  LDS.U16 R28, [R59+0x6] ;  /* 0x000006003b1c7984 */ /* 0x000e680000000400 */
[----:B------:R-:W1:Y:S04]  /*60e0*/  LDS.U16 R27, [R67+0x6] ;  /* 0x00000600431b7984 */ /* 0x000e680000000400 */
[----:B------:R-:W1:Y:S04]  /*60f0*/  LDS.U16 R26, [R59+0x8] ;  /* 0x000008003b1a7984 */ /* 0x000e680000000400 */
[----:B------:R-:W1:Y:S04]  /*6100*/  LDS.U16 R25, [R67+0x8] ;  /* 0x0000080043197984 */ /* 0x000e680000000400 */
[----:B------:R-:W1:Y:S01]  /*6110*/  LDS.U16 R24, [R59+0xa] ;  /* 0x00000a003b187984 */ /* 0x000e620000000400 */
[----:B0-----:R-:W-:-:S03]  /*6120*/  HADD2.F32 R66, -RZ, R66.H0_H0 ;  /* 0x20000042ff427230 */ /* 0x001fc60000004100 */
[----:B------:R-:W0:Y:S01]  /*6130*/  LDS.U16 R23, [R67+0xa] ;  /* 0x00000a0043177984 */ /* 0x000e220000000400 */
[----:B--2---:R-:W-:-:S03]  /*6140*/  HADD2.F32 R70, -RZ, R70.H0_H0 ;  /* 0x20000046ff467230 */ /* 0x004fc60000004100 */
[----:B------:R-:W2:Y:S01]  /*6150*/  LDS.U16 R21, [R59+0xc] ;  /* 0x00000c003b157984 */ /* 0x000ea20000000400 */
[----:B---3--:R-:W-:Y:S02]  /*6160*/  HADD2.F32 R71, -RZ, R71.H0_H0 ;  /* 0x20000047ff477230 */ /* 0x008fe40000004100 */
[----:B------:R-:W-:Y:S01]  /*6170*/  FFMA R66, R66, R70, R19 ;  /* 0x0000004642427223 */ /* 0x000fe20000000013 */
[----:B------:R-:W3:Y:S01]  /*6180*/  LDS.U16 R22, [R67+0xc] ;  /* 0x00000c0043167984 */ /* 0x000ee20000000400 */
[----:B----4-:R-:W-:-:S03]  /*6190*/  HADD2.F32 R72, -RZ, R72.H0_H0 ;  /* 0x20000048ff487230 */ /* 0x010fc60000004100 */
[----:B------:R-:W4:Y:S01]  /*61a0*/  LDS.U16 R31, [R59+0xe] ;  /* 0x00000e003b1f7984 */ /* 0x000f220000000400 */
[----:B-----5:R-:W-:Y:S02]  /*61b0*/  HADD2.F32 R19, -RZ, R30.H0_H0 ;  /* 0x2000001eff137230 */ /* 0x020fe40000004100 */
[----:B------:R-:W-:Y:S01]  /*61c0*/  FFMA R66, R71, R72, R66 ;  /* 0x0000004847427223 */ /* 0x000fe20000000042 */
[----:B------:R-:W5:Y:S01]  /*61d0*/  LDS.U16 R57, [R67+0xe] ;  /* 0x00000e0043397984 */ /* 0x000f620000000400 */
[----:B-1----:R-:W-:Y:S02]  /*61e0*/  HADD2.F32 R29, -RZ, R29.H0_H0 ;  /* 0x2000001dff1d7230 */ /* 0x002fe40000004100 */
[----:B------:R-:W-:-:S03]  /*61f0*/  HADD2.F32 R28, -RZ, R28.H0_H0 ;  /* 0x2000001cff1c7230 */ /* 0x000fc60000004100 */
[----:B------:R-:W-:Y:S01]  /*6200*/  FFMA R19, R19, R29, R66 ;  /* 0x0000001d13137223 */ /* 0x000fe20000000042 */
[----:B------:R-:W-:Y:S02]  /*6210*/  HADD2.F32 R27, -RZ, R27.H0_H0 ;  /* 0x2000001bff1b7230 */ /* 0x000fe40000004100 */
[----:B------:R-:W-:-:S03]  /*6220*/  HADD2.F32 R26, -RZ, R26.H0_H0 ;  /* 0x2000001aff1a7230 */ /* 0x000fc60000004100 */
[----:B------:R-:W-:Y:S01]  /*6230*/  FFMA R19, R28, R27, R19 ;  /* 0x0000001b1c137223 */ /* 0x000fe20000000013 */
[----:B------:R-:W-:Y:S02]  /*6240*/  HADD2.F32 R25, -RZ, R25.H0_H0 ;  /* 0x20000019ff197230 */ /* 0x000fe40000004100 */
[----:B------:R-:W-:-:S03]  /*6250*/  HADD2.F32 R24, -RZ, R24.H0_H0 ;  /* 0x20000018ff187230 */ /* 0x000fc60000004100 */
[----:B------:R-:W-:Y:S01]  /*6260*/  FFMA R19, R26, R25, R19 ;  /* 0x000000191a137223 */ /* 0x000fe20000000013 */
[----:B0-----:R-:W-:Y:S02]  /*6270*/  HADD2.F32 R23, -RZ, R23.H0_H0 ;  /* 0x20000017ff177230 */ /* 0x001fe40000004100 */
[----:B--2---:R-:W-:-:S03]  /*6280*/  HADD2.F32 R26, -RZ, R21.H0_H0 ;  /* 0x20000015ff1a7230 */ /* 0x004fc60000004100 */
[----:B------:R-:W-:Y:S01]  /*6290*/  FFMA R19, R24, R23, R19 ;  /* 0x0000001718137223 */ /* 0x000fe20000000013 */
[----:B---3--:R-:W-:Y:S02]  /*62a0*/  HADD2.F32 R22, -RZ, R22.H0_H0 ;  /* 0x20000016ff167230 */ /* 0x008fe40000004100 */
[----:B----4-:R-:W-:-:S03]  /*62b0*/  HADD2.F32 R24, -RZ, R31.H0_H0 ;  /* 0x2000001fff187230 */ /* 0x010fc60000004100 */
[----:B------:R-:W-:Y:S01]  /*62c0*/  FFMA R19, R26, R22, R19 ;  /* 0x000000161a137223 */ /* 0x000fe20000000013 */
[----:B-----5:R-:W-:-:S05]  /*62d0*/  HADD2.F32 R57, -RZ, R57.H0_H0 ;  /* 0x20000039ff397230 */ /* 0x020fca0000004100 */
[----:B------:R-:W-:Y:S01]  /*62e0*/  FFMA R19, R24, R57, R19 ;  /* 0x0000003918137223 */ /* 0x000fe20000000013 */
[----:B------:R-:W-:Y:S06]  /*62f0*/  @P1 BRA `(.L_x_173) ;  /* 0xfffffffc003c1947 */ /* 0x000fec000383ffff */
[----:B------:R-:W-:Y:S05]  /*6300*/  BSYNC.RECONVERGENT B2 ;  /* 0x0000000000027941 */ /* 0x000fea0003800200 */
.L_x_172:
[----:B------:R-:W-:-:S07]  /*6310*/  IMAD.MOV.U32 R20, RZ, RZ, R7 ;  /* 0x000000ffff147224 */ /* 0x000fce00078e0007 */
.L_x_171:
[----:B------:R-:W-:Y:S05]  /*6320*/  BSYNC.RECONVERGENT B1 ;  /* 0x0000000000017941 */ /* 0x000fea0003800200 */
.L_x_170:
[----:B------:R-:W-:Y:S01]  /*6330*/  ISETP.NE.AND P1, PT, R35, RZ, PT ;  /* 0x000000ff2300720c */ /* 0x000fe20003f25270 */
[----:B------:R-:W-:-:S12]  /*6340*/  BSSY.RECONVERGENT B1, `(.L_x_174) ;  /* 0x0000045000017945 */ /* 0x000fd80003800200 */
[----:B------:R-:W-:Y:S05]  /*6350*/  @!P1 BRA `(.L_x_175) ;  /* 0x00000004000c9947 */ /* 0x000fea0003800000 */
[----:B------:R-:W-:Y:S01]  /*6360*/  ISETP.GE.U32.AND P1, PT, R34, 0x3, PT ;  /* 0x000000032200780c */ /* 0x000fe20003f26070 */
[----:B------:R-:W-:Y:S01]  /*6370*/  BSSY.RECONVERGENT B2, `(.L_x_176) ;  /* 0x000001e000027945 */ /* 0x000fe20003800200 */
[----:B------:R-:W-:-:S11]  /*6380*/  ISETP.NE.AND P2, PT, R33, RZ, PT ;  /* 0x000000ff2100720c */ /* 0x000fd60003f45270 */
[----:B------:R-:W-:Y:S05]  /*6390*/  @!P1 BRA `(.L_x_177) ;  /* 0x00000000006c9947 */ /* 0x000fea0003800000 */
[----:B------:R-:W0:Y:S01]  /*63a0*/  LDCU UR6, c[0x0][0x3a4] ;  /* 0x00007480ff0677ac */ /* 0x000e220008000800 */
[----:B------:R-:W-:Y:S01]  /*63b0*/  IADD3 R21, PT, PT, R41, R20, RZ ;  /* 0x0000001429157210 */ /* 0x000fe20007ffe0ff */
[----:B------:R-:W-:-:S04]  /*63c0*/  VIADD R20, R20, 0x4 ;  /* 0x0000000414147836 */ /* 0x000fc80000000000 */
        /* <DEDUP_REMOVED lines=11> */
[----:B------:R-:W1:Y:S01]  /*6480*/  LDS.U16 R31, [R24+0x6] ;  /* 0x00000600181f7984 */ /* 0x000e620000000400 */
[----:B0-----:R-:W-:-:S02]  /*6490*/  HADD2.F32 R25, -RZ, R25.H0_H0 ;  /* 0x20000019ff197230 */ /* 0x001fc40000004100 */
[----:B--2---:R-:W-:Y:S02]  /*64a0*/  HADD2.F32 R22, -RZ, R21.H0_H0 ;  /* 0x20000015ff167230 */ /* 0x004fe40000004100 */
[----:B---3--:R-:W-:-:S03]  /*64b0*/  HADD2.F32 R21, -RZ, R26.H0_H0 ;  /* 0x2000001aff157230 */ /* 0x008fc60000004100 */
[----:B------:R-:W-:Y:S01]  /*64c0*/  FFMA R22, R22, R25, R19 ;  /* 0x0000001916167223 */ /* 0x000fe20000000013 */
[----:B----4-:R-:W-:Y:S02]  /*64d0*/  HADD2.F32 R27, -RZ, R27.H0_H0 ;  /* 0x2000001bff1b7230 */ /* 0x010fe40000004100 */
[----:B-----5:R-:W-:-:S03]  /*64e0*/  HADD2.F32 R28, -RZ, R28.H0_H0 ;  /* 0x2000001cff1c7230 */ /* 0x020fc60000004100 */
[----:B------:R-:W-:Y:S01]  /*64f0*/  FFMA R21, R21, R27, R22 ;  /* 0x0000001b15157223 */ /* 0x000fe20000000016 */
[----:B-1----:R-:W-:Y:S02]  /*6500*/  HADD2.F32 R29, -RZ, R29.H0_H0 ;  /* 0x2000001dff1d7230 */ /* 0x002fe40000004100 */
[----:B------:R-:W-:-:S03]  /*6510*/  HADD2.F32 R30, -RZ, R30.H0_H0 ;  /* 0x2000001eff1e7230 */ /* 0x000fc60000004100 */
[----:B------:R-:W-:Y:S01]  /*6520*/  FFMA R21, R28, R29, R21 ;  /* 0x0000001d1c157223 */ /* 0x000fe20000000015 */
[----:B------:R-:W-:-:S05]  /*6530*/  HADD2.F32 R31, -RZ, R31.H0_H0 ;  /* 0x2000001fff1f7230 */ /* 0x000fca0000004100 */
[----:B------:R-:W-:-:S07]  /*6540*/  FFMA R19, R30, R31, R21 ;  /* 0x0000001f1e137223 */ /* 0x000fce0000000015 */
.L_x_177:
[----:B------:R-:W-:Y:S05]  /*6550*/  BSYNC.RECONVERGENT B2 ;  /* 0x0000000000027941 */ /* 0x000fea0003800200 */
.L_x_176:
[----:B------:R-:W-:Y:S05]  /*6560*/  @!P2 BRA `(.L_x_175) ;  /* 0x000000000088a947 */ /* 0x000fea0003800000 */
[----:B------:R-:W-:Y:S01]  /*6570*/  ISETP.NE.AND P1, PT, R33, 0x1, PT ;  /* 0x000000012100780c */ /* 0x000fe20003f25270 */
[----:B------:R-:W-:Y:S01]  /*6580*/  BSSY.RECONVERGENT B2, `(.L_x_178) ;  /* 0x0000014000027945 */ /* 0x000fe20003800200 */
[----:B------:R-:W-:-:S11]  /*6590*/  LOP3.LUT P2, RZ, R3, 0x1, RZ, 0xc0, !PT ;  /* 0x0000000103ff7812 */ /* 0x000fd6000784c0ff */
        /* <DEDUP_REMOVED lines=11> */
[----:B------:R-:W4:Y:S01]  /*6650*/  LDS.U16 R27, [R24+0x2] ;  /* 0x00000200181b7984 */ /* 0x000f220000000400 */
[----:B0-----:R-:W-:-:S02]  /*6660*/  HADD2.F32 R25, -RZ, R25.H0_H0 ;  /* 0x20000019ff197230 */ /* 0x001fc40000004100 */
[----:B--2---:R-:W-:Y:S02]  /*6670*/  HADD2.F32 R22, -RZ, R21.H0_H0 ;  /* 0x20000015ff167230 */ /* 0x004fe40000004100 */
[----:B---3--:R-:W-:-:S03]  /*6680*/  HADD2.F32 R26, -RZ, R26.H0_H0 ;  /* 0x2000001aff1a7230 */ /* 0x008fc60000004100 */
[----:B------:R-:W-:Y:S01]  /*6690*/  FFMA R19, R22, R25, R19 ;  /* 0x0000001916137223 */ /* 0x000fe20000000013 */
[----:B----4-:R-:W-:-:S05]  /*66a0*/  HADD2.F32 R27, -RZ, R27.H0_H0 ;  /* 0x2000001bff1b7230 */ /* 0x010fca0000004100 */
[----:B------:R-:W-:-:S07]  /*66b0*/  FFMA R19, R26, R27, R19 ;  /* 0x0000001b1a137223 */ /* 0x000fce0000000013 */
.L_x_179:
[----:B------:R-:W-:Y:S05]  /*66c0*/  BSYNC.RECONVERGENT B2 ;  /* 0x0000000000027941 */ /* 0x000fea0003800200 */
.L_x_178:
[----:B------:R-:W-:Y:S05]  /*66d0*/  @!P2 BRA `(.L_x_175) ;  /* 0x00000000002ca947 */ /* 0x000fea0003800000 */
[----:B------:R-:W0:Y:S01]  /*66e0*/  LDCU UR6, c[0x0][0x3a4] ;  /* 0x00007480ff0677ac */ /* 0x000e220008000800 */
[----:B------:R-:W-:-:S05]  /*66f0*/  IADD3 R20, PT, PT, R41, R20, RZ ;  /* 0x0000001429147210 */ /* 0x000fca0007ffe0ff */
[--C-:B0-----:R-:W-:Y:S02]  /*6700*/  IMAD R21, R16, UR6, R20.reuse ;  /* 0x0000000610157c24 */ /* 0x101fe4000f8e0214 */
[----:B------:R-:W-:Y:S02]  /*6710*/  IMAD R20, R15, UR6, R20 ;  /* 0x000000060f147c24 */ /* 0x000fe4000f8e0214 */
[----:B------:R-:W-:-:S03]  /*6720*/  IMAD R21, R21, 0x2, R4 ;  /* 0x0000000215157824 */ /* 0x000fc600078e0204 */
[----:B------:R-:W-:-:S03]  /*6730*/  LEA R22, R20, R45, 0x1 ;  /* 0x0000002d14167211 */ /* 0x000fc600078e08ff */
[----:B------:R-:W0:Y:S04]  /*6740*/  LDS.U16 R21, [R21] ;  /* 0x0000000015157984 */ /* 0x000e280000000400 */
[----:B------:R-:W2:Y:S01]  /*6750*/  LDS.U16 R22, [R22] ;  /* 0x0000000016167984 */ /* 0x000ea20000000400 */
[----:B0-----:R-:W-:Y:S02]  /*6760*/  HADD2.F32 R20, -RZ, R21.H0_H0 ;  /* 0x20000015ff147230 */ /* 0x001fe40000004100 */
[----:B--2---:R-:W-:-:S05]  /*6770*/  HADD2.F32 R23, -RZ, R22.H0_H0 ;  /* 0x20000016ff177230 */ /* 0x004fca0000004100 */
[----:B------:R-:W-:-:S07]  /*6780*/  FFMA R19, R20, R23, R19 ;  /* 0x0000001714137223 */ /* 0x000fce0000000013 */
.L_x_175:
[----:B------:R-:W-:Y:S05]  /*6790*/  BSYNC.RECONVERGENT B1 ;  /* 0x0000000000017941 */ /* 0x000fea0003800200 */
.L_x_174:
[----:B------:R-:W0:Y:S01]  /*67a0*/  SHFL.BFLY PT, R20, R19, 0x10, 0x1f ;  /* 0x0e001f0013147f89 */ /* 0x000e2200000e0000 */
[----:B------:R-:W-:Y:S01]  /*67b0*/  ISETP.NE.AND P1, PT, R56, RZ, PT ;  /* 0x000000ff3800720c */ /* 0x000fe20003f25270 */
[----:B------:R-:W-:Y:S01]  /*67c0*/  BSSY.RECONVERGENT B1, `(.L_x_180) ;  /* 0x0000017000017945 */ /* 0x000fe20003800200 */
[----:B0-----:R-:W-:-:S05]  /*67d0*/  FADD R20, R20, R19 ;  /* 0x0000001314147221 */ /* 0x001fca0000000000 */
[----:B------:R-:W0:Y:S02]  /*67e0*/  SHFL.BFLY PT, R21, R20, 0x8, 0x1f ;  /* 0x0d001f0014157f89 */ /* 0x000e2400000e0000 */
[----:B0-----:R-:W-:-:S05]  /*67f0*/  FADD R21, R20, R21 ;  /* 0x0000001514157221 */ /* 0x001fca0000000000 */
[----:B------:R-:W0:Y:S02]  /*6800*/  SHFL.BFLY PT, R22, R21, 0x4, 0x1f ;  /* 0x0c801f0015167f89 */ /* 0x000e2400000e0000 */
[----:B0-----:R-:W-:-:S05]  /*6810*/  FADD R22, R21, R22 ;  /* 0x0000001615167221 */ /* 0x001fca0000000000 */
[----:B------:R-:W0:Y:S02]  /*6820*/  SHFL.BFLY PT, R23, R22, 0x2, 0x1f ;  /* 0x0c401f0016177f89 */ /* 0x000e2400000e0000 */
[----:B0-----:R-:W-:-:S05]  /*6830*/  FADD R23, R22, R23 ;  /* 0x0000001716177221 */ /* 0x001fca0000000000 */
[----:B------:R-:W0:Y:S02]  /*6840*/  SHFL.BFLY PT, R24, R23, 0x1, 0x1f ;  /* 0x0c201f0017187f89 */ /* 0x000e2400000e0000 */
[----:B0-----:R-:W-:Y:S01]  /*6850*/  FADD R24, R23, R24 ;  /* 0x0000001817187221 */ /* 0x001fe20000000000 */
[----:B------:R-:W-:Y:S06]  /*6860*/  @P1 BRA `(.L_x_181) ;  /* 0x0000000000301947 */ /* 0x000fec0003800000 */
[----:B------:R-:W0:Y:S01]  /*6870*/  LDCU.64 UR8, c[0x0][0x3a8] ;  /* 0x00007500ff0877ac */ /* 0x000e220008000a00 */
[----:B------:R-:W-:Y:S01]  /*6880*/  IMAD.IADD R20, R65, 0x1, R15 ;  /* 0x0000000141147824 */ /* 0x000fe200078e020f */
[----:B------:R-:W2:Y:S04]  /*6890*/  LDCU UR6, c[0x0][0x3a0] ;  /* 0x00007400ff0677ac */ /* 0x000ea80008000800 */
[----:B------:R-:W-:Y:S02]  /*68a0*/  ISETP.GT.U32.AND P1, PT, R20, R17, PT ;  /* 0x000000111400720c */ /* 0x000fe40003f24070 */
[----:B------:R-:W-:-:S05]  /*68b0*/  LEA R20, R16, R15, 0x6 ;  /* 0x0000000f10147211 */ /* 0x000fca00078e30ff */
[----:B------:R-:W-:Y:S01]  /*68c0*/  IMAD R20, R20, 0x4, R43 ;  /* 0x0000000414147824 */ /* 0x000fe200078e022b */
[----:B0-----:R-:W-:Y:S01]  /*68d0*/  ISETP.NE.AND P3, PT, RZ, UR8, PT ;  /* 0x00000008ff007c0c */ /* 0x001fe2000bf65270 */
[----:B------:R-:W-:Y:S01]  /*68e0*/  FMUL R19, R24, UR9 ;  /* 0x0000000918137c20 */ /* 0x000fe20008400000 */
[----:B--2---:R-:W-:-:S11]  /*68f0*/  ISETP.GE.AND P2, PT, R17, UR6, PT ;  /* 0x0000000611007c0c */ /* 0x004fd6000bf46270 */
[----:B------:R-:W-:-:S04]  /*6900*/  @P3 FSEL R19, R19, -1.00000001504746621988e+30, !P1 ;  /* 0xf149f2ca13133808 */ /* 0x000fc80004800000 */
[----:B------:R-:W-:-:S05]  /*6910*/  FSEL R19, R19, -1.00000001504746621988e+30, !P2 ;  /* 0xf149f2ca13137808 */ /* 0x000fca0005000000 */
[----:B------:R0:W-:Y:S02]  /*6920*/  STS [R20], R19 ;  /* 0x0000001314007388 */ /* 0x0001e40000000800 */
.L_x_181:
[----:B------:R-:W-:Y:S05]  /*6930*/  BSYNC.RECONVERGENT B1 ;  /* 0x0000000000017941 */ /* 0x000fea0003800200 */
.L_x_180:
[----:B------:R-:W-:-:S04]  /*6940*/  IADD3 R15, PT, PT, R15, 0x1, RZ ;  /* 0x000000010f0f7810 */ /* 0x000fc80007ffe0ff */
[----:B------:R-:W-:-:S13]  /*6950*/  ISETP.NE.AND P1, PT, R15, 0x40, PT ;  /* 0x000000400f00780c */ /* 0x000fda0003f25270 */
[----:B------:R-:W-:Y:S05]  /*6960*/  @P1 BRA `(.L_x_182) ;  /* 0xfffffff400801947 */ /* 0x000fea000383ffff */
[----:B------:R-:W-:Y:S05]  /*6970*/  @P0 BRA `(.L_x_183) ;  /* 0xfffffff400680947 */ /* 0x000fea000383ffff */
.L_x_169:
[----:B------:R-:W-:Y:S01]  /*6980*/  BAR.SYNC.DEFER_BLOCKING 0x0 ;  /* 0x0000000000007b1d */ /* 0x000fe20000010000 */
[----:B------:R-:W-:Y:S01]  /*6990*/  IMAD.MOV.U32 R13, RZ, RZ, -0xeb60d36 ;  /* 0xf149f2caff0d7424 */ /* 0x000fe200078e00ff */
[----:B0-----:R-:W-:-:S04]  /*69a0*/  MOV R16, R56 ;  /* 0x0000003800107202 */ /* 0x001fc80000000f00 */
[----:B------:R-:W-:Y:S03]  /*69b0*/  BSSY.RECONVERGENT B1, `(.L_x_184) ;  /* 0x0000009000017945 */ /* 0x000fe60003800200 */
.L_x_185:
[----:B------:R-:W-:Y:S01]  /*69c0*/  IMAD.IADD R20, R39, 0x1, R16 ;  /* 0x0000000127147824 */ /* 0x000fe200078e0210 */
[C---:B------:R-:W-:Y:S01]  /*69d0*/  ISETP.GE.U32.AND P0, PT, R16.reuse, 0x20, PT ;  /* 0x000000201000780c */ /* 0x040fe20003f06070 */
[----:B------:R-:W-:-:S03]  /*69e0*/  VIADD R16, R16, 0x20 ;  /* 0x0000002010107836 */ /* 0x000fc60000000000 */
[----:B------:R-:W-:-:S06]  /*69f0*/  LEA R20, R20, R43, 0x2 ;  /* 0x0000002b14147211 */ /* 0x000fcc00078e10ff */
[----:B------:R-:W2:Y:S02]  /*6a00*/  LDS R20, [R20] ;  /* 0x0000000014147984 */ /* 0x000ea40000000800 */
[----:B--234-:R-:W-:-:S04]  /*6a10*/  FMNMX R24, R20, R13, !PT ;  /* 0x0000000d14187209 */ /* 0x01cfc80007800000 */
[----:B------:R-:W-:Y:S01]  /*6a20*/  MOV R13, R24 ;  /* 0x00000018000d7202 */ /* 0x000fe20000000f00 */
[----:B------:R-:W-:Y:S06]  /*6a30*/  @!P0 BRA `(.L_x_185) ;  /* 0xfffffffc00e08947 */ /* 0x000fec000383ffff */
[----:B------:R-:W-:Y:S05]  /*6a40*/  BSYNC.RECONVERGENT B1 ;  /* 0x0000000000017941 */ /* 0x000fea0003800200 */
.L_x_184:
[----:B------:R-:W0:Y:S01]  /*6a50*/  SHFL.BFLY PT, R13, R24, 0x10, 0x1f ;  /* 0x0e001f00180d7f89 */ /* 0x000e2200000e0000 */
[----:B------:R-:W-:Y:S01]  /*6a60*/  HFMA2 R66, -RZ, RZ, 3.7421875, 0 ;  /* 0x437c0000ff427431 */ /* 0x000fe200000001ff */
[----:B------:R-:W-:Y:S01]  /*6a70*/  BSSY.RECONVERGENT B1, `(.L_x_186) ;  /* 0x000001e000017945 */ /* 0x000fe20003800200 */
[----:B------:R-:W-:Y:S01]  /*6a80*/  MOV R22, R56 ;  /* 0x0000003800167202 */ /* 0x000fe20000000f00 */
[----:B------:R-:W-:Y:S01]  /*6a90*/  IMAD.MOV.U32 R67, RZ, RZ, 0x3bbb989d ;  /* 0x3bbb989dff437424 */ /* 0x000fe200078e00ff */
[----:B0-----:R-:W-:-:S05]  /*6aa0*/  FMNMX R15, R24, R13, !PT ;  /* 0x0000000d180f7209 */ /* 0x001fca0007800000 */
[----:B------:R-:W0:Y:S02]  /*6ab0*/  SHFL.BFLY PT, R16, R15, 0x8, 0x1f ;  /* 0x0d001f000f107f89 */ /* 0x000e2400000e0000 */
[----:B0-----:R-:W-:-:S05]  /*6ac0*/  FMNMX R16, R15, R16, !PT ;  /* 0x000000100f107209 */ /* 0x001fca0007800000 */
[----:B------:R-:W0:Y:S02]  /*6ad0*/  SHFL.BFLY PT, R13, R16, 0x4, 0x1f ;  /* 0x0c801f00100d7f89 */ /* 0x000e2400000e0000 */
[----:B0-----:R-:W-:-:S05]  /*6ae0*/  FMNMX R17, R16, R13, !PT ;  /* 0x0000000d10117209 */ /* 0x001fca0007800000 */
[----:B------:R-:W0:Y:S02]  /*6af0*/  SHFL.BFLY PT, R20, R17, 0x2, 0x1f ;  /* 0x0c401f0011147f89 */ /* 0x000e2400000e0000 */
[----:B0-----:R-:W-:Y:S01]  /*6b00*/  FMNMX R19, R17, R20, !PT ;  /* 0x0000001411137209 */ /* 0x001fe20007800000 */
[----:B------:R-:W-:-:S04]  /*6b10*/  IMAD.MOV.U32 R20, RZ, RZ, RZ ;  /* 0x000000ffff147224 */ /* 0x000fc800078e00ff */
[----:B------:R-:W0:Y:S02]  /*6b20*/  SHFL.BFLY PT, R13, R19, 0x1, 0x1f ;  /* 0x0c201f00130d7f89 */ /* 0x000e2400000e0000 */
[----:B0-----:R-:W-:-:S07]  /*6b30*/  FMNMX3 R13, R19, R13, R18, !PT ;  /* 0x0000000d130d7276 */ /* 0x001fce0007800012 */
.L_x_187:
[----:B0-----:R-:W-:Y:S01]  /*6b40*/  IMAD.IADD R16, R39, 0x1, R22 ;  /* 0x0000000127107824 */ /* 0x001fe200078e0216 */
[C---:B------:R-:W-:Y:S02]  /*6b50*/  ISETP.GE.U32.AND P0, PT, R22.reuse, 0x20, PT ;  /* 0x000000201600780c */ /* 0x040fe40003f06070 */
[----:B------:R-:W-:Y:S02]  /*6b60*/  IADD3 R22, PT, PT, R22, 0x20, RZ ;  /* 0x0000002016167810 */ /* 0x000fe40007ffe0ff */
[----:B------:R-:W-:-:S05]  /*6b70*/  LEA R16, R16, R43, 0x2 ;  /* 0x0000002b10107211 */ /* 0x000fca00078e10ff */
[----:B------:R-:W0:Y:S02]  /*6b80*/  LDS R24, [R16] ;  /* 0x0000000010187984 */ /* 0x000e240000000800 */
[----:B0-----:R-:W-:-:S04]  /*6b90*/  FADD R24, -R13, R24 ;  /* 0x000000180d187221 */ /* 0x001fc80000000100 */
[----:B------:R-:W-:-:S04]  /*6ba0*/  FFMA.SAT R15, R24, R67, 0.5 ;  /* 0x3f000000180f7423 */ /* 0x000fc80000002043 */
[----:B------:R-:W-:-:S04]  /*6bb0*/  FFMA.RM R15, R15, R66, 12582913 ;  /* 0x4b4000010f0f7423 */ /* 0x000fc80000004042 */
[C---:B------:R-:W-:Y:S01]  /*6bc0*/  FADD R17, R15.reuse, -12583039 ;  /* 0xcb40007f0f117421 */ /* 0x040fe20000000000 */
[----:B------:R-:W-:-:S03]  /*6bd0*/  IMAD.SHL.U32 R15, R15, 0x800000, RZ ;  /* 0x008000000f0f7824 */ /* 0x000fc600078e00ff */
[----:B------:R-:W-:-:S04]  /*6be0*/  FFMA R17, R24, 1.4426950216293334961, -R17 ;  /* 0x3fb8aa3b18117823 */ /* 0x000fc80000000811 */
[----:B------:R-:W-:-:S04]  /*6bf0*/  FFMA R17, R24, 1.925963033500011079e-08, R17 ;  /* 0x32a5706018117823 */ /* 0x000fc80000000011 */
[----:B------:R-:W0:Y:S02]  /*6c00*/  MUFU.EX2 R24, R17 ;  /* 0x0000001100187308 */ /* 0x000e240000000800 */
[----:B0-----:R-:W-:-:S04]  /*6c10*/  FMUL R15, R15, R24 ;  /* 0x000000180f0f7220 */ /* 0x001fc80000400000 */
[----:B------:R-:W-:Y:S01]  /*6c20*/  FADD R20, R15, R20 ;  /* 0x000000140f147221 */ /* 0x000fe20000000000 */
[----:B------:R0:W-:Y:S01]  /*6c30*/  STS [R16], R15 ;  /* 0x0000000f10007388 */ /* 0x0001e20000000800 */
[----:B------:R-:W-:Y:S05]  /*6c40*/  @!P0 BRA `(.L_x_187) ;  /* 0xfffffffc00bc8947 */ /* 0x000fea000383ffff */
[----:B------:R-:W-:Y:S05]  /*6c50*/  BSYNC.RECONVERGENT B1 ;  /* 0x0000000000017941 */ /* 0x000fea0003800200 */
.L_x_186:
[----:B0-----:R-:W0:Y:S01]  /*6c60*/  SHFL.BFLY PT, R15, R20, 0x10, 0x1f ;  /* 0x0e001f00140f7f89 */ /* 0x001e2200000e0000 */
[----:B------:R-:W-:Y:S01]  /*6c70*/  FADD R18, -R13, R18 ;  /* 0x000000120d127221 */ /* 0x000fe20000000100 */
[----:B------:R-:W2:Y:S03]  /*6c80*/  LDCU UR6, c[0x0][0x3a4] ;  /* 0x00007480ff0677ac */ /* 0x000ea60008000800 */
[----:B------:R-:W-:-:S04]  /*6c90*/  FFMA.SAT R19, R18, R67, 0.5 ;  /* 0x3f00000012137423 */ /* 0x000fc80000002043 */
[----:B------:R-:W-:-:S04]  /*6ca0*/  FFMA.RM R19, R19, R66, 12582913 ;  /* 0x4b40000113137423 */ /* 0x000fc80000004042 */
[C---:B------:R-:W-:Y:S01]  /*6cb0*/  FADD R21, R19.reuse, -12583039 ;  /* 0xcb40007f13157421 */ /* 0x040fe20000000000 */
[----:B------:R-:W-:-:S03]  /*6cc0*/  SHF.L.U32 R57, R19, 0x17, RZ ;  /* 0x0000001713397819 */ /* 0x000fc600000006ff */
[----:B------:R-:W-:-:S04]  /*6cd0*/  FFMA R21, R18, 1.4426950216293334961, -R21 ;  /* 0x3fb8aa3b12157823 */ /* 0x000fc80000000815 */
[----:B------:R-:W-:Y:S01]  /*6ce0*/  FFMA R21, R18, 1.925963033500011079e-08, R21 ;  /* 0x32a5706012157823 */ /* 0x000fe20000000015 */
[----:B0-----:R-:W-:-:S05]  /*6cf0*/  FADD R15, R20, R15 ;  /* 0x0000000f140f7221 */ /* 0x001fca0000000000 */
[----:B------:R-:W0:Y:S02]  /*6d00*/  SHFL.BFLY PT, R16, R15, 0x8, 0x1f ;  /* 0x0d001f000f107f89 */ /* 0x000e2400000e0000 */
[----:B0-----:R-:W-:Y:S01]  /*6d10*/  FADD R16, R15, R16 ;  /* 0x000000100f107221 */ /* 0x001fe20000000000 */
[----:B--2---:R-:W-:-:S04]  /*6d20*/  IMAD.U32 R15, RZ, RZ, UR6 ;  /* 0x00000006ff0f7e24 */ /* 0x004fc8000f8e00ff */
[----:B------:R-:W0:Y:S01]  /*6d30*/  SHFL.BFLY PT, R17, R16, 0x4, 0x1f ;  /* 0x0c801f0010117f89 */ /* 0x000e2200000e0000 */
[----:B------:R-:W-:Y:S01]  /*6d40*/  ISETP.GE.AND P0, PT, R15, 0x20, PT ;  /* 0x000000200f00780c */ /* 0x000fe20003f06270 */
[----:B0-----:R-:W-:Y:S02]  /*6d50*/  FADD R17, R16, R17 ;  /* 0x0000001110117221 */ /* 0x001fe40000000000 */
[----:B------:R-:W0:Y:S03]  /*6d60*/  MUFU.EX2 R16, R21 ;  /* 0x0000001500107308 */ /* 0x000e260000000800 */
[----:B------:R-:W2:Y:S01]  /*6d70*/  SHFL.BFLY PT, R20, R17, 0x2, 0x1f ;  /* 0x0c401f0011147f89 */ /* 0x000ea200000e0000 */
[----:B0-----:R-:W-:Y:S01]  /*6d80*/  FMUL R57, R57, R16 ;  /* 0x0000001039397220 */ /* 0x001fe20000400000 */
[----:B--2---:R-:W-:-:S05]  /*6d90*/  FADD R20, R17, R20 ;  /* 0x0000001411147221 */ /* 0x004fca0000000000 */
[----:B------:R-:W0:Y:S02]  /*6da0*/  SHFL.BFLY PT, R59, R20, 0x1, 0x1f ;  /* 0x0c201f00143b7f89 */ /* 0x000e2400000e0000 */
[----:B0-----:R-:W-:Y:S01]  /*6db0*/  FADD R59, R20, R59 ;  /* 0x0000003b143b7221 */ /* 0x001fe20000000000 */
[----:B------:R-:W-:Y:S01]  /*6dc0*/  NOP ;  /* 0x0000000000007918 */ /* 0x000fe20000000000 */
[----:B------:R-:W-:Y:S05]  /*6dd0*/  @!P0 BRA `(.L_x_188) ;  /* 0x0000000400ac8947 */ /* 0x000fea0003800000 */
[----:B------:R-:W-:Y:S01]  /*6de0*/  ISETP.GE.U32.AND P1, PT, R38, 0xf, PT ;  /* 0x0000000f2600780c */ /* 0x000fe20003f26070 */
[----:B------:R-:W-:Y:S01]  /*6df0*/  BSSY.RECONVERGENT B1, `(.L_x_189) ;  /* 0x0000023000017945 */ /* 0x000fe20003800200 */
[----:B------:R-:W-:-:S11]  /*6e00*/  IMAD.MOV.U32 R16, RZ, RZ, RZ ;  /* 0x000000ffff107224 */ /* 0x000fd600078e00ff */
[----:B------:R-:W-:Y:S05]  /*6e10*/  @!P1 BRA `(.L_x_190) ;  /* 0x0000000000809947 */ /* 0x000fea0003800000 */
[----:B------:R-:W-:Y:S01]  /*6e20*/  BSSY.RECONVERGENT B2, `(.L_x_191) ;  /* 0x000001e000027945 */ /* 0x000fe20003800200 */
[----:B------:R-:W-:-:S07]  /*6e30*/  MOV R71, RZ ;  /* 0x000000ff00477202 */ /* 0x000fce0000000f00 */
.L_x_192:
[----:B0-----:R-:W-:-:S05]  /*6e40*/  IMAD R70, R71, 0x4, R1 ;  /* 0x0000000447467824 */ /* 0x001fca00078e0201 */
[----:B------:R-:W2:Y:S04]  /*6e50*/  LDL.128 R24, [R70] ;  /* 0x0000000046187983 */ /* 0x000ea80000100c00 */
[----:B------:R-:W3:Y:S04]  /*6e60*/  LDL.128 R28, [R70+0x10] ;  /* 0x00001000461c7983 */ /* 0x000ee80000100c00 */
[----:B------:R-:W4:Y:S04]  /*6e70*/  LDL.128 R16, [R70+0x20] ;  /* 0x0000200046107983 */ /* 0x000f280000100c00 */
[----:B------:R-:W5:Y:S01]  /*6e80*/  LDL.128 R20, [R70+0x30] ;  /* 0x0000300046147983 */ /* 0x000f620000100c00 */
[----:B------:R-:W-:-:S04]  /*6e90*/  IADD3 R71, PT, PT, R71, 0x10, RZ ;  /* 0x0000001047477810 */ /* 0x000fc80007ffe0ff */
[----:B------:R-:W-:Y:S01]  /*6ea0*/  ISETP.NE.AND P1, PT, R71, R8, PT ;  /* 0x000000084700720c */ /* 0x000fe20003f25270 */
[C---:B--2---:R-:W-:Y:S01]  /*6eb0*/  FMUL R24, R57.reuse, R24 ;  /* 0x0000001839187220 */ /* 0x044fe20000400000 */
[C---:B------:R-:W-:Y:S01]  /*6ec0*/  FMUL R25, R57.reuse, R25 ;  /* 0x0000001939197220 */ /* 0x040fe20000400000 */
[C---:B------:R-:W-:Y:S01]  /*6ed0*/  FMUL R26, R57.reuse, R26 ;  /* 0x0000001a391a7220 */ /* 0x040fe20000400000 */
[C---:B------:R-:W-:Y:S01]  /*6ee0*/  FMUL R27, R57.reuse, R27 ;  /* 0x0000001b391b7220 */ /* 0x040fe20000400000 */
[C---:B---3--:R-:W-:Y:S01]  /*6ef0*/  FMUL R28, R57.reuse, R28 ;  /* 0x0000001c391c7220 */ /* 0x048fe20000400000 */
[C---:B------:R-:W-:Y:S01]  /*6f00*/  FMUL R29, R57.reuse, R29 ;  /* 0x0000001d391d7220 */ /* 0x040fe20000400000 */
[C---:B------:R-:W-:Y:S01]  /*6f10*/  FMUL R30, R57.reuse, R30 ;  /* 0x0000001e391e7220 */ /* 0x040fe20000400000 */
[C---:B------:R-:W-:Y:S01]  /*6f20*/  FMUL R31, R57.reuse, R31 ;  /* 0x0000001f391f7220 */ /* 0x040fe20000400000 */
[C---:B----4-:R-:W-:Y:S01]  /*6f30*/  FMUL R16, R57.reuse, R16 ;  /* 0x0000001039107220 */ /* 0x050fe20000400000 */
[C---:B------:R-:W-:Y:S01]  /*6f40*/  FMUL R17, R57.reuse, R17 ;  /* 0x0000001139117220 */ /* 0x040fe20000400000 */
[C---:B------:R-:W-:Y:S01]  /*6f50*/  FMUL R18, R57.reuse, R18 ;  /* 0x0000001239127220 */ /* 0x040fe20000400000 */
[C---:B------:R-:W-:Y:S01]  /*6f60*/  FMUL R19, R57.reuse, R19 ;  /* 0x0000001339137220 */ /* 0x040fe20000400000 */
[C---:B-----5:R-:W-:Y:S01]  /*6f70*/  FMUL R20, R57.reuse, R20 ;  /* 0x0000001439147220 */ /* 0x060fe20000400000 */
[C---:B------:R-:W-:Y:S01]  /*6f80*/  FMUL R21, R57.reuse, R21 ;  /* 0x0000001539157220 */ /* 0x040fe20000400000 */
[C---:B------:R-:W-:Y:S01]  /*6f90*/  FMUL R22, R57.reuse, R22 ;  /* 0x0000001639167220 */ /* 0x040fe20000400000 */
[----:B------:R-:W-:Y:S01]  /*6fa0*/  FMUL R23, R57, R23 ;  /* 0x0000001739177220 */ /* 0x000fe20000400000 */
[----:B------:R0:W-:Y:S04]  /*6fb0*/  STL.128 [R70], R24 ;  /* 0x0000001846007387 */ /* 0x0001e80000100c00 */
[----:B------:R0:W-:Y:S04]  /*6fc0*/  STL.128 [R70+0x10], R28 ;  /* 0x0000101c46007387 */ /* 0x0001e80000100c00 */
[----:B------:R0:W-:Y:S04]  /*6fd0*/  STL.128 [R70+0x20], R16 ;  /* 0x0000201046007387 */ /* 0x0001e80000100c00 */
[----:B------:R0:W-:Y:S01]  /*6fe0*/  STL.128 [R70+0x30], R20 ;  /* 0x0000301446007387 */ /* 0x0001e20000100c00 */
[----:B------:R-:W-:Y:S05]  /*6ff0*/  @P1 BRA `(.L_x_192) ;  /* 0xfffffffc00901947 */ /* 0x000fea000383ffff */
[----:B------:R-:W-:Y:S05]  /*7000*/  BSYNC.RECONVERGENT B2 ;  /* 0x0000000000027941 */ /* 0x000fea0003800200 */
.L_x_191:
[----:B0-----:R-:W-:-:S07]  /*7010*/  IMAD.MOV.U32 R16, RZ, RZ, R8 ;  /* 0x000000ffff107224 */ /* 0x001fce00078e0008 */
.L_x_190:
[----:B------:R-:W-:Y:S05]  /*7020*/  BSYNC.RECONVERGENT B1 ;  /* 0x0000000000017941 */ /* 0x000fea0003800200 */
.L_x_189:
[----:B------:R-:W-:Y:S01]  /*7030*/  ISETP.NE.AND P1, PT, R37, RZ, PT ;  /* 0x000000ff2500720c */ /* 0x000fe20003f25270 */
[----:B------:R-:W-:-:S12]  /*7040*/  BSSY.RECONVERGENT B1, `(.L_x_188) ;  /* 0x0000044000017945 */ /* 0x000fd80003800200 */
[----:B------:R-:W-:Y:S05]  /*7050*/  @!P1 BRA `(.L_x_193) ;  /* 0x0000000400089947 */ /* 0x000fea0003800000 */
[----:B------:R-:W-:Y:S01]  /*7060*/  ISETP.GE.U32.AND P1, PT, R36, 0x7, PT ;  /* 0x000000072400780c */ /* 0x000fe20003f26070 */
[----:B------:R-:W-:Y:S01]  /*7070*/  BSSY.RECONVERGENT B2, `(.L_x_194) ;  /* 0x000001d000027945 */ /* 0x000fe20003800200 */
[----:B------:R-:W-:-:S11]  /*7080*/  ISETP.NE.AND P2, PT, R35, RZ, PT ;  /* 0x000000ff2300720c */ /* 0x000fd60003f45270 */
[----:B------:R-:W-:Y:S05]  /*7090*/  @!P1 BRA `(.L_x_195) ;  /* 0x0000000000689947 */ /* 0x000fea0003800000 */
[----:B------:R-:W-:-:S05]  /*70a0*/  LEA R17, R16, R1, 0x2 ;  /* 0x0000000110117211 */ /* 0x000fca00078e10ff */
[----:B------:R-:W2:Y:S04]  /*70b0*/  LDL R18, [R17] ;  /* 0x0000000011127983 */ /* 0x000ea80000100800 */
[----:B------:R-:W3:Y:S04]  /*70c0*/  LDL R20, [R17+0x4] ;  /* 0x0000040011147983 */ /* 0x000ee80000100800 */
[----:B------:R-:W4:Y:S04]  /*70d0*/  LDL R22, [R17+0x8] ;  /* 0x0000080011167983 */ /* 0x000f280000100800 */
[----:B------:R-:W5:Y:S04]  /*70e0*/  LDL R24, [R17+0xc] ;  /* 0x00000c0011187983 */ /* 0x000f680000100800 */
[----:B------:R-:W5:Y:S04]  /*70f0*/  LDL R26, [R17+0x10] ;  /* 0x00001000111a7983 */ /* 0x000f680000100800 */
[----:B------:R-:W5:Y:S04]  /*7100*/  LDL R28, [R17+0x14] ;  /* 0x00001400111c7983 */ /* 0x000f680000100800 */
[----:B------:R-:W5:Y:S04]  /*7110*/  LDL R30, [R17+0x18] ;  /* 0x00001800111e7983 */ /* 0x000f680000100800 */
[----:B------:R-:W5:Y:S01]  /*7120*/  LDL R70, [R17+0x1c] ;  /* 0x00001c0011467983 */ /* 0x000f620000100800 */
[----:B------:R-:W-:-:S02]  /*7130*/  VIADD R16, R16, 0x8 ;  /* 0x0000000810107836 */ /* 0x000fc40000000000 */
[C---:B--2---:R-:W-:Y:S01]  /*7140*/  FMUL R18, R57.reuse, R18 ;  /* 0x0000001239127220 */ /* 0x044fe20000400000 */
[----:B---3--:R-:W-:-:S04]  /*7150*/  FMUL R20, R57, R20 ;  /* 0x0000001439147220 */ /* 0x008fc80000400000 */
[----:B------:R0:W-:Y:S01]  /*7160*/  STL [R17], R18 ;  /* 0x0000001211007387 */ /* 0x0001e20000100800 */
[----:B----4-:R-:W-:-:S03]  /*7170*/  FMUL R22, R57, R22 ;  /* 0x0000001639167220 */ /* 0x010fc60000400000 */
[----:B------:R0:W-:Y:S01]  /*7180*/  STL [R17+0x4], R20 ;  /* 0x0000041411007387 */ /* 0x0001e20000100800 */
[----:B-----5:R-:W-:-:S03]  /*7190*/  FMUL R24, R57, R24 ;  /* 0x0000001839187220 */ /* 0x020fc60000400000 */
[----:B------:R0:W-:Y:S01]  /*71a0*/  STL [R17+0x8], R22 ;  /* 0x0000081611007387 */ /* 0x0001e20000100800 */
[----:B------:R-:W-:-:S03]  /*71b0*/  FMUL R26, R57, R26 ;  /* 0x0000001a391a7220 */ /* 0x000fc60000400000 */
[----:B------:R0:W-:Y:S01]  /*71c0*/  STL [R17+0xc], R24 ;  /* 0x00000c1811007387 */ /* 0x0001e20000100800 */
[----:B------:R-:W-:-:S03]  /*71d0*/  FMUL R28, R57, R28 ;  /* 0x0000001c391c7220 */ /* 0x000fc60000400000 */
[----:B------:R0:W-:Y:S01]  /*71e0*/  STL [R17+0x10], R26 ;  /* 0x0000101a11007387 */ /* 0x0001e20000100800 */
[----:B------:R-:W-:-:S03]  /*71f0*/  FMUL R30, R57, R30 ;  /* 0x0000001e391e7220 */ /* 0x000fc60000400000 */
[----:B------:R0:W-:Y:S01]  /*7200*/  STL [R17+0x14], R28 ;  /* 0x0000141c11007387 */ /* 0x0001e20000100800 */
[----:B------:R-:W-:-:S03]  /*7210*/  FMUL R70, R57, R70 ;  /* 0x0000004639467220 */ /* 0x000fc60000400000 */
[----:B------:R0:W-:Y:S04]  /*7220*/  STL [R17+0x18], R30 ;  /* 0x0000181e11007387 */ /* 0x0001e80000100800 */
[----:B------:R0:W-:Y:S02]  /*7230*/  STL [R17+0x1c], R70 ;  /* 0x00001c4611007387 */ /* 0x0001e40000100800 */
.L_x_195:
[----:B------:R-:W-:Y:S05]  /*7240*/  BSYNC.RECONVERGENT B2 ;  /* 0x0000000000027941 */ /* 0x000fea0003800200 */
.L_x_194:
[----:B------:R-:W-:Y:S05]  /*7250*/  @!P2 BRA `(.L_x_193) ;  /* 0x000000000088a947 */ /* 0x000fea0003800000 */
[----:B------:R-:W-:Y:S01]  /*7260*/  ISETP.GE.U32.AND P1, PT, R34, 0x3, PT ;  /* 0x000000032200780c */ /* 0x000fe20003f26070 */
[----:B------:R-:W-:Y:S01]  /*7270*/  BSSY.RECONVERGENT B2, `(.L_x_196) ;  /* 0x0000011000027945 */ /* 0x000fe20003800200 */
[----:B------:R-:W-:-:S11]  /*7280*/  ISETP.NE.AND P2, PT, R33, RZ, PT ;  /* 0x000000ff2100720c */ /* 0x000fd60003f45270 */
[----:B------:R-:W-:Y:S05]  /*7290*/  @!P1 BRA `(.L_x_197) ;  /* 0x0000000000389947 */ /* 0x000fea0003800000 */
[----:B------:R-:W-:-:S05]  /*72a0*/  LEA R21, R16, R1, 0x2 ;  /* 0x0000000110157211 */ /* 0x000fca00078e10ff */
[----:B0-----:R-:W2:Y:S04]  /*72b0*/  LDL R20, [R21+0x4] ;  /* 0x0000040015147983 */ /* 0x001ea80000100800 */
[----:B------:R-:W3:Y:S04]  /*72c0*/  LDL R18, [R21] ;  /* 0x0000000015127983 */ /* 0x000ee80000100800 */
[----:B------:R-:W4:Y:S04]  /*72d0*/  LDL R22, [R21+0x8] ;  /* 0x0000080015167983 */ /* 0x000f280000100800 */
[----:B------:R-:W5:Y:S01]  /*72e0*/  LDL R24, [R21+0xc] ;  /* 0x00000c0015187983 */ /* 0x000f620000100800 */
[----:B------:R-:W-:-:S02]  /*72f0*/  VIADD R16, R16, 0x4 ;  /* 0x0000000410107836 */ /* 0x000fc40000000000 */
[C---:B--2---:R-:W-:Y:S01]  /*7300*/  FMUL R17, R57.reuse, R20 ;  /* 0x0000001439117220 */ /* 0x044fe20000400000 */
[C---:B---3--:R-:W-:Y:S01]  /*7310*/  FMUL R18, R57.reuse, R18 ;  /* 0x0000001239127220 */ /* 0x048fe20000400000 */
[C---:B----4-:R-:W-:Y:S01]  /*7320*/  FMUL R19, R57.reuse, R22 ;  /* 0x0000001639137220 */ /* 0x050fe20000400000 */
[----:B-----5:R-:W-:-:S03]  /*7330*/  FMUL R20, R57, R24 ;  /* 0x0000001839147220 */ /* 0x020fc60000400000 */
[----:B------:R2:W-:Y:S04]  /*7340*/  STL [R21], R18 ;  /* 0x0000001215007387 */ /* 0x0005e80000100800 */
[----:B------:R2:W-:Y:S04]  /*7350*/  STL [R21+0x4], R17 ;  /* 0x0000041115007387 */ /* 0x0005e80000100800 */
[----:B------:R2:W-:Y:S04]  /*7360*/  STL [R21+0x8], R19 ;  /* 0x0000081315007387 */ /* 0x0005e80000100800 */
[----:B------:R2:W-:Y:S02]  /*7370*/  STL [R21+0xc], R20 ;  /* 0x00000c1415007387 */ /* 0x0005e40000100800 */
.L_x_197:
[----:B------:R-:W-:Y:S05]  /*7380*/  BSYNC.RECONVERGENT B2 ;  /* 0x0000000000027941 */ /* 0x000fea0003800200 */
.L_x_196:
[----:B------:R-:W-:Y:S05]  /*7390*/  @!P2 BRA `(.L_x_193) ;  /* 0x000000000038a947 */ /* 0x000fea0003800000 */
[----:B------:R-:W-:-:S05]  /*73a0*/  LEA R16, R16, R1, 0x2 ;  /* 0x0000000110107211 */ /* 0x000fca00078e10ff */
[----:B0-2---:R-:W2:Y:S01]  /*73b0*/  LDL R18, [R16] ;  /* 0x0000000010127983 */ /* 0x005ea20000100800 */
[----:B------:R-:W-:Y:S01]  /*73c0*/  ISETP.NE.AND P1, PT, R33, 0x1, PT ;  /* 0x000000012100780c */ /* 0x000fe20003f25270 */
[----:B--2---:R-:W-:-:S05]  /*73d0*/  FMUL R17, R57, R18 ;  /* 0x0000001239117220 */ /* 0x004fca0000400000 */
[----:B------:R3:W-:Y:S07]  /*73e0*/  STL [R16], R17 ;  /* 0x0000001110007387 */ /* 0x0007ee0000100800 */
[----:B------:R-:W-:Y:S05]  /*73f0*/  @!P1 BRA `(.L_x_193) ;  /* 0x0000000000209947 */ /* 0x000fea0003800000 */
[----:B------:R-:W3:Y:S01]  /*7400*/  LDL R18, [R16+0x4] ;  /* 0x0000040010127983 */ /* 0x000ee20000100800 */
[----:B------:R-:W-:Y:S01]  /*7410*/  ISETP.NE.AND P1, PT, R33, 0x2, PT ;  /* 0x000000022100780c */ /* 0x000fe20003f25270 */
[----:B---3--:R-:W-:-:S05]  /*7420*/  FMUL R17, R57, R18 ;  /* 0x0000001239117220 */ /* 0x008fca0000400000 */
[----:B------:R4:W-:Y:S07]  /*7430*/  STL [R16+0x4], R17 ;  /* 0x0000041110007387 */ /* 0x0009ee0000100800 */
[----:B------:R-:W-:Y:S05]  /*7440*/  @!P1 BRA `(.L_x_193) ;  /* 0x00000000000c9947 */ /* 0x000fea0003800000 */
[----:B------:R-:W4:Y:S02]  /*7450*/  LDL R18, [R16+0x8] ;  /* 0x0000080010127983 */ /* 0x000f240000100800 */
[----:B----4-:R-:W-:-:S05]  /*7460*/  FMUL R17, R57, R18 ;  /* 0x0000001239117220 */ /* 0x010fca0000400000 */
[----:B------:R0:W-:Y:S02]  /*7470*/  STL [R16+0x8], R17 ;  /* 0x0000081110007387 */ /* 0x0001e40000100800 */
.L_x_193:
[----:B------:R-:W-:Y:S05]  /*7480*/  BSYNC.RECONVERGENT B1 ;  /* 0x0000000000017941 */ /* 0x000fea0003800200 */
.L_x_188:
[----:B------:R-:W-:Y:S01]  /*7490*/  BSSY.RECONVERGENT B1, `(.L_x_198) ;  /* 0x000000c000017945 */ /* 0x000fe20003800200 */
[----:B------:R-:W-:Y:S01]  /*74a0*/  FFMA R44, R44, R57, R59 ;  /* 0x000000392c2c7223 */ /* 0x000fe2000000003b */
[----:B0--34-:R-:W-:Y:S01]  /*74b0*/  IMAD.MOV.U32 R16, RZ, RZ, -0xeb60d36 ;  /* 0xf149f2caff107424 */ /* 0x019fe200078e00ff */
[----:B--2---:R-:W-:-:S07]  /*74c0*/  MOV R18, R56 ;  /* 0x0000003800127202 */ /* 0x004fce0000000f00 */
.L_x_199:
[----:B------:R-:W-:Y:S01]  /*74d0*/  IMAD.IADD R20, R39, 0x1, R18 ;  /* 0x0000000127147824 */ /* 0x000fe200078e0212 */
[C---:B------:R-:W-:Y:S01]  /*74e0*/  ISETP.GE.U32.AND P1, PT, R18.reuse, 0x20, PT ;  /* 0x000000201200780c */ /* 0x040fe20003f26070 */
[----:B------:R-:W-:-:S03]  /*74f0*/  VIADD R18, R18, 0x20 ;  /* 0x0000002012127836 */ /* 0x000fc60000000000 */
[----:B------:R-:W-:-:S05]  /*7500*/  LEA R20, R20, R43, 0x2 ;  /* 0x0000002b14147211 */ /* 0x000fca00078e10ff */
[----:B------:R-:W0:Y:S02]  /*7510*/  LDS R17, [R20+0x100] ;  /* 0x0001000014117984 */ /* 0x000e240000000800 */
[----:B0-----:R-:W-:-:S04]  /*7520*/  FMNMX R21, R17, R16, !PT ;  /* 0x0000001011157209 */ /* 0x001fc80007800000 */
[----:B------:R-:W-:Y:S01]  /*7530*/  MOV R16, R21 ;  /* 0x0000001500107202 */ /* 0x000fe20000000f00 */
[----:B------:R-:W-:Y:S06]  /*7540*/  @!P1 BRA `(.L_x_199) ;  /* 0xfffffffc00e09947 */ /* 0x000fec000383ffff */
[----:B------:R-:W-:Y:S05]  /*7550*/  BSYNC.RECONVERGENT B1 ;  /* 0x0000000000017941 */ /* 0x000fea0003800200 */
.L_x_198:
[----:B------:R-:W0:Y:S01]  /*7560*/  SHFL.BFLY PT, R16, R21, 0x10, 0x1f ;  /* 0x0e001f0015107f89 */ /* 0x000e2200000e0000 */
[----:B------:R-:W-:Y:S01]  /*7570*/  BSSY.RECONVERGENT B1, `(.L_x_200) ;  /* 0x000001e000017945 */ /* 0x000fe20003800200 */
[----:B------:R-:W-:Y:S01]  /*7580*/  IMAD.MOV.U32 R20, RZ, RZ, RZ ;  /* 0x000000ffff147224 */ /* 0x000fe200078e00ff */
[----:B------:R-:W-:Y:S02]  /*7590*/  MOV R22, R56 ;  /* 0x0000003800167202 */ /* 0x000fe40000000f00 */
[----:B0-----:R-:W-:-:S05]  /*75a0*/  FMNMX R16, R21, R16, !PT ;  /* 0x0000001015107209 */ /* 0x001fca0007800000 */
[----:B------:R-:W0:Y:S02]  /*75b0*/  SHFL.BFLY PT, R17, R16, 0x8, 0x1f ;  /* 0x0d001f0010117f89 */ /* 0x000e2400000e0000 */
[----:B0-----:R-:W-:-:S05]  /*75c0*/  FMNMX R17, R16, R17, !PT ;  /* 0x0000001110117209 */ /* 0x001fca0007800000 */
[----:B------:R-:W0:Y:S02]  /*75d0*/  SHFL.BFLY PT, R18, R17, 0x4, 0x1f ;  /* 0x0c801f0011127f89 */ /* 0x000e2400000e0000 */
[----:B0-----:R-:W-:-:S05]  /*75e0*/  FMNMX R18, R17, R18, !PT ;  /* 0x0000001211127209 */ /* 0x001fca0007800000 */
[----:B------:R-:W0:Y:S02]  /*75f0*/  SHFL.BFLY PT, R19, R18, 0x2, 0x1f ;  /* 0x0c401f0012137f89 */ /* 0x000e2400000e0000 */
[----:B0-----:R-:W-:-:S05]  /*7600*/  FMNMX R19, R18, R19, !PT ;  /* 0x0000001312137209 */ /* 0x001fca0007800000 */
[----:B------:R-:W0:Y:S02]  /*7610*/  SHFL.BFLY PT, R57, R19, 0x1, 0x1f ;  /* 0x0c201f0013397f89 */ /* 0x000e2400000e0000 */
[----:B0-----:R-:W-:-:S07]  /*7620*/  FMNMX3 R57, R19, R57, R68, !PT ;  /* 0x0000003913397276 */ /* 0x001fce0007800044 */
.L_x_201:
[----:B0-----:R-:W-:Y:S01]  /*7630*/  IMAD.IADD R16, R39, 0x1, R22 ;  /* 0x0000000127107824 */ /* 0x001fe200078e0216 */
[C---:B------:R-:W-:Y:S02]  /*7640*/  ISETP.GE.U32.AND P1, PT, R22.reuse, 0x20, PT ;  /* 0x000000201600780c */ /* 0x040fe40003f26070 */
[----:B------:R-:W-:Y:S02]  /*7650*/  IADD3 R22, PT, PT, R22, 0x20, RZ ;  /* 0x0000002016167810 */ /* 0x000fe40007ffe0ff */
[----:B------:R-:W-:-:S05]  /*7660*/  LEA R16, R16, R43, 0x2 ;  /* 0x0000002b10107211 */ /* 0x000fca00078e10ff */
[----:B------:R-:W0:Y:S02]  /*7670*/  LDS R18, [R16+0x100] ;  /* 0x0001000010127984 */ /* 0x000e240000000800 */
        /* <DEDUP_REMOVED lines=10> */
[----:B------:R0:W-:Y:S03]  /*7720*/  STS [R16+0x100], R17 ;  /* 0x0001001110007388 */ /* 0x0001e60000000800 */
[----:B------:R-:W-:Y:S01]  /*7730*/  IMAD.MOV.U32 R20, RZ, RZ, R25 ;  /* 0x000000ffff147224 */ /* 0x000fe200078e0019 */
[----:B------:R-:W-:Y:S06]  /*7740*/  @!P1 BRA `(.L_x_201) ;  /* 0xfffffffc00b89947 */ /* 0x000fec000383ffff */
[----:B------:R-:W-:Y:S05]  /*7750*/  BSYNC.RECONVERGENT B1 ;  /* 0x0000000000017941 */ /* 0x000fea0003800200 */
.L_x_200:
[----:B0-----:R-:W0:Y:S01]  /*7760*/  SHFL.BFLY PT, R16, R25, 0x10, 0x1f ;  /* 0x0e001f0019107f89 */ /* 0x001e2200000e0000 */
[----:B------:R-:W-:Y:S01]  /*7770*/  FADD R20, -R57, R68 ;  /* 0x0000004439147221 */ /* 0x000fe20000000100 */
[----:B------:R-:W-:-:S03]  /*7780*/  NOP ;  /* 0x0000000000007918 */ /* 0x000fc60000000000 */
[----:B------:R-:W-:-:S04]  /*7790*/  FFMA.SAT R21, R20, R67, 0.5 ;  /* 0x3f00000014157423 */ /* 0x000fc80000002043 */
[----:B------:R-:W-:-:S04]  /*77a0*/  FFMA.RM R21, R21, R66, 12582913 ;  /* 0x4b40000115157423 */ /* 0x000fc80000004042 */
[C---:B------:R-:W-:Y:S01]  /*77b0*/  FADD R23, R21.reuse, -12583039 ;  /* 0xcb40007f15177421 */ /* 0x040fe20000000000 */
[----:B------:R-:W-:-:S03]  /*77c0*/  SHF.L.U32 R59, R21, 0x17, RZ ;  /* 0x00000017153b7819 */ /* 0x000fc600000006ff */
[----:B------:R-:W-:Y:S01]  /*77d0*/  FFMA R23, R20, 1.4426950216293334961, -R23 ;  /* 0x3fb8aa3b14177823 */ /* 0x000fe20000000817 */
[----:B0-----:R-:W-:-:S03]  /*77e0*/  FADD R16, R25, R16 ;  /* 0x0000001019107221 */ /* 0x001fc60000000000 */
[----:B------:R-:W-:Y:S02]  /*77f0*/  FFMA R23, R20, 1.925963033500011079e-08, R23 ;  /* 0x32a5706014177823 */ /* 0x000fe40000000017 */
[----:B------:R-:W0:Y:S02]  /*7800*/  SHFL.BFLY PT, R17, R16, 0x8, 0x1f ;  /* 0x0d001f0010117f89 */ /* 0x000e2400000e0000 */
[----:B------:R-:W2:Y:S02]  /*7810*/  MUFU.EX2 R20, R23 ;  /* 0x0000001700147308 */ /* 0x000ea40000000800 */
[----:B--2---:R-:W-:Y:S01]  /*7820*/  FMUL R59, R59, R20 ;  /* 0x000000143b3b7220 */ /* 0x004fe20000400000 */
[----:B0-----:R-:W-:-:S05]  /*7830*/  FADD R17, R16, R17 ;  /* 0x0000001110117221 */ /* 0x001fca0000000000 */
[----:B------:R-:W0:Y:S02]  /*7840*/  SHFL.BFLY PT, R18, R17, 0x4, 0x1f ;  /* 0x0c801f0011127f89 */ /* 0x000e2400000e0000 */
[----:B0-----:R-:W-:-:S05]  /*7850*/  FADD R18, R17, R18 ;  /* 0x0000001211127221 */ /* 0x001fca0000000000 */
[----:B------:R-:W0:Y:S02]  /*7860*/  SHFL.BFLY PT, R19, R18, 0x2, 0x1f ;  /* 0x0c401f0012137f89 */ /* 0x000e2400000e0000 */
[----:B0-----:R-:W-:-:S05]  /*7870*/  FADD R19, R18, R19 ;  /* 0x0000001312137221 */ /* 0x001fca0000000000 */
[----:B------:R-:W0:Y:S02]  /*7880*/  SHFL.BFLY PT, R16, R19, 0x1, 0x1f ;  /* 0x0c201f0013107f89 */ /* 0x000e2400000e0000 */
[----:B0-----:R-:W-:Y:S01]  /*7890*/  FADD R71, R19, R16 ;  /* 0x0000001013477221 */ /* 0x001fe20000000000 */
[----:B------:R-:W-:Y:S06]  /*78a0*/  @!P0 BRA `(.L_x_202) ;  /* 0x0000000400ac8947 */ /* 0x000fec0003800000 */
[----:B------:R-:W-:Y:S01]  /*78b0*/  ISETP.GE.U32.AND P1, PT, R38, 0xf, PT ;  /* 0x0000000f2600780c */ /* 0x000fe20003f26070 */
[----:B------:R-:W-:Y:S01]  /*78c0*/  BSSY.RECONVERGENT B1, `(.L_x_203) ;  /* 0x0000023000017945 */ /* 0x000fe20003800200 */
[----:B------:R-:W-:-:S11]  /*78d0*/  IMAD.MOV.U32 R16, RZ, RZ, RZ ;  /* 0x000000ffff107224 */ /* 0x000fd600078e00ff */
[----:B------:R-:W-:Y:S05]  /*78e0*/  @!P1 BRA `(.L_x_204) ;  /* 0x0000000000809947 */ /* 0x000fea0003800000 */
[----:B------:R-:W-:Y:S01]  /*78f0*/  HFMA2 R70, -RZ, RZ, 0, 0 ;  /* 0x00000000ff467431 */ /* 0x000fe200000001ff */
[----:B------:R-:W-:Y:S06]  /*7900*/  BSSY.RECONVERGENT B2, `(.L_x_205) ;  /* 0x000001d000027945 */ /* 0x000fec0003800200 */
.L_x_206:
[----:B0-----:R-:W-:-:S05]  /*7910*/  IMAD R68, R70, 0x4, R1 ;  /* 0x0000000446447824 */ /* 0x001fca00078e0201 */
[----:B------:R-:W2:Y:S04]  /*7920*/  LDL.128 R24, [R68+0x10] ;  /* 0x0000100044187983 */ /* 0x000ea80000100c00 */
        /* <DEDUP_REMOVED lines=21> */
[----:B------:R0:W-:Y:S04]  /*7a80*/  STL.128 [R68+0x10], R24 ;  /* 0x0000101844007387 */ /* 0x0001e80000100c00 */
[----:B------:R0:W-:Y:S04]  /*7a90*/  STL.128 [R68+0x20], R28 ;  /* 0x0000201c44007387 */ /* 0x0001e80000100c00 */
[----:B------:R0:W-:Y:S04]  /*7aa0*/  STL.128 [R68+0x30], R16 ;  /* 0x0000301044007387 */ /* 0x0001e80000100c00 */
[----:B------:R0:W-:Y:S01]  /*7ab0*/  STL.128 [R68+0x40], R20 ;  /* 0x0000401444007387 */ /* 0x0001e20000100c00 */
[----:B------:R-:W-:Y:S05]  /*7ac0*/  @P1 BRA `(.L_x_206) ;  /* 0xfffffffc00901947 */ /* 0x000fea000383ffff */
[----:B------:R-:W-:Y:S05]  /*7ad0*/  BSYNC.RECONVERGENT B2 ;  /* 0x0000000000027941 */ /* 0x000fea0003800200 */
.L_x_205:
[----:B0-----:R-:W-:-:S07]  /*7ae0*/  IMAD.MOV.U32 R16, RZ, RZ, R8 ;  /* 0x000000ffff107224 */ /* 0x001fce00078e0008 */
.L_x_204:
[----:B------:R-:W-:Y:S05]  /*7af0*/  BSYNC.RECONVERGENT B1 ;  /* 0x0000000000017941 */ /* 0x000fea0003800200 */
.L_x_203:
        /* <DEDUP_REMOVED lines=8> */
[----:B------:R-:W2:Y:S04]  /*7b80*/  LDL R18, [R17+0x10] ;  /* 0x0000100011127983 */ /* 0x000ea80000100800 */
        /* <DEDUP_REMOVED lines=10> */
[----:B------:R0:W-:Y:S01]  /*7c30*/  STL [R17+0x10], R18 ;  /* 0x0000101211007387 */ /* 0x0001e20000100800 */
        /* <DEDUP_REMOVED lines=13> */
.L_x_209:
[----:B------:R-:W-:Y:S05]  /*7d10*/  BSYNC.RECONVERGENT B2 ;  /* 0x0000000000027941 */ /* 0x000fea0003800200 */
.L_x_208:
[----:B------:R-:W-:Y:S05]  /*7d20*/  @!P2 BRA `(.L_x_207) ;  /* 0x000000000088a947 */ /* 0x000fea0003800000 */
[----:B------:R-:W-:Y:S01]  /*7d30*/  ISETP.GE.U32.AND P1, PT, R34, 0x3, PT ;  /* 0x000000032200780c */ /* 0x000fe20003f26070 */
[----:B------:R-:W-:Y:S01]  /*7d40*/  BSSY.RECONVERGENT B2, `(.L_x_210) ;  /* 0x0000011000027945 */ /* 0x000fe20003800200 */
[----:B------:R-:W-:-:S11]  /*7d50*/  ISETP.NE.AND P2, PT, R33, RZ, PT ;  /* 0x000000ff2100720c */ /* 0x000fd60003f45270 */
[----:B------:R-:W-:Y:S05]  /*7d60*/  @!P1 BRA `(.L_x_211) ;  /* 0x0000000000389947 */ /* 0x000fea0003800000 */
[----:B------:R-:W-:-:S05]  /*7d70*/  LEA R21, R16, R1, 0x2 ;  /* 0x0000000110157211 */ /* 0x000fca00078e10ff */
[----:B0-----:R-:W2:Y:S04]  /*7d80*/  LDL R20, [R21+0x14] ;  /* 0x0000140015147983 */ /* 0x001ea80000100800 */
[----:B------:R-:W3:Y:S04]  /*7d90*/  LDL R18, [R21+0x10] ;  /* 0x0000100015127983 */ /* 0x000ee80000100800 */
[----:B------:R-:W4:Y:S04]  /*7da0*/  LDL R22, [R21+0x18] ;  /* 0x0000180015167983 */ /* 0x000f280000100800 */
[----:B------:R-:W5:Y:S01]  /*7db0*/  LDL R24, [R21+0x1c] ;  /* 0x00001c0015187983 */ /* 0x000f620000100800 */
[----:B------:R-:W-:-:S02]  /*7dc0*/  VIADD R16, R16, 0x4 ;  /* 0x0000000410107836 */ /* 0x000fc40000000000 */
[C---:B--2---:R-:W-:Y:S01]  /*7dd0*/  FMUL R17, R59.reuse, R20 ;  /* 0x000000143b117220 */ /* 0x044fe20000400000 */
[C---:B---3--:R-:W-:Y:S01]  /*7de0*/  FMUL R18, R59.reuse, R18 ;  /* 0x000000123b127220 */ /* 0x048fe20000400000 */
[C---:B----4-:R-:W-:Y:S01]  /*7df0*/  FMUL R19, R59.reuse, R22 ;  /* 0x000000163b137220 */ /* 0x050fe20000400000 */
[----:B-----5:R-:W-:-:S03]  /*7e00*/  FMUL R20, R59, R24 ;  /* 0x000000183b147220 */ /* 0x020fc60000400000 */
[----:B------:R2:W-:Y:S04]  /*7e10*/  STL [R21+0x10], R18 ;  /* 0x0000101215007387 */ /* 0x0005e80000100800 */
[----:B------:R2:W-:Y:S04]  /*7e20*/  STL [R21+0x14], R17 ;  /* 0x0000141115007387 */ /* 0x0005e80000100800 */
[----:B------:R2:W-:Y:S04]  /*7e30*/  STL [R21+0x18], R19 ;  /* 0x0000181315007387 */ /* 0x0005e80000100800 */
[----:B------:R2:W-:Y:S02]  /*7e40*/  STL [R21+0x1c], R20 ;  /* 0x00001c1415007387 */ /* 0x0005e40000100800 */
.L_x_211:
[----:B------:R-:W-:Y:S05]  /*7e50*/  BSYNC.RECONVERGENT B2 ;  /* 0x0000000000027941 */ /* 0x000fea0003800200 */
.L_x_210:
[----:B------:R-:W-:Y:S05]  /*7e60*/  @!P2 BRA `(.L_x_207) ;  /* 0x000000000038a947 */ /* 0x000fea0003800000 */
[----:B------:R-:W-:-:S05]  /*7e70*/  LEA R16, R16, R1, 0x2 ;  /* 0x0000000110107211 */ /* 0x000fca00078e10ff */
[----:B0-2---:R-:W2:Y:S01]  /*7e80*/  LDL R18, [R16+0x10] ;  /* 0x0000100010127983 */ /* 0x005ea20000100800 */
[----:B------:R-:W-:Y:S01]  /*7e90*/  ISETP.NE.AND P1, PT, R33, 0x1, PT ;  /* 0x000000012100780c */ /* 0x000fe20003f25270 */
[----:B--2---:R-:W-:-:S05]  /*7ea0*/  FMUL R17, R59, R18 ;  /* 0x000000123b117220 */ /* 0x004fca0000400000 */
[----:B------:R3:W-:Y:S07]  /*7eb0*/  STL [R16+0x10], R17 ;  /* 0x0000101110007387 */ /* 0x0007ee0000100800 */
        /* <DEDUP_REMOVED lines=9> */
.L_x_207:
[----:B------:R-:W-:Y:S05]  /*7f50*/  BSYNC.RECONVERGENT B1 ;  /* 0x0000000000017941 */ /* 0x000fea0003800200 */
.L_x_202:
[----:B------:R-:W-:Y:S01]  /*7f60*/  BSSY.RECONVERGENT B1, `(.L_x_212) ;  /* 0x000000c000017945 */ /* 0x000fe20003800200 */
[----:B------:R-:W-:Y:S01]  /*7f70*/  FFMA R46, R46, R59, R71 ;  /* 0x0000003b2e2e7223 */ /* 0x000fe20000000047 */
[----:B0--34-:R-:W-:Y:S01]  /*7f80*/  IMAD.MOV.U32 R16, RZ, RZ, -0xeb60d36 ;  /* 0xf149f2caff107424 */ /* 0x019fe200078e00ff */
[----:B--2---:R-:W-:-:S07]  /*7f90*/  MOV R18, R56 ;  /* 0x0000003800127202 */ /* 0x004fce0000000f00 */
.L_x_213:
        /* <DEDUP_REMOVED lines=9> */
.L_x_212:
        /* <DEDUP_REMOVED lines=13> */
.L_x_215:
        /* <DEDUP_REMOVED lines=19> */
.L_x_214:
        /* <DEDUP_REMOVED lines=10> */
[----:B------:R-:W0:Y:S04]  /*82d0*/  SHFL.BFLY PT, R17, R16, 0x8, 0x1f ;  /* 0x0d001f0010117f89 */ /* 0x000e2800000e0000 */
        /* <DEDUP_REMOVED lines=16> */
.L_x_220:
        /* <DEDUP_REMOVED lines=29> */
.L_x_219:
[----:B0-----:R-:W-:-:S07]  /*85b0*/  IMAD.MOV.U32 R16, RZ, RZ, R8 ;  /* 0x000000ffff107224 */ /* 0x001fce00078e0008 */
.L_x_218:
[----:B------:R-:W-:Y:S05]  /*85c0*/  BSYNC.RECONVERGENT B1 ;  /* 0x0000000000017941 */ /* 0x000fea0003800200 */
.L_x_217:
        /* <DEDUP_REMOVED lines=33> */
.L_x_223:
[----:B------:R-:W-:Y:S05]  /*87e0*/  BSYNC.RECONVERGENT B2 ;  /* 0x0000000000027941 */ /* 0x000fea0003800200 */
.L_x_222:
[----:B------:R-:W-:Y:S05]  /*87f0*/  @!P2 BRA `(.L_x_221) ;  /* 0x000000000088a947 */ /* 0x000fea0003800000 */
[----:B------:R-:W-:Y:S01]  /*8800*/  ISETP.GE.U32.AND P1, PT, R34, 0x3, PT ;  /* 0x000000032200780c */ /* 0x000fe20003f26070 */
[----:B------:R-:W-:Y:S01]  /*8810*/  BSSY.RECONVERGENT B2, `(.L_x_224) ;  /* 0x0000011000027945 */ /* 0x000fe20003800200 */
[----:B------:R-:W-:-:S11]  /*8820*/  ISETP.NE.AND P2, PT, R33, RZ, PT ;  /* 0x000000ff2100720c */ /* 0x000fd60003f45270 */
[----:B------:R-:W-:Y:S05]  /*8830*/  @!P1 BRA `(.L_x_225) ;  /* 0x0000000000389947 */ /* 0x000fea0003800000 */
[----:B0-----:R-:W-:-:S05]  /*8840*/  LEA R22, R16, R1, 0x2 ;  /* 0x0000000110167211 */ /* 0x001fca00078e10ff */
[----:B------:R-:W2:Y:S04]  /*8850*/  LDL R19, [R22+0x24] ;  /* 0x0000240016137983 */ /* 0x000ea80000100800 */
        /* <DEDUP_REMOVED lines=12> */
.L_x_225:
[----:B------:R-:W-:Y:S05]  /*8920*/  BSYNC.RECONVERGENT B2 ;  /* 0x0000000000027941 */ /* 0x000fea0003800200 */
.L_x_224:
[----:B------:R-:W-:Y:S05]  /*8930*/  @!P2 BRA `(.L_x_221) ;  /* 0x000000000038a947 */ /* 0x000fea0003800000 */
[----:B------:R-:W-:-:S05]  /*8940*/  LEA R16, R16, R1, 0x2 ;  /* 0x0000000110107211 */ /* 0x000fca00078e10ff */
[----:B0-2---:R-:W2:Y:S01]  /*8950*/  LDL R17, [R16+0x20] ;  /* 0x0000200010117983 */ /* 0x005ea20000100800 */
[----:B------:R-:W-:Y:S01]  /*8960*/  ISETP.NE.AND P1, PT, R33, 0x1, PT ;  /* 0x000000012100780c */ /* 0x000fe20003f25270 */
[----:B--2---:R-:W-:-:S05]  /*8970*/  FMUL R17, R60, R17 ;  /* 0x000000113c117220 */ /* 0x004fca0000400000 */
[----:B------:R3:W-:Y:S07]  /*8980*/  STL [R16+0x20], R17 ;  /* 0x0000201110007387 */ /* 0x0007ee0000100800 */
[----:B------:R-:W-:Y:S05]  /*8990*/  @!P1 BRA `(.L_x_221) ;  /* 0x0000000000209947 */ /* 0x000fea0003800000 */
[----:B---3--:R-:W2:Y:S01]  /*89a0*/  LDL R17, [R16+0x24] ;  /* 0x0000240010117983 */ /* 0x008ea20000100800 */
[----:B------:R-:W-:Y:S01]  /*89b0*/  ISETP.NE.AND P1, PT, R33, 0x2, PT ;  /* 0x000000022100780c */ /* 0x000fe20003f25270 */
[----:B--2---:R-:W-:-:S05]  /*89c0*/  FMUL R17, R60, R17 ;  /* 0x000000113c117220 */ /* 0x004fca0000400000 */
[----:B------:R4:W-:Y:S07]  /*89d0*/  STL [R16+0x24], R17 ;  /* 0x0000241110007387 */ /* 0x0009ee0000100800 */
[----:B------:R-:W-:Y:S05]  /*89e0*/  @!P1 BRA `(.L_x_221) ;  /* 0x00000000000c9947 */ /* 0x000fea0003800000 */
[----:B----4-:R-:W2:Y:S02]  /*89f0*/  LDL R17, [R16+0x28] ;  /* 0x0000280010117983 */ /* 0x010ea40000100800 */
[----:B--2---:R-:W-:-:S05]  /*8a00*/  FMUL R17, R60, R17 ;  /* 0x000000113c117220 */ /* 0x004fca0000400000 */
[----:B------:R0:W-:Y:S02]  /*8a10*/  STL [R16+0x28], R17 ;  /* 0x0000281110007387 */ /* 0x0001e40000100800 */
.L_x_221:
[----:B------:R-:W-:Y:S05]  /*8a20*/  BSYNC.RECONVERGENT B1 ;  /* 0x0000000000017941 */ /* 0x000fea0003800200 */
.L_x_216:
[----:B------:R-:W-:Y:S01]  /*8a30*/  BSSY.RECONVERGENT B1, `(.L_x_226) ;  /* 0x000000c000017945 */ /* 0x000fe20003800200 */
[----:B------:R-:W-:Y:S01]  /*8a40*/  FFMA R47, R47, R60, R68 ;  /* 0x0000003c2f2f7223 */ /* 0x000fe20000000044 */
[----:B0--34-:R-:W-:Y:S01]  /*8a50*/  IMAD.MOV.U32 R16, RZ, RZ, -0xeb60d36 ;  /* 0xf149f2caff107424 */ /* 0x019fe200078e00ff */
[----:B--2---:R-:W-:-:S07]  /*8a60*/  MOV R18, R56 ;  /* 0x0000003800127202 */ /* 0x004fce0000000f00 */
.L_x_227:
        /* <DEDUP_REMOVED lines=9> */
.L_x_226:
[----:B------:R-:W0:Y:S01]  /*8b00*/  SHFL.BFLY PT, R16, R21, 0x10, 0x1f ;  /* 0x0e001f0015107f89 */ /* 0x000e2200000e0000 */
[----:B------:R-:W-:Y:S01]  /*8b10*/  BSSY.RECONVERGENT B1, `(.L_x_228) ;  /* 0x000001d000017945 */ /* 0x000fe20003800200 */
[----:B------:R-:W-:Y:S02]  /*8b20*/  MOV R22, R56 ;  /* 0x0000003800167202 */ /* 0x000fe40000000f00 */
        /* <DEDUP_REMOVED lines=10> */
.L_x_229:
        /* <DEDUP_REMOVED lines=15> */
[----:B------:R0:W-:Y:S01]  /*8cc0*/  STS [R16+0x300], R17 ;  /* 0x0003001110007388 */ /* 0x0001e20000000800 */
[----:B------:R-:W-:Y:S05]  /*8cd0*/  @!P1 BRA `(.L_x_229) ;  /* 0xfffffffc00bc9947 */ /* 0x000fea000383ffff */
[----:B------:R-:W-:Y:S05]  /*8ce0*/  BSYNC.RECONVERGENT B1 ;  /* 0x0000000000017941 */ /* 0x000fea0003800200 */
.L_x_228:
[----:B0-----:R-:W0:Y:S01]  /*8cf0*/  SHFL.BFLY PT, R16, R19, 0x10, 0x1f ;  /* 0x0e001f0013107f89 */ /* 0x001e2200000e0000 */
[----:B------:R-:W-:Y:S01]  /*8d00*/  FADD R20, -R60, R61 ;  /* 0x0000003d3c147221 */ /* 0x000fe20000000100 */
[----:B------:R-:W-:-:S03]  /*8d10*/  NOP ;  /* 0x0000000000007918 */ /* 0x000fc60000000000 */
[----:B------:R-:W-:-:S04]  /*8d20*/  FFMA.SAT R21, R20, R67, 0.5 ;  /* 0x3f00000014157423 */ /* 0x000fc80000002043 */
[----:B------:R-:W-:-:S04]  /*8d30*/  FFMA.RM R21, R21, R66, 12582913 ;  /* 0x4b40000115157423 */ /* 0x000fc80000004042 */
[C---:B------:R-:W-:Y:S01]  /*8d40*/  FADD R23, R21.reuse, -12583039 ;  /* 0xcb40007f15177421 */ /* 0x040fe20000000000 */
[----:B------:R-:W-:-:S03]  /*8d50*/  IMAD.SHL.U32 R61, R21, 0x800000, RZ ;  /* 0x00800000153d7824 */ /* 0x000fc600078e00ff */
        /* <DEDUP_REMOVED lines=16> */
[----:B------:R-:W-:-:S11]  /*8e60*/  HFMA2 R16, -RZ, RZ, 0, 0 ;  /* 0x00000000ff107431 */ /* 0x000fd600000001ff */
[----:B------:R-:W-:Y:S05]  /*8e70*/  @!P1 BRA `(.L_x_232) ;  /* 0x0000000000809947 */ /* 0x000fea0003800000 */
[----:B------:R-:W-:Y:S01]  /*8e80*/  BSSY.RECONVERGENT B2, `(.L_x_233) ;  /* 0x000001e000027945 */ /* 0x000fe20003800200 */
[----:B------:R-:W-:-:S07]  /*8e90*/  IMAD.MOV.U32 R70, RZ, RZ, RZ ;  /* 0x000000ffff467224 */ /* 0x000fce00078e00ff */
.L_x_234:
[----:B0-----:R-:W-:-:S05]  /*8ea0*/  LEA R68, R70, R1, 0x2 ;  /* 0x0000000146447211 */ /* 0x001fca00078e10ff */
[----:B------:R-:W2:Y:S04]  /*8eb0*/  LDL.128 R24, [R68+0x30] ;  /* 0x0000300044187983 */ /* 0x000ea80000100c00 */
[----:B------:R-:W3:Y:S04]  /*8ec0*/  LDL.128 R28, [R68+0x40] ;  /* 0x00004000441c7983 */ /* 0x000ee80000100c00 */
[----:B------:R-:W4:Y:S04]  /*8ed0*/  LDL.128 R16, [R68+0x50] ;  /* 0x0000500044107983 */ /* 0x000f280000100c00 */
[----:B------:R-:W5:Y:S01]  /*8ee0*/  LDL.128 R20, [R68+0x60] ;  /* 0x0000600044147983 */ /* 0x000f620000100c00 */
[----:B------:R-:W-:-:S05]  /*8ef0*/  VIADD R70, R70, 0x10 ;  /* 0x0000001046467836 */ /* 0x000fca0000000000 */
        /* <DEDUP_REMOVED lines=23> */
.L_x_233:
[----:B0-----:R-:W-:-:S07]  /*9070*/  MOV R16, R8 ;  /* 0x0000000800107202 */ /* 0x001fce0000000f00 */
.L_x_232:
[----:B------:R-:W-:Y:S05]  /*9080*/  BSYNC.RECONVERGENT B1 ;  /* 0x0000000000017941 */ /* 0x000fea0003800200 */
.L_x_231:
[----:B------:R-:W-:Y:S01]  /*9090*/  ISETP.NE.AND P1, PT, R37, RZ, PT ;  /* 0x000000ff2500720c */ /* 0x000fe20003f25270 */
[----:B------:R-:W-:-:S12]  /*90a0*/  BSSY.RECONVERGENT B1, `(.L_x_230) ;  /* 0x0000044000017945 */ /* 0x000fd80003800200 */
[----:B------:R-:W-:Y:S05]  /*90b0*/  @!P1 BRA `(.L_x_235) ;  /* 0x0000000400089947 */ /* 0x000fea0003800000 */
[----:B------:R-:W-:Y:S01]  /*90c0*/  ISETP.GE.U32.AND P1, PT, R36, 0x7, PT ;  /* 0x000000072400780c */ /* 0x000fe20003f26070 */
[----:B------:R-:W-:Y:S01]  /*90d0*/  BSSY.RECONVERGENT B2, `(.L_x_236) ;  /* 0x000001d000027945 */ /* 0x000fe20003800200 */
[----:B------:R-:W-:-:S11]  /*90e0*/  ISETP.NE.AND P2, PT, R35, RZ, PT ;  /* 0x000000ff2300720c */ /* 0x000fd60003f45270 */
[----:B------:R-:W-:Y:S05]  /*90f0*/  @!P1 BRA `(.L_x_237) ;  /* 0x0000000000689947 */ /* 0x000fea0003800000 */
[----:B------:R-:W-:-:S05]  /*9100*/  IMAD R17, R16, 0x4, R1 ;  /* 0x0000000410117824 */ /* 0x000fca00078e0201 */
        /* <DEDUP_REMOVED lines=8> */
[----:B------:R-:W-:Y:S01]  /*9190*/  IADD3 R16, PT, PT, R16, 0x8, RZ ;  /* 0x0000000810107810 */ /* 0x000fe20007ffe0ff */
        /* <DEDUP_REMOVED lines=16> */
.L_x_237:
[----:B------:R-:W-:Y:S05]  /*92a0*/  BSYNC.RECONVERGENT B2 ;  /* 0x0000000000027941 */ /* 0x000fea0003800200 */
.L_x_236:
[----:B------:R-:W-:Y:S05]  /*92b0*/  @!P2 BRA `(.L_x_235) ;  /* 0x000000000088a947 */ /* 0x000fea0003800000 */
[----:B------:R-:W-:Y:S01]  /*92c0*/  ISETP.GE.U32.AND P1, PT, R34, 0x3, PT ;  /* 0x000000032200780c */ /* 0x000fe20003f26070 */
[----:B------:R-:W-:Y:S01]  /*92d0*/  BSSY.RECONVERGENT B2, `(.L_x_238) ;  /* 0x0000011000027945 */ /* 0x000fe20003800200 */
[----:B------:R-:W-:-:S11]  /*92e0*/  ISETP.NE.AND P2, PT, R33, RZ, PT ;  /* 0x000000ff2100720c */ /* 0x000fd60003f45270 */
[----:B------:R-:W-:Y:S05]  /*92f0*/  @!P1 BRA `(.L_x_239) ;  /* 0x0000000000389947 */ /* 0x000fea0003800000 */
[----:B------:R-:W-:-:S05]  /*9300*/  IMAD R21, R16, 0x4, R1 ;  /* 0x0000000410157824 */ /* 0x000fca00078e0201 */
[----:B0-----:R-:W2:Y:S04]  /*9310*/  LDL R20, [R21+0x34] ;  /* 0x0000340015147983 */ /* 0x001ea80000100800 */
[----:B------:R-:W3:Y:S04]  /*9320*/  LDL R18, [R21+0x30] ;  /* 0x0000300015127983 */ /* 0x000ee80000100800 */
[----:B------:R-:W4:Y:S04]  /*9330*/  LDL R22, [R21+0x38] ;  /* 0x0000380015167983 */ /* 0x000f280000100800 */
[----:B------:R-:W5:Y:S01]  /*9340*/  LDL R24, [R21+0x3c] ;  /* 0x00003c0015187983 */ /* 0x000f620000100800 */
[----:B------:R-:W-:Y:S01]  /*9350*/  IADD3 R16, PT, PT, R16, 0x4, RZ ;  /* 0x0000000410107810 */ /* 0x000fe20007ffe0ff */
        /* <DEDUP_REMOVED lines=8> */
.L_x_239:
[----:B------:R-:W-:Y:S05]  /*93e0*/  BSYNC.RECONVERGENT B2 ;  /* 0x0000000000027941 */ /* 0x000fea0003800200 */
.L_x_238:
[----:B------:R-:W-:Y:S05]  /*93f0*/  @!P2 BRA `(.L_x_235) ;  /* 0x000000000038a947 */ /* 0x000fea0003800000 */
[----:B------:R-:W-:-:S05]  /*9400*/  IMAD R16, R16, 0x4, R1 ;  /* 0x0000000410107824 */ /* 0x000fca00078e0201 */
        /* <DEDUP_REMOVED lines=13> */
.L_x_235:
[----:B------:R-:W-:Y:S05]  /*94e0*/  BSYNC.RECONVERGENT B1 ;  /* 0x0000000000017941 */ /* 0x000fea0003800200 */
.L_x_230:
[----:B0--34-:R-:W-:Y:S01]  /*94f0*/  HFMA2 R16, -RZ, RZ, -10824, -13904 ;  /* 0xf149f2caff107431 */ /* 0x019fe200000001ff */
[----:B------:R-:W-:Y:S01]  /*9500*/  BSSY.RECONVERGENT B1, `(.L_x_240) ;  /* 0x000000b000017945 */ /* 0x000fe20003800200 */
[----:B------:R-:W-:Y:S01]  /*9510*/  FFMA R48, R48, R61, R71 ;  /* 0x0000003d30307223 */ /* 0x000fe20000000047 */
[----:B--2---:R-:W-:-:S07]  /*9520*/  IMAD.MOV.U32 R18, RZ, RZ, R56 ;  /* 0x000000ffff127224 */ /* 0x004fce00078e0038 */
.L_x_241:
[----:B------:R-:W-:Y:S02]  /*9530*/  IADD3 R20, PT, PT, R39, R18, RZ ;  /* 0x0000001227147210 */ /* 0x000fe40007ffe0ff */
[C---:B------:R-:W-:Y:S02]  /*9540*/  ISETP.GE.U32.AND P1, PT, R18.reuse, 0x20, PT ;  /* 0x000000201200780c */ /* 0x040fe40003f26070 */
[----:B------:R-:W-:Y:S01]  /*9550*/  IADD3 R18, PT, PT, R18, 0x20, RZ ;  /* 0x0000002012127810 */ /* 0x000fe20007ffe0ff */
[----:B------:R-:W-:-:S05]  /*9560*/  IMAD R20, R20, 0x4, R43 ;  /* 0x0000000414147824 */ /* 0x000fca00078e022b */
[----:B------:R-:W0:Y:S02]  /*9570*/  LDS R17, [R20+0x400] ;  /* 0x0004000014117984 */ /* 0x000e240000000800 */
[----:B0-----:R-:W-:-:S05]  /*9580*/  FMNMX R21, R17, R16, !PT ;  /* 0x0000001011157209 */ /* 0x001fca0007800000 */
[----:B------:R-:W-:Y:S01]  /*9590*/  IMAD.MOV.U32 R16, RZ, RZ, R21 ;  /* 0x000000ffff107224 */ /* 0x000fe200078e0015 */
[----:B------:R-:W-:Y:S06]  /*95a0*/  @!P1 BRA `(.L_x_241) ;  /* 0xfffffffc00e09947 */ /* 0x000fec000383ffff */
[----:B------:R-:W-:Y:S05]  /*95b0*/  BSYNC.RECONVERGENT B1 ;  /* 0x0000000000017941 */ /* 0x000fea0003800200 */
.L_x_240:
[----:B------:R-:W0:Y:S01]  /*95c0*/  SHFL.BFLY PT, R16, R21, 0x10, 0x1f ;  /* 0x0e001f0015107f89 */ /* 0x000e2200000e0000 */
[----:B------:R-:W-:Y:S01]  /*95d0*/  BSSY.RECONVERGENT B1, `(.L_x_242) ;  /* 0x000001e000017945 */ /* 0x000fe20003800200 */
[----:B------:R-:W-:Y:S01]  /*95e0*/  MOV R20, RZ ;  /* 0x000000ff00147202 */ /* 0x000fe20000000f00 */
[----:B------:R-:W-:Y:S01]  /*95f0*/  IMAD.MOV.U32 R22, RZ, RZ, R56 ;  /* 0x000000ffff167224 */ /* 0x000fe200078e0038 */
        /* <DEDUP_REMOVED lines=9> */
.L_x_243:
[----:B0-----:R-:W-:Y:S02]  /*9690*/  IADD3 R16, PT, PT, R39, R22, RZ ;  /* 0x0000001627107210 */ /* 0x001fe40007ffe0ff */
[C---:B------:R-:W-:Y:S01]  /*96a0*/  ISETP.GE.U32.AND P1, PT, R22.reuse, 0x20, PT ;  /* 0x000000201600780c */ /* 0x040fe20003f26070 */
[----:B------:R-:W-:Y:S02]  /*96b0*/  VIADD R22, R22, 0x20 ;  /* 0x0000002016167836 */ /* 0x000fe40000000000 */
[----:B------:R-:W-:-:S05]  /*96c0*/  IMAD R16, R16, 0x4, R43 ;  /* 0x0000000410107824 */ /* 0x000fca00078e022b */
[----:B------:R-:W0:Y:S02]  /*96d0*/  LDS R18, [R16+0x400] ;  /* 0x0004000010127984 */ /* 0x000e240000000800 */
[----:B0-----:R-:W-:-:S04]  /*96e0*/  FADD R18, -R61, R18 ;  /* 0x000000123d127221 */ /* 0x001fc80000000100 */
[----:B------:R-:W-:-:S04]  /*96f0*/  FFMA.SAT R17, R18, R67, 0.5 ;  /* 0x3f00000012117423 */ /* 0x000fc80000002043 */
[----:B------:R-:W-:-:S04]  /*9700*/  FFMA.RM R17, R17, R66, 12582913 ;  /* 0x4b40000111117423 */ /* 0x000fc80000004042 */
[C---:B------:R-:W-:Y:S01]  /*9710*/  FADD R19, R17.reuse, -12583039 ;  /* 0xcb40007f11137421 */ /* 0x040fe20000000000 */
[----:B------:R-:W-:-:S03]  /*9720*/  SHF.L.U32 R17, R17, 0x17, RZ ;  /* 0x0000001711117819 */ /* 0x000fc600000006ff */
[----:B------:R-:W-:-:S04]  /*9730*/  FFMA R19, R18, 1.4426950216293334961, -R19 ;  /* 0x3fb8aa3b12137823 */ /* 0x000fc80000000813 */
[----:B------:R-:W-:-:S04]  /*9740*/  FFMA R19, R18, 1.925963033500011079e-08, R19 ;  /* 0x32a5706012137823 */ /* 0x000fc80000000013 */
[----:B------:R-:W0:Y:S02]  /*9750*/  MUFU.EX2 R18, R19 ;  /* 0x0000001300127308 */ /* 0x000e240000000800 */
[----:B0-----:R-:W-:-:S04]  /*9760*/  FMUL R17, R17, R18 ;  /* 0x0000001211117220 */ /* 0x001fc80000400000 */
[----:B------:R-:W-:Y:S01]  /*9770*/  FADD R25, R17, R20 ;  /* 0x0000001411197221 */ /* 0x000fe20000000000 */
[----:B------:R0:W-:Y:S04]  /*9780*/  STS [R16+0x400], R17 ;  /* 0x0004001110007388 */ /* 0x0001e80000000800 */
[----:B------:R-:W-:Y:S01]  /*9790*/  MOV R20, R25 ;  /* 0x0000001900147202 */ /* 0x000fe20000000f00 */
[----:B------:R-:W-:Y:S06]  /*97a0*/  @!P1 BRA `(.L_x_243) ;  /* 0xfffffffc00b89947 */ /* 0x000fec000383ffff */
[----:B------:R-:W-:Y:S05]  /*97b0*/  BSYNC.RECONVERGENT B1 ;  /* 0x0000000000017941 */ /* 0x000fea0003800200 */
.L_x_242:
        /* <DEDUP_REMOVED lines=27> */
.L_x_248:
        /* <DEDUP_REMOVED lines=29> */
.L_x_247:
[----:B0-----:R-:W-:-:S07]  /*9b40*/  MOV R16, R8 ;  /* 0x0000000800107202 */ /* 0x001fce0000000f00 */
.L_x_246:
[----:B------:R-:W-:Y:S05]  /*9b50*/  BSYNC.RECONVERGENT B1 ;  /* 0x0000000000017941 */ /* 0x000fea0003800200 */
.L_x_245:
        /* <DEDUP_REMOVED lines=33> */
.L_x_251:
[----:B------:R-:W-:Y:S05]  /*9d70*/  BSYNC.RECONVERGENT B2 ;  /* 0x0000000000027941 */ /* 0x000fea0003800200 */
.L_x_250:
[----:B------:R-:W-:Y:S05]  /*9d80*/  @!P2 BRA `(.L_x_249) ;  /* 0x000000000088a947 */ /* 0x000fea0003800000 */
[----:B------:R-:W-:Y:S01]  /*9d90*/  ISETP.GE.U32.AND P1, PT, R34, 0x3, PT ;  /* 0x000000032200780c */ /* 0x000fe20003f26070 */
[----:B------:R-:W-:Y:S01]  /*9da0*/  BSSY.RECONVERGENT B2, `(.L_x_252) ;  /* 0x0000011000027945 */ /* 0x000fe20003800200 */
[----:B------:R-:W-:-:S11]  /*9db0*/  ISETP.NE.AND P2, PT, R33, RZ, PT ;  /* 0x000000ff2100720c */ /* 0x000fd60003f45270 */
[----:B------:R-:W-:Y:S05]  /*9dc0*/  @!P1 BRA `(.L_x_253) ;  /* 0x0000000000389947 */ /* 0x000fea0003800000 */
[----:B0-----:R-:W-:-:S05]  /*9dd0*/  IMAD R22, R16, 0x4, R1 ;  /* 0x0000000410167824 */ /* 0x001fca00078e0201 */
[----:B------:R-:W2:Y:S04]  /*9de0*/  LDL R19, [R22+0x44] ;  /* 0x0000440016137983 */ /* 0x000ea80000100800 */
        /* <DEDUP_REMOVED lines=12> */
.L_x_253:
[----:B------:R-:W-:Y:S05]  /*9eb0*/  BSYNC.RECONVERGENT B2 ;  /* 0x0000000000027941 */ /* 0x000fea0003800200 */
.L_x_252:
[----:B------:R-:W-:Y:S05]  /*9ec0*/  @!P2 BRA `(.L_x_249) ;  /* 0x000000000038a947 */ /* 0x000fea0003800000 */
[----:B------:R-:W-:-:S05]  /*9ed0*/  IMAD R16, R16, 0x4, R1 ;  /* 0x0000000410107824 */ /* 0x000fca00078e0201 */
        /* <DEDUP_REMOVED lines=13> */
.L_x_249:
[----:B------:R-:W-:Y:S05]  /*9fb0*/  BSYNC.RECONVERGENT B1 ;  /* 0x0000000000017941 */ /* 0x000fea0003800200 */
.L_x_244:
[----:B0--34-:R-:W-:Y:S01]  /*9fc0*/  HFMA2 R16, -RZ, RZ, -10824, -13904 ;  /* 0xf149f2caff107431 */ /* 0x019fe200000001ff */
[----:B------:R-:W-:Y:S01]  /*9fd0*/  BSSY.RECONVERGENT B1, `(.L_x_254) ;  /* 0x000000b000017945 */ /* 0x000fe20003800200 */
[----:B------:R-:W-:Y:S01]  /*9fe0*/  FFMA R49, R49, R62, R68 ;  /* 0x0000003e31317223 */ /* 0x000fe20000000044 */
[----:B--2---:R-:W-:-:S07]  /*9ff0*/  IMAD.MOV.U32 R18, RZ, RZ, R56 ;  /* 0x000000ffff127224 */ /* 0x004fce00078e0038 */
.L_x_255:
        /* <DEDUP_REMOVED lines=9> */
.L_x_254:
[----:B------:R-:W0:Y:S01]  /*a090*/  SHFL.BFLY PT, R16, R21, 0x10, 0x1f ;  /* 0x0e001f0015107f89 */ /* 0x000e2200000e0000 */
[----:B------:R-:W-:Y:S01]  /*a0a0*/  BSSY.RECONVERGENT B1, `(.L_x_256) ;  /* 0x000001d000017945 */ /* 0x000fe20003800200 */
[----:B------:R-:W-:Y:S01]  /*a0b0*/  IMAD.MOV.U32 R22, RZ, RZ, R56 ;  /* 0x000000ffff167224 */ /* 0x000fe200078e0038 */
[----:B0-----:R-:W-:-:S05]  /*a0c0*/  FMNMX R16, R21, R16, !PT ;  /* 0x0000001015107209 */ /* 0x001fca0007800000 */
[----:B------:R-:W0:Y:S02]  /*a0d0*/  SHFL.BFLY PT, R17, R16, 0x8, 0x1f ;  /* 0x0d001f0010117f89 */ /* 0x000e2400000e0000 */
[----:B0-----:R-:W-:-:S05]  /*a0e0*/  FMNMX R17, R16, R17, !PT ;  /* 0x0000001110117209 */ /* 0x001fca0007800000 */
[----:B------:R-:W0:Y:S02]  /*a0f0*/  SHFL.BFLY PT, R18, R17, 0x4, 0x1f ;  /* 0x0c801f0011127f89 */ /* 0x000e2400000e0000 */
[----:B0-----:R-:W-:-:S05]  /*a100*/  FMNMX R18, R17, R18, !PT ;  /* 0x0000001211127209 */ /* 0x001fca0007800000 */
[----:B------:R-:W0:Y:S02]  /*a110*/  SHFL.BFLY PT, R19, R18, 0x2, 0x1f ;  /* 0x0c401f0012137f89 */ /* 0x000e2400000e0000 */
[----:B0-----:R-:W-:Y:S02]  /*a120*/  FMNMX R20, R18, R19, !PT ;  /* 0x0000001312147209 */ /* 0x001fe40007800000 */
[----:B------:R-:W-:-:S03]  /*a130*/  MOV R19, RZ ;  /* 0x000000ff00137202 */ /* 0x000fc60000000f00 */
[----:B------:R-:W0:Y:S02]  /*a140*/  SHFL.BFLY PT, R62, R20, 0x1, 0x1f ;  /* 0x0c201f00143e7f89 */ /* 0x000e2400000e0000 */
[----:B0-----:R-:W-:-:S07]  /*a150*/  FMNMX3 R62, R20, R62, R63, !PT ;  /* 0x0000003e143e7276 */ /* 0x001fce000780003f */
.L_x_257:
        /* <DEDUP_REMOVED lines=18> */
.L_x_256:
        /* <DEDUP_REMOVED lines=27> */
.L_x_262:
        /* <DEDUP_REMOVED lines=29> */
.L_x_261:
[----:B0-----:R-:W-:-:S07]  /*a600*/  IMAD.MOV.U32 R16, RZ, RZ, R8 ;  /* 0x000000ffff107224 */ /* 0x001fce00078e0008 */
.L_x_260:
[----:B------:R-:W-:Y:S05]  /*a610*/  BSYNC.RECONVERGENT B1 ;  /* 0x0000000000017941 */ /* 0x000fea0003800200 */
.L_x_259:
        /* <DEDUP_REMOVED lines=33> */
.L_x_265:
[----:B------:R-:W-:Y:S05]  /*a830*/  BSYNC.RECONVERGENT B2 ;  /* 0x0000000000027941 */ /* 0x000fea0003800200 */
.L_x_264:
        /* <DEDUP_REMOVED lines=19> */
.L_x_267:
[----:B------:R-:W-:Y:S05]  /*a970*/  BSYNC.RECONVERGENT B2 ;  /* 0x0000000000027941 */ /* 0x000fea0003800200 */
.L_x_266:
        /* <DEDUP_REMOVED lines=15> */
.L_x_263:
[----:B------:R-:W-:Y:S05]  /*aa70*/  BSYNC.RECONVERGENT B1 ;  /* 0x0000000000017941 */ /* 0x000fea0003800200 */
.L_x_258:
[----:B------:R-:W-:Y:S01]  /*aa80*/  BSSY.RECONVERGENT B1, `(.L_x_268) ;  /* 0x000000c000017945 */ /* 0x000fe20003800200 */
[----:B------:R-:W-:Y:S01]  /*aa90*/  FFMA R50, R50, R63, R71 ;  /* 0x0000003f32327223 */ /* 0x000fe20000000047 */
[----:B0--34-:R-:W-:Y:S01]  /*aaa0*/  IMAD.MOV.U32 R16, RZ, RZ, -0xeb60d36 ;  /* 0xf149f2caff107424 */ /* 0x019fe200078e00ff */
[----:B--2---:R-:W-:-:S07]  /*aab0*/  MOV R18, R56 ;  /* 0x0000003800127202 */ /* 0x004fce0000000f00 */
.L_x_269:
        /* <DEDUP_REMOVED lines=9> */
.L_x_268:
        /* <DEDUP_REMOVED lines=13> */
.L_x_271:
        /* <DEDUP_REMOVED lines=19> */
.L_x_270:
        /* <DEDUP_REMOVED lines=27> */
.L_x_276:
        /* <DEDUP_REMOVED lines=29> */
.L_x_275:
[----:B0-----:R-:W-:-:S07]  /*b0d0*/  IMAD.MOV.U32 R16, RZ, RZ, R8 ;  /* 0x000000ffff107224 */ /* 0x001fce00078e0008 */
.L_x_274:
[----:B------:R-:W-:Y:S05]  /*b0e0*/  BSYNC.RECONVERGENT B1 ;  /* 0x0000000000017941 */ /* 0x000fea0003800200 */
.L_x_273:
        /* <DEDUP_REMOVED lines=33> */
.L_x_279:
[----:B------:R-:W-:Y:S05]  /*b300*/  BSYNC.RECONVERGENT B2 ;  /* 0x0000000000027941 */ /* 0x000fea0003800200 */
.L_x_278:
        /* <DEDUP_REMOVED lines=19> */
.L_x_281:
[----:B------:R-:W-:Y:S05]  /*b440*/  BSYNC.RECONVERGENT B2 ;  /* 0x0000000000027941 */ /* 0x000fea0003800200 */
.L_x_280:
        /* <DEDUP_REMOVED lines=15> */
.L_x_277:
[----:B------:R-:W-:Y:S05]  /*b540*/  BSYNC.RECONVERGENT B1 ;  /* 0x0000000000017941 */ /* 0x000fea0003800200 */
.L_x_272:
[----:B------:R-:W-:Y:S01]  /*b550*/  BSSY.RECONVERGENT B1, `(.L_x_282) ;  /* 0x000000c000017945 */ /* 0x000fe20003800200 */
[----:B------:R-:W-:Y:S01]  /*b560*/  FFMA R51, R51, R64, R68 ;  /* 0x0000004033337223 */ /* 0x000fe20000000044 */
[----:B0--34-:R-:W-:Y:S01]  /*b570*/  IMAD.MOV.U32 R16, RZ, RZ, -0xeb60d36 ;  /* 0xf149f2caff107424 */ /* 0x019fe200078e00ff */
[----:B--2---:R-:W-:-:S07]  /*b580*/  MOV R18, R56 ;  /* 0x0000003800127202 */ /* 0x004fce0000000f00 */
.L_x_283:
        /* <DEDUP_REMOVED lines=9> */
.L_x_282:
        /* <DEDUP_REMOVED lines=13> */
.L_x_285:
        /* <DEDUP_REMOVED lines=18> */
.L_x_284:
        /* <DEDUP_REMOVED lines=27> */
.L_x_290:
        /* <DEDUP_REMOVED lines=29> */
.L_x_289:
[----:B0-----:R-:W-:-:S07]  /*bb90*/  MOV R16, R8 ;  /* 0x0000000800107202 */ /* 0x001fce0000000f00 */
.L_x_288:
[----:B------:R-:W-:Y:S05]  /*bba0*/  BSYNC.RECONVERGENT B1 ;  /* 0x0000000000017941 */ /* 0x000fea0003800200 */
.L_x_287:
        /* <DEDUP_REMOVED lines=33> */
.L_x_293:
[----:B------:R-:W-:Y:S05]  /*bdc0*/  BSYNC.RECONVERGENT B2 ;  /* 0x0000000000027941 */ /* 0x000fea0003800200 */
.L_x_292:
        /* <DEDUP_REMOVED lines=19> */
.L_x_295:
[----:B------:R-:W-:Y:S05]  /*bf00*/  BSYNC.RECONVERGENT B2 ;  /* 0x0000000000027941 */ /* 0x000fea0003800200 */
.L_x_294:
        /* <DEDUP_REMOVED lines=15> */
.L_x_291:
[----:B------:R-:W-:Y:S05]  /*c000*/  BSYNC.RECONVERGENT B1 ;  /* 0x0000000000017941 */ /* 0x000fea0003800200 */
.L_x_286:
[----:B------:R-:W-:Y:S01]  /*c010*/  BAR.SYNC.DEFER_BLOCKING 0x0 ;  /* 0x0000000000007b1d */ /* 0x000fe20000010000 */
[----:B------:R-:W-:Y:S01]  /*c020*/  ISETP.GE.AND P0, PT, R0, R53, PT ;  /* 0x000000350000720c */ /* 0x000fe20003f06270 */
[----:B------:R-:W-:-:S04]  /*c030*/  FFMA R52, R52, R67, R69 ;  /* 0x0000004334347223 */ /* 0x000fc80000000045 */
[----:B------:R-:W-:Y:S08]  /*c040*/  BSSY.RECONVERGENT B1, `(.L_x_296) ;  /* 0x0000128000017945 */ /* 0x000ff00003800200 */
[----:B------:R-:W-:Y:S05]  /*c050*/  @P0 BRA `(.L_x_297) ;  /* 0x0000001000980947 */ /* 0x000fea0003800000 */
[----:B------:R-:W-:Y:S01]  /*c060*/  ISETP.NE.AND P0, PT, R11, RZ, PT ;  /* 0x000000ff0b00720c */ /* 0x000fe20003f05270 */
[----:B------:R-:W-:Y:S01]  /*c070*/  BSSY.RECONVERGENT B2, `(.L_x_298) ;  /* 0x000007b000027945 */ /* 0x000fe20003800200 */
[----:B0-2---:R-:W-:-:S11]  /*c080*/  MOV R18, R0 ;  /* 0x0000000000127202 */ /* 0x005fd60000000f00 */
[----:B------:R-:W-:Y:S05]  /*c090*/  @!P0 BRA `(.L_x_299) ;  /* 0x0000000400e08947 */ /* 0x000fea0003800000 */
[----:B------:R-:W-:Y:S01]  /*c0a0*/  IABS R19, R15 ;  /* 0x0000000f00137213 */ /* 0x000fe20000000000 */
[----:B------:R-:W-:Y:S03]  /*c0b0*/  BSSY.RECONVERGENT B3, `(.L_x_300) ;  /* 0x000002c000037945 */ /* 0x000fe60003800200 */
[----:B------:R-:W0:Y:S08]  /*c0c0*/  I2F.RP R18, R19 ;  /* 0x0000001300127306 */ /* 0x000e300000209400 */
[----:B0-----:R-:W3:Y:S02]  /*c0d0*/  MUFU.RCP R18, R18 ;  /* 0x0000001200127308 */ /* 0x001ee40000001000 */
[----:B---34-:R-:W-:-:S06]  /*c0e0*/  VIADD R16, R18, 0xffffffe ;  /* 0x0ffffffe12107836 */ /* 0x018fcc0000000000 */
[----:B------:R0:W2:Y:S02]  /*c0f0*/  F2I.FTZ.U32.TRUNC.NTZ R17, R16 ;  /* 0x0000001000117305 */ /* 0x0000a4000021f000 */
[----:B0-----:R-:W-:Y:S01]  /*c100*/  IMAD.MOV.U32 R16, RZ, RZ, RZ ;  /* 0x000000ffff107224 */ /* 0x001fe200078e00ff */
[----:B--2---:R-:W-:-:S05]  /*c110*/  IADD3 R20, PT, PT, RZ, -R17, RZ ;  /* 0x80000011ff147210 */ /* 0x004fca0007ffe0ff */
[----:B------:R-:W-:Y:S01]  /*c120*/  IMAD R21, R20, R19, RZ ;  /* 0x0000001314157224 */ /* 0x000fe200078e02ff */
[----:B------:R-:W-:-:S03]  /*c130*/  IABS R20, R0 ;  /* 0x0000000000147213 */ /* 0x000fc60000000000 */
[----:B------:R-:W-:Y:S01]  /*c140*/  IMAD.HI.U32 R22, R17, R21, R16 ;  /* 0x0000001511167227 */ /* 0x000fe200078e0010 */
[----:B------:R-:W-:Y:S01]  /*c150*/  MOV R17, R20 ;  /* 0x0000001400117202 */ /* 0x000fe20000000f00 */
[----:B------:R-:W0:Y:S01]  /*c160*/  LDC R21, c[0x0][0x3a0] ;  /* 0x0000e800ff157b82 */ /* 0x000e220000000800 */
[----:B------:R-:W-:-:S03]  /*c170*/  LOP3.LUT R16, R0, R15, RZ, 0x3c, !PT ;  /* 0x0000000f00107212 */ /* 0x000fc600078e3cff */
[----:B------:R-:W-:Y:S01]  /*c180*/  IMAD.HI.U32 R20, R22, R17, RZ ;  /* 0x0000001116147227 */ /* 0x000fe200078e00ff */
[----:B------:R-:W-:-:S03]  /*c190*/  ISETP.GE.AND P2, PT, R16, RZ, PT ;  /* 0x000000ff1000720c */ /* 0x000fc60003f46270 */
[----:B------:R-:W-:-:S04]  /*c1a0*/  IMAD.MOV R18, RZ, RZ, -R20 ;  /* 0x000000ffff127224 */ /* 0x000fc800078e0a14 */
[----:B------:R-:W-:-:S05]  /*c1b0*/  IMAD R24, R19, R18, R17 ;  /* 0x0000001213187224 */ /* 0x000fca00078e0211 */
[----:B------:R-:W-:-:S13]  /*c1c0*/  ISETP.GT.U32.AND P0, PT, R19, R24, PT ;  /* 0x000000181300720c */ /* 0x000fda0003f04070 */
[-C--:B------:R-:W-:Y:S01]  /*c1d0*/  @!P0 IADD3 R24, PT, PT, R24, -R19.reuse, RZ ;  /* 0x8000001318188210 */ /* 0x080fe20007ffe0ff */
[----:B------:R-:W-:Y:S01]  /*c1e0*/  @!P0 VIADD R20, R20, 0x1 ;  /* 0x0000000114148836 */ /* 0x000fe20000000000 */
[----:B------:R-:W-:Y:S02]  /*c1f0*/  ISETP.NE.AND P0, PT, R15, RZ, PT ;  /* 0x000000ff0f00720c */ /* 0x000fe40003f05270 */
[----:B------:R-:W-:-:S13]  /*c200*/  ISETP.GE.U32.AND P1, PT, R24, R19, PT ;  /* 0x000000131800720c */ /* 0x000fda0003f26070 */
[----:B------:R-:W-:-:S05]  /*c210*/  @P1 IADD3 R20, PT, PT, R20, 0x1, RZ ;  /* 0x0000000114141810 */ /* 0x000fca0007ffe0ff */
[----:B------:R-:W-:Y:S01]  /*c220*/  IMAD.MOV.U32 R17, RZ, RZ, R20 ;  /* 0x000000ffff117224 */ /* 0x000fe200078e0014 */
[----:B------:R-:W-:Y:S02]  /*c230*/  @!P2 IADD3 R17, PT, PT, -R20, RZ, RZ ;  /* 0x000000ff1411a210 */ /* 0x000fe40007ffe1ff */
[----:B------:R-:W-:-:S04]  /*c240*/  LOP3.LUT R20, RZ, R15, RZ, 0x33, !PT ;  /* 0x0000000fff147212 */ /* 0x000fc800078e33ff */
[----:B------:R-:W-:-:S05]  /*c250*/  SEL R16, R20, R17, !P0 ;  /* 0x0000001114107207 */ /* 0x000fca0004000000 */
[----:B------:R-:W-:-:S05]  /*c260*/  IMAD.IADD R18, R65, 0x1, R16 ;  /* 0x0000000141127824 */ /* 0x000fca00078e0210 */
[----:B0-----:R-:W-:-:S13]  /*c270*/  ISETP.GE.AND P1, PT, R18, R21, PT ;  /* 0x000000151200720c */ /* 0x001fda0003f26270 */
        /* <DEDUP_REMOVED lines=15> */
.L_x_301:
[----:B------:R-:W-:Y:S05]  /*c370*/  BSYNC.RECONVERGENT B3 ;  /* 0x0000000000037941 */ /* 0x000fea0003800200 */
.L_x_300:
[----:B-----5:R2:W-:Y:S01]  /*c380*/  STS.U16 [R32], R17 ;  /* 0x0000001120007388 */ /* 0x0205e20000000400 */
        /* <DEDUP_REMOVED lines=34> */
.L_x_303:
[----:B------:R-:W-:Y:S05]  /*c5b0*/  BSYNC.RECONVERGENT B3 ;  /* 0x0000000000037941 */ /* 0x000fea0003800200 */
.L_x_302:
[----:B-----5:R2:W-:Y:S01]  /*c5c0*/  STS.U16 [R32+0x200], R17 ;  /* 0x0002001120007388 */ /* 0x0205e20000000400 */
        /* <DEDUP_REMOVED lines=34> */
.L_x_305:
[----:B------:R-:W-:Y:S05]  /*c7f0*/  BSYNC.RECONVERGENT B3 ;  /* 0x0000000000037941 */ /* 0x000fea0003800200 */
.L_x_304:
[----:B-----5:R2:W-:Y:S01]  /*c800*/  STS.U16 [R32+0x400], R17 ;  /* 0x0004001120007388 */ /* 0x0205e20000000400 */
[----:B------:R-:W-:-:S07]  /*c810*/  MOV R18, R6 ;  /* 0x0000000600127202 */ /* 0x000fce0000000f00 */
.L_x_299:
[----:B------:R-:W-:Y:S05]  /*c820*/  BSYNC.RECONVERGENT B2 ;  /* 0x0000000000027941 */ /* 0x000fea0003800200 */
.L_x_298:
[----:B------:R-:W-:-:S13]  /*c830*/  ISETP.GE.U32.AND P0, PT, R10, 0x300, PT ;  /* 0x000003000a00780c */ /* 0x000fda0003f06070 */
[----:B------:R-:W-:Y:S05]  /*c840*/  @!P0 BRA `(.L_x_297) ;  /* 0x00000008009c8947 */ /* 0x000fea0003800000 */
[----:B------:R-:W-:Y:S01]  /*c850*/  IABS R22, R15 ;  /* 0x0000000f00167213 */ /* 0x000fe20000000000 */
[----:B------:R-:W1:Y:S03]  /*c860*/  LDC R19, c[0x0][0x3a0] ;  /* 0x0000e800ff137b82 */ /* 0x000e660000000800 */
[----:B------:R-:W5:Y:S08]  /*c870*/  I2F.RP R15, R22 ;  /* 0x00000016000f7306 */ /* 0x000f700000209400 */
[----:B-----5:R-:W0:Y:S02]  /*c880*/  MUFU.RCP R15, R15 ;  /* 0x0000000f000f7308 */ /* 0x020e240000001000 */
[----:B0--34-:R-:W-:-:S06]  /*c890*/  VIADD R16, R15, 0xffffffe ;  /* 0x0ffffffe0f107836 */ /* 0x019fcc0000000000 */
[----:B--2---:R0:W2:Y:S02]  /*c8a0*/  F2I.FTZ.U32.TRUNC.NTZ R17, R16 ;  /* 0x0000001000117305 */ /* 0x0040a4000021f000 */
[----:B0-----:R-:W-:Y:S01]  /*c8b0*/  IMAD.MOV.U32 R16, RZ, RZ, RZ ;  /* 0x000000ffff107224 */ /* 0x001fe200078e00ff */
[----:B--2---:R-:W-:-:S05]  /*c8c0*/  IADD3 R23, PT, PT, RZ, -R17, RZ ;  /* 0x80000011ff177210 */ /* 0x004fca0007ffe0ff */
[----:B------:R-:W-:-:S04]  /*c8d0*/  IMAD R23, R23, R22, RZ ;  /* 0x0000001617177224 */ /* 0x000fc800078e02ff */
[----:B-1----:R-:W-:-:S07]  /*c8e0*/  IMAD.HI.U32 R23, R17, R23, R16 ;  /* 0x0000001711177227 */ /* 0x002fce00078e0010 */
.L_x_315:
[----:B0-----:R-:W0:Y:S01]  /*c8f0*/  LDCU UR6, c[0x0][0x3a4] ;  /* 0x00007480ff0677ac */ /* 0x001e220008000800 */
[----:B-1----:R-:W-:Y:S01]  /*c900*/  IABS R17, R18 ;  /* 0x0000001200117213 */ /* 0x002fe20000000000 */
[----:B------:R-:W-:Y:S04]  /*c910*/  BSSY.RECONVERGENT B2, `(.L_x_306) ;  /* 0x0000023000027945 */ /* 0x000fe80003800200 */
[----:B------:R-:W-:-:S04]  /*c920*/  IMAD.HI.U32 R23, R23, R17, RZ ;  /* 0x0000001117177227 */ /* 0x000fc800078e00ff */
[----:B------:R-:W-:Y:S01]  /*c930*/  IMAD.MOV R16, RZ, RZ, -R23 ;  /* 0x000000ffff107224 */ /* 0x000fe200078e0a17 */
[----:B0-----:R-:W-:-:S04]  /*c940*/  MOV R15, UR6 ;  /* 0x00000006000f7c02 */ /* 0x001fc80008000f00 */
[-C--:B------:R-:W-:Y:S02]  /*c950*/  IABS R20, R15.reuse ;  /* 0x0000000f00147213 */ /* 0x080fe40000000000 */
[----:B------:R-:W-:-:S03]  /*c960*/  LOP3.LUT R21, RZ, R15, RZ, 0x33, !PT ;  /* 0x0000000fff157212 */ /* 0x000fc600078e33ff */
        /* <DEDUP_REMOVED lines=12> */
[----:B------:R-:W-:-:S13]  /*ca30*/  ISETP.GE.AND P1, PT, R22, R19, PT ;  /* 0x000000131600720c */ /* 0x000fda0003f26270 */
[----:B------:R-:W-:Y:S05]  /*ca40*/  @P1 BRA `(.L_x_307) ;  /* 0x0000000000381947 */ /* 0x000fea0003800000 */
        /* <DEDUP_REMOVED lines=14> */
.L_x_307:
[----:B------:R-:W-:-:S07]  /*cb30*/  PRMT R31, RZ, 0x7610, R31 ;  /* 0x00007610ff1f7816 */ /* 0x000fce000000001f */
.L_x_308:
[----:B------:R-:W-:Y:S05]  /*cb40*/  BSYNC.RECONVERGENT B2 ;  /* 0x0000000000027941 */ /* 0x000fea0003800200 */
.L_x_306:
[----:B------:R-:W1:Y:S01]  /*cb50*/  I2F.RP R22, R20 ;  /* 0x0000001400167306 */ /* 0x000e620000209400 */
[C---:B------:R-:W-:Y:S01]  /*cb60*/  VIADD R30, R18.reuse, 0x100 ;  /* 0x00000100121e7836 */ /* 0x040fe20000000000 */
[C---:B------:R-:W-:Y:S01]  /*cb70*/  IADD3 R28, PT, PT, R18.reuse, 0x200, RZ ;  /* 0x00000200121c7810 */ /* 0x040fe20007ffe0ff */
[----:B------:R-:W-:Y:S01]  /*cb80*/  VIADD R26, R18, 0x300 ;  /* 0x00000300121a7836 */ /* 0x000fe20000000000 */
[----:B------:R-:W-:Y:S02]  /*cb90*/  BSSY.RECONVERGENT B2, `(.L_x_309) ;  /* 0x0000042000027945 */ /* 0x000fe40003800200 */
[----:B------:R-:W-:Y:S02]  /*cba0*/  IABS R24, R30 ;  /* 0x0000001e00187213 */ /* 0x000fe40000000000 */
[----:B------:R-:W-:Y:S02]  /*cbb0*/  IABS R29, R28 ;  /* 0x0000001c001d7213 */ /* 0x000fe40000000000 */
[----:B------:R-:W-:-:S02]  /*cbc0*/  LOP3.LUT R66, R30, R15, RZ, 0x3c, !PT ;  /* 0x0000000f1e427212 */ /* 0x000fc400078e3cff */
[----:B------:R-:W-:Y:S02]  /*cbd0*/  IABS R27, R26 ;  /* 0x0000001a001b7213 */ /* 0x000fe40000000000 */
[----:B------:R-:W-:Y:S01]  /*cbe0*/  ISETP.GE.AND P5, PT, R66, RZ, PT ;  /* 0x000000ff4200720c */ /* 0x000fe20003fa6270 */
[----:B-1----:R-:W0:Y:S02]  /*cbf0*/  MUFU.RCP R22, R22 ;  /* 0x0000001600167308 */ /* 0x002e240000001000 */
[----:B0-----:R-:W-:Y:S01]  /*cc00*/  VIADD R16, R22, 0xffffffe ;  /* 0x0ffffffe16107836 */ /* 0x001fe20000000000 */
[----:B------:R-:W-:-:S05]  /*cc10*/  MOV R22, R20 ;  /* 0x0000001400167202 */ /* 0x000fca0000000f00 */
[----:B------:R0:W1:Y:S02]  /*cc20*/  F2I.FTZ.U32.TRUNC.NTZ R17, R16 ;  /* 0x0000001000117305 */ /* 0x000064000021f000 */
[----:B0-----:R-:W-:Y:S01]  /*cc30*/  HFMA2 R16, -RZ, RZ, 0, 0 ;  /* 0x00000000ff107431 */ /* 0x001fe200000001ff */
[----:B-1----:R-:W-:-:S05]  /*cc40*/  IADD3 R23, PT, PT, RZ, -R17, RZ ;  /* 0x80000011ff177210 */ /* 0x002fca0007ffe0ff */
[----:B------:R-:W-:-:S04]  /*cc50*/  IMAD R23, R23, R20, RZ ;  /* 0x0000001417177224 */ /* 0x000fc800078e02ff */
[----:B------:R-:W-:-:S04]  /*cc60*/  IMAD.HI.U32 R23, R17, R23, R16 ;  /* 0x0000001711177227 */ /* 0x000fc800078e0010 */
[----:B------:R-:W-:-:S04]  /*cc70*/  IMAD.MOV.U32 R17, RZ, RZ, R24 ;  /* 0x000000ffff117224 */ /* 0x000fc800078e0018 */
[----:B------:R-:W-:-:S04]  /*cc80*/  IMAD.HI.U32 R24, R23, R17, RZ ;  /* 0x0000001117187227 */ /* 0x000fc800078e00ff */
[----:B------:R-:W-:-:S04]  /*cc90*/  IMAD.MOV R16, RZ, RZ, -R24 ;  /* 0x000000ffff107224 */ /* 0x000fc800078e0a18 */
[----:B------:R-:W-:Y:S02]  /*cca0*/  IMAD R17, R20, R16, R17 ;  /* 0x0000001014117224 */ /* 0x000fe400078e0211 */
[----:B------:R-:W-:-:S03]  /*ccb0*/  IMAD.HI.U32 R16, R23, R29, RZ ;  /* 0x0000001d17107227 */ /* 0x000fc600078e00ff */
[----:B------:R-:W-:Y:S02]  /*ccc0*/  ISETP.GT.U32.AND P3, PT, R22, R17, PT ;  /* 0x000000111600720c */ /* 0x000fe40003f64070 */
[----:B------:R-:W-:-:S05]  /*ccd0*/  IADD3 R25, PT, PT, -R16, RZ, RZ ;  /* 0x000000ff10197210 */ /* 0x000fca0007ffe1ff */
[----:B------:R-:W-:Y:S01]  /*cce0*/  IMAD R29, R20, R25, R29 ;  /* 0x00000019141d7224 */ /* 0x000fe200078e021d */
[----:B------:R-:W-:-:S04]  /*ccf0*/  MOV R25, R27 ;  /* 0x0000001b00197202 */ /* 0x000fc80000000f00 */
[----:B------:R-:W-:Y:S01]  /*cd00*/  ISETP.GT.U32.AND P1, PT, R22, R29, PT ;  /* 0x0000001d1600720c */ /* 0x000fe20003f24070 */
[----:B------:R-:W-:Y:S02]  /*cd10*/  @!P3 IMAD.IADD R17, R17, 0x1, -R20 ;  /* 0x000000011111b824 */ /* 0x000fe400078e0a14 */
[----:B------:R-:W-:Y:S02]  /*cd20*/  @!P3 VIADD R24, R24, 0x1 ;  /* 0x000000011818b836 */ /* 0x000fe40000000000 */
[----:B------:R-:W-:Y:S01]  /*cd30*/  IMAD.HI.U32 R27, R23, R25, RZ ;  /* 0x00000019171b7227 */ /* 0x000fe200078e00ff */
[----:B------:R-:W-:-:S04]  /*cd40*/  ISETP.GE.U32.AND P2, PT, R17, R22, PT ;  /* 0x000000161100720c */ /* 0x000fc80003f46070 */
[----:B------:R-:W-:-:S03]  /*cd50*/  IADD3 R67, PT, PT, -R27, RZ, RZ ;  /* 0x000000ff1b437210 */ /* 0x000fc60007ffe1ff */
[----:B------:R-:W-:Y:S02]  /*cd60*/  @!P1 IADD3 R29, PT, PT, R29, -R20, RZ ;  /* 0x800000141d1d9210 */ /* 0x000fe40007ffe0ff */
[----:B------:R-:W-:Y:S01]  /*cd70*/  IMAD R25, R20, R67, R25 ;  /* 0x0000004314197224 */ /* 0x000fe200078e0219 */
[----:B------:R-:W-:Y:S02]  /*cd80*/  LOP3.LUT R67, R28, R15, RZ, 0x3c, !PT ;  /* 0x0000000f1c437212 */ /* 0x000fe400078e3cff */
[----:B------:R-:W-:Y:S01]  /*cd90*/  ISETP.GE.U32.AND P4, PT, R29, R22, PT ;  /* 0x000000161d00720c */ /* 0x000fe20003f86070 */
[----:B------:R-:W-:Y:S01]  /*cda0*/  @P2 VIADD R24, R24, 0x1 ;  /* 0x0000000118182836 */ /* 0x000fe20000000000 */
[----:B------:R-:W-:Y:S02]  /*cdb0*/  ISETP.GT.U32.AND P2, PT, R22, R25, PT ;  /* 0x000000191600720c */ /* 0x000fe40003f44070 */
[----:B------:R-:W-:Y:S01]  /*cdc0*/  ISETP.GE.AND P3, PT, R67, RZ, PT ;  /* 0x000000ff4300720c */ /* 0x000fe20003f66270 */
[----:B------:R-:W-:Y:S01]  /*cdd0*/  IMAD.MOV.U32 R66, RZ, RZ, R24 ;  /* 0x000000ffff427224 */ /* 0x000fe200078e0018 */
[----:B------:R-:W-:Y:S01]  /*cde0*/  @!P5 IADD3 R66, PT, PT, -R24, RZ, RZ ;  /* 0x000000ff1842d210 */ /* 0x000fe20007ffe1ff */
[----:B------:R-:W-:Y:S01]  /*cdf0*/  IMAD R24, R18, 0x2, R45 ;  /* 0x0000000212187824 */ /* 0x000fe200078e022d */
[----:B------:R-:W-:-:S02]  /*ce00*/  @!P1 IADD3 R16, PT, PT, R16, 0x1, RZ ;  /* 0x0000000110109810 */ /* 0x000fc40007ffe0ff */
[----:B------:R-:W-:Y:S02]  /*ce10*/  SEL R66, R21, R66, !P0 ;  /* 0x0000004215427207 */ /* 0x000fe40004000000 */
[----:B-----5:R0:W-:Y:S01]  /*ce20*/  STS.U16 [R24], R31 ;  /* 0x0000001f18007388 */ /* 0x0201e20000000400 */
[----:B------:R-:W-:Y:S02]  /*ce30*/  @P4 IADD3 R16, PT, PT, R16, 0x1, RZ ;  /* 0x0000000110104810 */ /* 0x000fe40007ffe0ff */
[----:B------:R-:W-:Y:S01]  /*ce40*/  IMAD.IADD R68, R65, 0x1, R66 ;  /* 0x0000000141447824 */ /* 0x000fe200078e0242 */
[----:B------:R-:W-:Y:S01]  /*ce50*/  LOP3.LUT R66, R26, R15, RZ, 0x3c, !PT ;  /* 0x0000000f1a427212 */ /* 0x000fe200078e3cff */
[----:B------:R-:W-:Y:S01]  /*ce60*/  @!P2 IMAD.IADD R25, R25, 0x1, -R20 ;  /* 0x000000011919a824 */ /* 0x000fe200078e0a14 */
[----:B------:R-:W-:Y:S02]  /*ce70*/  @!P3 IADD3 R16, PT, PT, -R16, RZ, RZ ;  /* 0x000000ff1010b210 */ /* 0x000fe40007ffe1ff */
[----:B------:R-:W-:-:S02]  /*ce80*/  ISETP.GE.AND P5, PT, R68, R19, PT ;  /* 0x000000134400720c */ /* 0x000fc40003fa6270 */
[----:B------:R-:W-:Y:S02]  /*ce90*/  ISETP.GE.AND P1, PT, R66, RZ, PT ;  /* 0x000000ff4200720c */ /* 0x000fe40003f26270 */
[----:B------:R-:W-:Y:S02]  /*cea0*/  ISETP.GE.U32.AND P4, PT, R25, R22, PT ;  /* 0x000000161900720c */ /* 0x000fe40003f86070 */
[----:B------:R-:W-:-:S07]  /*ceb0*/  SEL R66, R21, R16, !P0 ;  /* 0x0000001015427207 */ /* 0x000fce0004000000 */
[----:B0-----:R-:W-:Y:S01]  /*cec0*/  @P5 PRMT R31, RZ, 0x7610, R31 ;  /* 0x00007610ff1f5816 */ /* 0x001fe2000000001f */
        /* <DEDUP_REMOVED lines=14> */
.L_x_310:
[----:B------:R-:W-:Y:S05]  /*cfb0*/  BSYNC.RECONVERGENT B2 ;  /* 0x0000000000027941 */ /* 0x000fea0003800200 */
.L_x_309:
        /* <DEDUP_REMOVED lines=23> */
.L_x_312:
[----:B------:R-:W-:Y:S05]  /*d130*/  BSYNC.RECONVERGENT B2 ;  /* 0x0000000000027941 */ /* 0x000fea0003800200 */
.L_x_311:
[----:B-----5:R1:W-:Y:S01]  /*d140*/  STS.U16 [R24+0x400], R17 ;  /* 0x0004001118007388 */ /* 0x0203e20000000400 */
[----:B------:R-:W-:Y:S01]  /*d150*/  IMAD.IADD R30, R65, 0x1, R30 ;  /* 0x00000001411e7824 */ /* 0x000fe200078e021e */
[----:B------:R-:W-:Y:S04]  /*d160*/  BSSY.RECONVERGENT B2, `(.L_x_313) ;  /* 0x0000011000027945 */ /* 0x000fe80003800200 */
[----:B------:R-:W-:-:S13]  /*d170*/  ISETP.GE.AND P1, PT, R30, R19, PT ;  /* 0x000000131e00720c */ /* 0x000fda0003f26270 */
[----:B------:R-:W-:Y:S01]  /*d180*/  @P1 PRMT R27, RZ, 0x7610, R27 ;  /* 0x00007610ff1b1816 */ /* 0x000fe2000000001b */
[----:B-1----:R-:W-:Y:S06]  /*d190*/  @P1 BRA `(.L_x_314) ;  /* 0x0000000000341947 */ /* 0x002fec0003800000 */
[----:B------:R-:W-:Y:S01]  /*d1a0*/  ISETP.GE.AND P2, PT, R26, RZ, PT ;  /* 0x000000ff1a00720c */ /* 0x000fe20003f46270 */
[----:B------:R-:W1:Y:S01]  /*d1b0*/  LDCU.64 UR6, c[0x0][0x390] ;  /* 0x00007200ff0677ac */ /* 0x000e620008000a00 */
[----:B0-----:R-:W-:Y:S02]  /*d1c0*/  IADD3 R16, PT, PT, R25, -R20, RZ ;  /* 0x8000001419107210 */ /* 0x001fe40007ffe0ff */
[----:B------:R-:W-:-:S04]  /*d1d0*/  ISETP.GT.U32.AND P1, PT, R22, R25, PT ;  /* 0x000000191600720c */ /* 0x000fc80003f24070 */
[----:B------:R-:W-:-:S05]  /*d1e0*/  SEL R16, R16, R25, !P1 ;  /* 0x0000001910107207 */ /* 0x000fca0004800000 */
[----:B------:R-:W-:-:S05]  /*d1f0*/  @!P2 IMAD.MOV R16, RZ, RZ, -R16 ;  /* 0x000000ffff10a224 */ /* 0x000fca00078e0a10 */
[----:B------:R-:W-:-:S05]  /*d200*/  SEL R16, R21, R16, !P0 ;  /* 0x0000001015107207 */ /* 0x000fca0004000000 */
[----:B------:R-:W-:-:S05]  /*d210*/  IMAD R17, R30, R15, R16 ;  /* 0x0000000f1e117224 */ /* 0x000fca00078e0210 */
[----:B------:R-:W-:-:S04]  /*d220*/  IADD3 R20, P0, PT, R54, R17, RZ ;  /* 0x0000001136147210 */ /* 0x000fc80007f1e0ff */
[----:B------:R-:W-:Y:S02]  /*d230*/  LEA.HI.X.SX32 R17, R17, R2, 0x1, P0 ;  /* 0x0000000211117211 */ /* 0x000fe400000f0eff */
[----:B-1----:R-:W-:-:S04]  /*d240*/  LEA R16, P0, R20, UR6, 0x1 ;  /* 0x0000000614107c11 */ /* 0x002fc8000f8008ff */
[----:B------:R-:W-:-:S05]  /*d250*/  LEA.HI.X R17, R20, UR7, R17, 0x1, P0 ;  /* 0x0000000714117c11 */ /* 0x000fca00080f0c11 */
[----:B------:R1:W5:Y:S04]  /*d260*/  LDG.E.U16.CONSTANT R27, desc[UR4][R16.64] ;  /* 0x00000004101b7981 */ /* 0x000368000c1e9500 */
.L_x_314:
[----:B------:R-:W-:Y:S05]  /*d270*/  BSYNC.RECONVERGENT B2 ;  /* 0x0000000000027941 */ /* 0x000fea0003800200 */
.L_x_313:
[----:B-----5:R2:W-:Y:S01]  /*d280*/  STS.U16 [R24+0x600], R27 ;  /* 0x0006001b18007388 */ /* 0x0205e20000000400 */
[----:B------:R-:W-:-:S04]  /*d290*/  IADD3 R18, PT, PT, R18, 0x400, RZ ;  /* 0x0000040012127810 */ /* 0x000fc80007ffe0ff */
[----:B------:R-:W-:-:S13]  /*d2a0*/  ISETP.GE.AND P0, PT, R18, R53, PT ;  /* 0x000000351200720c */ /* 0x000fda0003f06270 */
[----:B--2---:R-:W-:Y:S05]  /*d2b0*/  @!P0 BRA `(.L_x_315) ;  /* 0xfffffff4008c8947 */ /* 0x004fea000383ffff */
.L_x_297:
[----:B------:R-:W-:Y:S05]  /*d2c0*/  BSYNC.RECONVERGENT B1 ;  /* 0x0000000000017941 */ /* 0x000fea0003800200 */
.L_x_296:
[----:B------:R-:W-:Y:S01]  /*d2d0*/  BAR.SYNC.DEFER_BLOCKING 0x0 ;  /* 0x0000000000007b1d */ /* 0x000fe20000010000 */
[----:B------:R-:W-:-:S05]  /*d2e0*/  ISETP.GE.AND P0, PT, R15, 0x20, PT ;  /* 0x000000200f00780c */ /* 0x000fca0003f06270 */
[----:B------:R-:W-:Y:S08]  /*d2f0*/  BSSY.RECONVERGENT B1, `(.L_x_316) ;  /* 0x00008fe000017945 */ /* 0x000ff00003800200 */
[----:B------:R-:W-:Y:S05]  /*d300*/  @!P0 BRA `(.L_x_317) ;  /* 0x0000008c00f08947 */ /* 0x000fea0003800000 */
[----:B------:R-:W-:Y:S01]  /*d310*/  BSSY.RECONVERGENT B2, `(.L_x_318) ;  /* 0x000011f000027945 */ /* 0x000fe20003800200 */
[----:B------:R-:W-:-:S07]  /*d320*/  IMAD.MOV.U32 R68, RZ, RZ, RZ ;  /* 0x000000ffff447224 */ /* 0x000fce00078e00ff */
.L_x_319:
[----:B------:R-:W-:Y:S01]  /*d330*/  IADD3 R70, PT, PT, R41, R68, RZ ;  /* 0x0000004429467210 */ /* 0x000fe20007ffe0ff */
[----:B------:R-:W-:Y:S01]  /*d340*/  IMAD R67, R68, 0x4, R1 ;  /* 0x0000000444437824 */ /* 0x000fe200078e0201 */
[----:B------:R-:W-:-:S03]  /*d350*/  LEA R65, R58, R43, 0xb ;  /* 0x0000002b3a417211 */ /* 0x000fc600078e58ff */
[----:B0-2---:R-:W-:Y:S02]  /*d360*/  IMAD R20, R70, 0x2, R45 ;  /* 0x0000000246147824 */ /* 0x005fe400078e022d */
[----:B-1-34-:R-:W-:Y:S02]  /*d370*/  LDS.128 R16, [R65] ;  /* 0x0000000041107984 */ /* 0x01afe40000000c00 */
[C---:B------:R-:W-:Y:S02]  /*d380*/  IMAD R66, R15.reuse, 0x2, R20 ;  /* 0x000000020f427824 */ /* 0x040fe400078e0214 */
[----:B------:R0:W1:Y:S03]  /*d390*/  LDS.U16 R28, [R20] ;  /* 0x00000000141c7984 */ /* 0x0000660000000400 */
[C---:B------:R-:W-:Y:S01]  /*d3a0*/  LEA R30, R15.reuse, R66, 0x1 ;  /* 0x000000420f1e7211 */ /* 0x040fe200078e08ff */
[----:B------:R-:W-:Y:S04]  /*d3b0*/  LDS.128 R24, [R65+0x10] ;  /* 0x0000100041187984 */ /* 0x000fe80000000c00 */
[C---:B------:R-:W-:Y:S01]  /*d3c0*/  IMAD R72, R15.reuse, 0x2, R30 ;  /* 0x000000020f487824 */ /* 0x040fe200078e021e */
[----:B------:R-:W2:Y:S04]  /*d3d0*/  LDS.U16 R66, [R66] ;  /* 0x0000000042427984 */ /* 0x000ea80000000400 */
[C---:B------:R-:W-:Y:S01]  /*d3e0*/  LEA R74, R15.reuse, R72, 0x1 ;  /* 0x000000480f4a7211 */ /* 0x040fe200078e08ff */
[----:B------:R-:W3:Y:S04]  /*d3f0*/  LDS.U16 R71, [R30] ;  /* 0x000000001e477984 */ /* 0x000ee80000000400 */
[C---:B------:R-:W-:Y:S01]  /*d400*/  IMAD R22, R15.reuse, 0x2, R74 ;  /* 0x000000020f167824 */ /* 0x040fe200078e024a */
[----:B------:R-:W4:Y:S04]  /*d410*/  LDS.U16 R69, [R72] ;  /* 0x0000000048457984 */ /* 0x000f280000000400 */
[C---:B------:R-:W-:Y:S01]  /*d420*/  LEA R76, R15.reuse, R22, 0x1 ;  /* 0x000000160f4c7211 */ /* 0x040fe200078e08ff */
[----:B------:R5:W4:Y:S04]  /*d430*/  LDS.U16 R23, [R74] ;  /* 0x000000004a177984 */ /* 0x000b280000000400 */
[C---:B0-----:R-:W-:Y:S01]  /*d440*/  IMAD R20, R15.reuse, 0x2, R76 ;  /* 0x000000020f147824 */ /* 0x041fe200078e024c */
[----:B------:R-:W0:Y:S04]  /*d450*/  LDS.U16 R22, [R22] ;  /* 0x0000000016167984 */ /* 0x000e280000000400 */
[----:B------:R5:W0:Y:S01]  /*d460*/  LDS.U16 R21, [R76] ;  /* 0x000000004c157984 */ /* 0x000a220000000400 */
[----:B------:R-:W-:-:S03]  /*d470*/  LEA R78, R15, R20, 0x1 ;  /* 0x000000140f4e7211 */ /* 0x000fc600078e08ff */
[----:B------:R-:W0:Y:S02]  /*d480*/  LDS.U16 R20, [R20] ;  /* 0x0000000014147984 */ /* 0x000e240000000400 */
[C---:B------:R-:W-:Y:S02]  /*d490*/  IMAD R80, R15.reuse, 0x2, R78 ;  /* 0x000000020f507824 */ /* 0x040fe400078e024e */
[----:B-1----:R-:W-:Y:S01]  /*d4a0*/  HADD2.F32 R29, -RZ, R28.H0_H0 ;  /* 0x2000001cff1d7230 */ /* 0x002fe20000004100 */
[----:B------:R-:W1:Y:S02]  /*d4b0*/  LDS.U16 R72, [R78] ;  /* 0x000000004e487984 */ /* 0x000e640000000400 */
[C---:B-----5:R-:W-:Y:S02]  /*d4c0*/  LEA R74, R15.reuse, R80, 0x1 ;  /* 0x000000500f4a7211 */ /* 0x060fe400078e08ff */
[----:B------:R-:W-:Y:S01]  /*d4d0*/  FFMA R16, R16, R29, RZ ;  /* 0x0000001d10107223 */ /* 0x000fe200000000ff */
[----:B------:R5:W1:Y:S01]  /*d4e0*/  LDS.U16 R75, [R80] ;  /* 0x00000000504b7984 */ /* 0x000a620000000400 */
[----:B------:R-:W-:Y:S01]  /*d4f0*/  LEA R76, R15, R74, 0x1 ;  /* 0x0000004a0f4c7211 */ /* 0x000fe200078e08ff */
[----:B--2---:R-:W-:-:S02]  /*d500*/  HADD2.F32 R66, -RZ, R66.H0_H0 ;  /* 0x20000042ff427230 */ /* 0x004fc40000004100 */
[----:B------:R-:W2:Y:S02]  /*d510*/  LDS.128 R28, [R65+0x20] ;  /* 0x00002000411c7984 */ /* 0x000ea40000000c00 */
[----:B------:R-:W-:Y:S02]  /*d520*/  IMAD R82, R15, 0x2, R76 ;  /* 0x000000020f527824 */ /* 0x000fe400078e024c */
[----:B------:R-:W-:Y:S01]  /*d530*/  FFMA R17, R17, R66, R16 ;  /* 0x0000004211117223 */ /* 0x000fe20000000010 */
[----:B------:R-:W2:Y:S01]  /*d540*/  LDS.U16 R74, [R74] ;  /* 0x000000004a4a7984 */ /* 0x000ea20000000400 */
[----:B---3--:R-:W-:-:S03]  /*d550*/  HADD2.F32 R71, -RZ, R71.H0_H0 ;  /* 0x20000047ff477230 */ /* 0x008fc60000004100 */
[----:B------:R-:W3:Y:S01]  /*d560*/  LDS.U16 R78, [R82] ;  /* 0x00000000524e7984 */ /* 0x000ee20000000400 */
[----:B----4-:R-:W-:Y:S02]  /*d570*/  HADD2.F32 R69, -RZ, R69.H0_H0 ;  /* 0x20000045ff457230 */ /* 0x010fe40000004100 */
[----:B------:R-:W-:Y:S01]  /*d580*/  FFMA R18, R18, R71, R17 ;  /* 0x0000004712127223 */ /* 0x000fe20000000011 */
[----:B------:R4:W3:Y:S01]  /*d590*/  LDS.U16 R77, [R76] ;  /* 0x000000004c4d7984 */ /* 0x0008e20000000400 */
[----:B------:R-:W-:-:S03]  /*d5a0*/  LEA R84, R15, R82, 0x1 ;  /* 0x000000520f547211 */ /* 0x000fc600078e08ff */
[----:B------:R-:W3:Y:S01]  /*d5b0*/  LDL R66, [R67] ;  /* 0x0000000043427983 */ /* 0x000ee20000100800 */
[----:B------:R-:W-:Y:S02]  /*d5c0*/  HADD2.F32 R23, -RZ, R23.H0_H0 ;  /* 0x20000017ff177230 */ /* 0x000fe40000004100 */
[----:B------:R-:W-:Y:S01]  /*d5d0*/  FFMA R73, R19, R69, R18 ;  /* 0x0000004513497223 */ /* 0x000fe20000000012 */
[C---:B-----5:R-:W-:Y:S01]  /*d5e0*/  IMAD R80, R15.reuse, 0x2, R84 ;  /* 0x000000020f507824 */ /* 0x060fe200078e0254 */
[----:B------:R5:W3:Y:S01]  /*d5f0*/  LDS.U16 R71, [R84] ;  /* 0x0000000054477984 */ /* 0x000ae20000000400 */
[C---:B----4-:R-:W-:Y:S01]  /*d600*/  LEA R76, R15.reuse, R70, 0x4 ;  /* 0x000000460f4c7211 */ /* 0x050fe200078e20ff */
[----:B0-----:R-:W-:Y:S02]  /*d610*/  HADD2.F32 R22, -RZ, R22.H0_H0 ;  /* 0x20000016ff167230 */ /* 0x001fe40000004100 */
[----:B------:R-:W-:Y:S01]  /*d620*/  FFMA R82, R24, R23, R73 ;  /* 0x0000001718527223 */ /* 0x000fe20000000049 */
[----:B------:R-:W0:Y:S01]  /*d630*/  LDS.128 R16, [R65+0x30] ;  /* 0x0000300041107984 */ /* 0x000e220000000c00 */
[----:B------:R-:W-:Y:S01]  /*d640*/  IMAD R79, R15, 0x2, R80 ;  /* 0x000000020f4f7824 */ /* 0x000fe200078e0250 */
[----:B------:R-:W-:Y:S01]  /*d650*/  LEA R24, R76, R45, 0x1 ;  /* 0x0000002d4c187211 */ /* 0x000fe200078e08ff */
[----:B------:R-:W-:Y:S01]  /*d660*/  HADD2.F32 R21, -RZ, R21.H0_H0 ;  /* 0x20000015ff157230 */ /* 0x000fe20000004100 */
[----:B------:R4:W0:Y:S01]  /*d670*/  LDS.U16 R69, [R80] ;  /* 0x0000000050457984 */ /* 0x0008220000000400 */
[----:B------:R-:W-:Y:S01]  /*d680*/  FFMA R25, R25, R22, R82 ;  /* 0x0000001619197223 */ /* 0x000fe20000000052 */
[----:B------:R-:W-:-:S02]  /*d690*/  HADD2.F32 R82, -RZ, R20.H0_H0 ;  /* 0x20000014ff527230 */ /* 0x000fc40000004100 */
[----:B------:R-:W0:Y:S01]  /*d6a0*/  LDS.U16 R73, [R79] ;  /* 0x000000004f497984 */ /* 0x000e220000000400 */
[----:B------:R-:W-:Y:S01]  /*d6b0*/  FFMA R26, R26, R21, R25 ;  /* 0x000000151a1a7223 */ /* 0x000fe20000000019 */
[----:B-----5:R-:W-:Y:S02]  /*d6c0*/  IMAD R84, R15, 0x2, R24 ;  /* 0x000000020f547824 */ /* 0x020fe400078e0218 */
[----:B------:R5:W0:Y:S01]  /*d6d0*/  LDS.U16 R76, [R24] ;  /* 0x00000000184c7984 */ /* 0x000a220000000400 */
[----:B------:R-:W-:Y:S01]  /*d6e0*/  FFMA R27, R27, R82, R26 ;  /* 0x000000521b1b7223 */ /* 0x000fe2000000001a */
[----:B-1----:R-:W-:Y:S01]  /*d6f0*/  HADD2.F32 R25, -RZ, R72.H0_H0 ;  /* 0x20000048ff197230 */ /* 0x002fe20000004100 */
[C---:B------:R-:W-:Y:S01]  /*d700*/  LEA R26, R15.reuse, R84, 0x1 ;  /* 0x000000540f1a7211 */ /* 0x040fe200078e08ff */
[----:B------:R-:W1:Y:S01]  /*d710*/  LDS.128 R20, [R65+0x40] ;  /* 0x0000400041147984 */ /* 0x000e620000000c00 */
[----:B----4-:R-:W-:Y:S02]  /*d720*/  HADD2.F32 R80, -RZ, R75.H0_H0 ;  /* 0x2000004bff507230 */ /* 0x010fe40000004100 */
[----:B--2---:R-:W-:Y:S01]  /*d730*/  FFMA R86, R28, R25, R27 ;  /* 0x000000191c567223 */ /* 0x004fe2000000001b */
[----:B------:R2:W4:Y:S01]  /*d740*/  LDS.U16 R72, [R84] ;  /* 0x0000000054487984 */ /* 0x0005220000000400 */
[----:B------:R-:W-:-:S02]  /*d750*/  IMAD R82, R15, 0x2, R26 ;  /* 0x000000020f527824 */ /* 0x000fc400078e021a */
[----:B------:R-:W-:Y:S01]  /*d760*/  HADD2.F32 R25, -RZ, R74.H0_H0 ;  /* 0x2000004aff197230 */ /* 0x000fe20000004100 */
[----:B------:R-:W4:Y:S01]  /*d770*/  LDS.U16 R28, [R26] ;  /* 0x000000001a1c7984 */ /* 0x000f220000000400 */
[----:B------:R-:W-:Y:S01]  /*d780*/  FFMA R27, R29, R80, R86 ;  /* 0x000000501d1b7223 */ /* 0x000fe20000000056 */
[C---:B------:R-:W-:Y:S02]  /*d790*/  LEA R74, R15.reuse, R82, 0x1 ;  /* 0x000000520f4a7211 */ /* 0x040fe400078e08ff */
[----:B------:R-:W4:Y:S01]  /*d7a0*/  LDS.U16 R29, [R82] ;  /* 0x00000000521d7984 */ /* 0x000f220000000400 */
[----:B------:R-:W-:Y:S01]  /*d7b0*/  FFMA R30, R30, R25, R27 ;  /* 0x000000191e1e7223 */ /* 0x000fe2000000001b */
[----:B---3--:R-:W-:Y:S02]  /*d7c0*/  HADD2.F32 R25, -RZ, R78.H0_H0 ;  /* 0x2000004eff197230 */ /* 0x008fe40000004100 */
[C---:B------:R-:W-:Y:S02]  /*d7d0*/  IMAD R78, R15.reuse, 0x2, R74 ;  /* 0x000000020f4e7824 */ /* 0x040fe400078e024a */
[----:B-----5:R-:W-:Y:S01]  /*d7e0*/  HADD2.F32 R24, -RZ, R77.H0_H0 ;  /* 0x2000004dff187230 */ /* 0x020fe20000004100 */
[----:B------:R-:W3:Y:S01]  /*d7f0*/  LDS.U16 R74, [R74] ;  /* 0x000000004a4a7984 */ /* 0x000ee20000000400 */
[----:B------:R-:W-:Y:S01]  /*d800*/  HADD2.F32 R71, -RZ, R71.H0_H0 ;  /* 0x20000047ff477230 */ /* 0x000fe20000004100 */
[----:B------:R-:W-:-:S02]  /*d810*/  LEA R80, R15, R78, 0x1 ;  /* 0x0000004e0f507211 */ /* 0x000fc400078e08ff */
[----:B------:R-:W-:Y:S02]  /*d820*/  FFMA R31, R31, R24, R30 ;  /* 0x000000181f1f7223 */ /* 0x000fe4000000001e */
[----:B------:R5:W3:Y:S01]  /*d830*/  LDS.U16 R30, [R78] ;  /* 0x000000004e1e7984 */ /* 0x000ae20000000400 */
[----:B--2---:R-:W-:Y:S02]  /*d840*/  IMAD R84, R15, 0x2, R80 ;  /* 0x000000020f547824 */ /* 0x004fe400078e0250 */
[----:B0-----:R-:W-:Y:S01]  /*d850*/  FFMA R16, R16, R25, R31 ;  /* 0x0000001910107223 */ /* 0x001fe2000000001f */
[----:B------:R-:W-:Y:S01]  /*d860*/  HADD2.F32 R69, -RZ, R69.H0_H0 ;  /* 0x20000045ff457230 */ /* 0x000fe20000004100 */
[----:B------:R-:W0:Y:S02]  /*d870*/  LDS.128 R24, [R65+0x50] ;  /* 0x0000500041187984 */ /* 0x000e240000000c00 */
[----:B------:R-:W-:Y:S01]  /*d880*/  FFMA R17, R17, R71, R16 ;  /* 0x0000004711117223 */ /* 0x000fe20000000010 */
[----:B------:R-:W-:Y:S01]  /*d890*/  LEA R86, R15, R84, 0x1 ;  /* 0x000000540f567211 */ /* 0x000fe200078e08ff */
[----:B------:R2:W0:Y:S01]  /*d8a0*/  LDS.U16 R31, [R80] ;  /* 0x00000000501f7984 */ /* 0x0004220000000400 */
[----:B------:R-:W-:-:S02]  /*d8b0*/  HADD2.F32 R16, -RZ, R73.H0_H0 ;  /* 0x20000049ff107230 */ /* 0x000fc40000004100 */
[----:B------:R-:W-:Y:S01]  /*d8c0*/  FFMA R18, R18, R69, R17 ;  /* 0x0000004512127223 */ /* 0x000fe20000000011 */
[----:B------:R-:W-:Y:S01]  /*d8d0*/  HADD2.F32 R76, -RZ, R76.H0_H0 ;  /* 0x2000004cff4c7230 */ /* 0x000fe20000004100 */
[----:B------:R2:W0:Y:S01]  /*d8e0*/  LDS.U16 R73, [R84] ;  /* 0x0000000054497984 */ /* 0x0004220000000400 */
[----:B-----5:R-:W-:Y:S02]  /*d8f0*/  IMAD R78, R15, 0x2, R86 ;  /* 0x000000020f4e7824 */ /* 0x020fe400078e0256 */
[----:B------:R-:W-:Y:S01]  /*d900*/  FFMA R19, R19, R16, R18 ;  /* 0x0000001013137223 */ /* 0x000fe20000000012 */
[----:B------:R-:W5:Y:S02]  /*d910*/  LDS.U16 R75, [R86] ;  /* 0x00000000564b7984 */ /* 0x000f640000000400 */
[----:B------:R-:W-:Y:S01]  /*d920*/  LEA R82, R15, R78, 0x1 ;  /* 0x0000004e0f527211 */ /* 0x000fe200078e08ff */
[----:B-1----:R-:W-:Y:S01]  /*d930*/  FFMA R20, R20, R76, R19 ;  /* 0x0000004c14147223 */ /* 0x002fe20000000013 */
[----:B------:R1:W5:Y:S01]  /*d940*/  LDS.U16 R69, [R78] ;  /* 0x000000004e457984 */ /* 0x0003620000000400 */
[----:B----4-:R-:W-:-:S02]  /*d950*/  HADD2.F32 R72, -RZ, R72.H0_H0 ;  /* 0x20000048ff487230 */ /* 0x010fc40000004100 */
[----:B--2---:R-:W-:Y:S01]  /*d960*/  IMAD R80, R15, 0x2, R82 ;  /* 0x000000020f507824 */ /* 0x004fe200078e0252 */
[----:B------:R-:W2:Y:S01]  /*d970*/  LDS.128 R16, [R65+0x60] ;  /* 0x0000600041107984 */ /* 0x000ea20000000c00 */
[----:B------:R-:W-:Y:S02]  /*d980*/  HADD2.F32 R77, -RZ, R28.H0_H0 ;  /* 0x2000001cff4d7230 */ /* 0x000fe40000004100 */
[----:B------:R-:W-:Y:S01]  /*d990*/  FFMA R21, R21, R72, R20 ;  /* 0x0000004815157223 */ /* 0x000fe20000000014 */
[----:B------:R-:W-:Y:S01]  /*d9a0*/  HADD2.F32 R20, -RZ, R29.H0_H0 ;  /* 0x2000001dff147230 */ /* 0x000fe20000004100 */
[----:B------:R-:W4:Y:S01]  /*d9b0*/  LDS.U16 R71, [R82] ;  /* 0x0000000052477984 */ /* 0x000f220000000400 */
[C---:B------:R-:W-:Y:S01]  /*d9c0*/  LEA R84, R15.reuse, R80, 0x1 ;  /* 0x000000500f547211 */ /* 0x040fe200078e08ff */
[----:B------:R-:W-:Y:S01]  /*d9d0*/  FFMA R22, R22, R77, R21 ;  /* 0x0000004d16167223 */ /* 0x000fe20000000015 */
[C---:B-1----:R-:W-:Y:S01]  /*d9e0*/  LEA R78, R15.reuse, R70, 0x5 ;  /* 0x000000460f4e7211 */ /* 0x042fe200078e28ff */
[----:B------:R1:W4:Y:S01]  /*d9f0*/  LDS.U16 R72, [R80] ;  /* 0x0000000050487984 */ /* 0x0003220000000400 */
[----:B------:R-:W-:-:S02]  /*da00*/  IMAD R70, R15, 0x30, R70 ;  /* 0x000000300f467824 */ /* 0x000fc400078e0246 */
[----:B------:R-:W-:Y:S01]  /*da10*/  FFMA R29, R23, R20, R22 ;  /* 0x00000014171d7223 */ /* 0x000fe20000000016 */
[C---:B------:R-:W-:Y:S01]  /*da20*/  IMAD R28, R15.reuse, 0x2, R84 ;  /* 0x000000020f1c7824 */ /* 0x040fe200078e0254 */
[----:B------:R-:W4:Y:S01]  /*da30*/  LDS.U16 R76, [R84] ;  /* 0x00000000544c7984 */ /* 0x000f220000000400 */
[----:B---3--:R-:W-:Y:S02]  /*da40*/  HADD2.F32 R77, -RZ, R74.H0_H0 ;  /* 0x2000004aff4d7230 */ /* 0x008fe40000004100 */
[C---:B------:R-:W-:Y:S01]  /*da50*/  IMAD R74, R15.reuse, 0x2, R28 ;  /* 0x000000020f4a7824 */ /* 0x040fe200078e021c */
[----:B------:R-:W3:Y:S01]  /*da60*/  LDS.128 R20, [R65+0x70] ;  /* 0x0000700041147984 */ /* 0x000ee20000000c00 */
[----:B------:R-:W-:Y:S02]  /*da70*/  HADD2.F32 R30, -RZ, R30.H0_H0 ;  /* 0x2000001eff1e7230 */ /* 0x000fe40000004100 */
[----:B------:R-:W-:Y:S01]  /*da80*/  IMAD R78, R78, 0x2, R45 ;  /* 0x000000024e4e7824 */ /* 0x000fe200078e022d */
[----:B------:R-:W3:Y:S01]  /*da90*/  LDS.U16 R28, [R28] ;  /* 0x000000001c1c7984 */ /* 0x000ee20000000400 */
[----:B0-----:R-:W-:Y:S01]  /*daa0*/  FFMA R24, R24, R77, R29 ;  /* 0x0000004d18187223 */ /* 0x001fe2000000001d */
[----:B------:R-:W-:Y:S01]  /*dab0*/  LEA R77, R15, R74, 0x1 ;  /* 0x0000004a0f4d7211 */ /* 0x000fe200078e08ff */
[----:B------:R-:W-:-:S02]  /*dac0*/  HADD2.F32 R79, -RZ, R31.H0_H0 ;  /* 0x2000001fff4f7230 */ /* 0x000fc40000004100 */
[----:B------:R-:W-:Y:S01]  /*dad0*/  FFMA R25, R25, R30, R24 ;  /* 0x0000001e19197223 */ /* 0x000fe20000000018 */
[----:B------:R0:W3:Y:S01]  /*dae0*/  LDS.U16 R29, [R74] ;  /* 0x000000004a1d7984 */ /* 0x0000e20000000400 */
[----:B-1----:R-:W-:Y:S01]  /*daf0*/  LEA R80, R15, R78, 0x1 ;  /* 0x0000004e0f507211 */ /* 0x002fe200078e08ff */
[----:B------:R-:W-:Y:S02]  /*db00*/  HADD2.F32 R24, -RZ, R73.H0_H0 ;  /* 0x20000049ff187230 */ /* 0x000fe40000004100 */
[----:B------:R-:W-:Y:S01]  /*db10*/  FFMA R26, R26, R79, R25 ;  /* 0x0000004f1a1a7223 */ /* 0x000fe20000000019 */
[----:B------:R1:W3:Y:S01]  /*db20*/  LDS.U16 R30, [R78] ;  /* 0x000000004e1e7984 */ /* 0x0002e20000000400 */
[----:B-----5:R-:W-:Y:S02]  /*db30*/  HADD2.F32 R75, -RZ, R75.H0_H0 ;  /* 0x2000004bff4b7230 */ /* 0x020fe40000004100 */
[----:B------:R-:W-:Y:S01]  /*db40*/  FFMA R79, R27, R24, R26 ;  /* 0x000000181b4f7223 */ /* 0x000fe2000000001a */
[----:B------:R-:W5:Y:S01]  /*db50*/  LDS.U16 R31, [R77] ;  /* 0x000000004d1f7984 */ /* 0x000f620000000400 */
[----:B------:R-:W-:-:S02]  /*db60*/  IMAD R82, R15, 0x2, R80 ;  /* 0x000000020f527824 */ /* 0x000fc400078e0250 */
[----:B0-----:R-:W-:Y:S01]  /*db70*/  HADD2.F32 R74, -RZ, R69.H0_H0 ;  /* 0x20000045ff4a7230 */ /* 0x001fe20000004100 */
[----:B------:R-:W0:Y:S01]  /*db80*/  LDS.U16 R73, [R80] ;  /* 0x0000000050497984 */ /* 0x000e220000000400 */
[----:B--2---:R-:W-:Y:S01]  /*db90*/  FFMA R16, R16, R75, R79 ;  /* 0x0000004b10107223 */ /* 0x004fe2000000004f */
[----:B-1----:R-:W-:Y:S02]  /*dba0*/  LEA R78, R15, R82, 0x1 ;  /* 0x000000520f4e7211 */ /* 0x002fe400078e08ff */
[----:B------:R-:W1:Y:S01]  /*dbb0*/  LDS.128 R24, [R65+0x80] ;  /* 0x0000800041187984 */ /* 0x000e620000000c00 */
[----:B----4-:R-:W-:Y:S02]  /*dbc0*/  HADD2.F32 R71, -RZ, R71.H0_H0 ;  /* 0x20000047ff477230 */ /* 0x010fe40000004100 */
[----:B------:R-:W-:Y:S01]  /*dbd0*/  FFMA R17, R17, R74, R16 ;  /* 0x0000004a11117223 */ /* 0x000fe20000000010 */
[----:B------:R-:W-:Y:S01]  /*dbe0*/  IMAD R84, R15, 0x2, R78 ;  /* 0x000000020f547824 */ /* 0x000fe200078e024e */
[----:B------:R-:W2:Y:S01]  /*dbf0*/  LDS.U16 R69, [R82] ;  /* 0x0000000052457984 */ /* 0x000ea20000000400 */
[----:B------:R-:W-:-:S02]  /*dc00*/  HADD2.F32 R72, -RZ, R72.H0_H0 ;  /* 0x20000048ff487230 */ /* 0x000fc40000004100 */
[----:B------:R-:W-:Y:S01]  /*dc10*/  FFMA R18, R18, R71, R17 ;  /* 0x0000004712127223 */ /* 0x000fe20000000011 */
[----:B------:R-:W-:Y:S01]  /*dc20*/  LEA R74, R15, R84, 0x1 ;  /* 0x000000540f4a7211 */ /* 0x000fe200078e08ff */
[----:B------:R-:W-:Y:S02]  /*dc30*/  HADD2.F32 R76, -RZ, R76.H0_H0 ;  /* 0x2000004cff4c7230 */ /* 0x000fe40000004100 */
[----:B------:R-:W-:Y:S01]  /*dc40*/  FFMA R19, R19, R72, R18 ;  /* 0x0000004813137223 */ /* 0x000fe20000000012 */
[----:B------:R4:W2:Y:S03]  /*dc50*/  LDS.U16 R71, [R78] ;  /* 0x000000004e477984 */ /* 0x0008a60000000400 */
[----:B---3--:R-:W-:Y:S01]  /*dc60*/  FFMA R20, R20, R76, R19 ;  /* 0x0000004c14147223 */ /* 0x008fe20000000013 */
[----:B------:R-:W-:Y:S01]  /*dc70*/  IMAD R76, R15, 0x2, R74 ;  /* 0x000000020f4c7824 */ /* 0x000fe200078e024a */
[----:B------:R3:W2:Y:S01]  /*dc80*/  LDS.U16 R72, [R84] ;  /* 0x0000000054487984 */ /* 0x0006a20000000400 */
[----:B------:R-:W-:-:S03]  /*dc90*/  HADD2.F32 R75, -RZ, R28.H0_H0 ;  /* 0x2000001cff4b7230 */ /* 0x000fc60000004100 */
[----:B----4-:R-:W-:Y:S01]  /*dca0*/  LEA R78, R15, R76, 0x1 ;  /* 0x0000004c0f4e7211 */ /* 0x010fe200078e08ff */
[----:B------:R-:W4:Y:S01]  /*dcb0*/  LDS.U16 R28, [R74] ;  /* 0x000000004a1c7984 */ /* 0x000f220000000400 */
[----:B------:R-:W-:Y:S01]  /*dcc0*/  FFMA R21, R21, R75, R20 ;  /* 0x0000004b15157223 */ /* 0x000fe20000000014 */
[----:B------:R-:W-:Y:S02]  /*dcd0*/  HADD2.F32 R77, -RZ, R29.H0_H0 ;  /* 0x2000001dff4d7230 */ /* 0x000fe40000004100 */
[----:B------:R-:W4:Y:S01]  /*dce0*/  LDS.128 R16, [R65+0x90] ;  /* 0x0000900041107984 */ /* 0x000f220000000c00 */
[C---:B---3--:R-:W-:Y:S02]  /*dcf0*/  IMAD R84, R15.reuse, 0x2, R78 ;  /* 0x000000020f547824 */ /* 0x048fe400078e024e */
[----:B------:R-:W-:Y:S01]  /*dd00*/  FFMA R22, R22, R77, R21 ;  /* 0x0000004d16167223 */ /* 0x000fe20000000015 */
[----:B------:R-:W3:Y:S01]  /*dd10*/  LDS.U16 R29, [R76] ;  /* 0x000000004c1d7984 */ /* 0x000ee20000000400 */
[----:B------:R-:W-:Y:S01]  /*dd20*/  HADD2.F32 R21, -RZ, R30.H0_H0 ;  /* 0x2000001eff157230 */ /* 0x000fe20000004100 */
[----:B------:R-:W-:Y:S01]  /*dd30*/  LEA R86, R15, R84, 0x1 ;  /* 0x000000540f567211 */ /* 0x000fe200078e08ff */
[----:B-----5:R-:W-:Y:S01]  /*dd40*/  HADD2.F32 R20, -RZ, R31.H0_H0 ;  /* 0x2000001fff147230 */ /* 0x020fe20000004100 */
[----:B------:R-:W-:Y:S01]  /*dd50*/  LDS.U16 R74, [R84] ;  /* 0x00000000544a7984 */ /* 0x000fe20000000400 */
[----:B0-----:R-:W-:-:S02]  /*dd60*/  HADD2.F32 R73, -RZ, R73.H0_H0 ;  /* 0x20000049ff497230 */ /* 0x001fc40000004100 */
[----:B------:R-:W-:Y:S01]  /*dd70*/  IMAD R30, R15, 0x2, R86 ;  /* 0x000000020f1e7824 */ /* 0x000fe200078e0256 */
[----:B------:R0:W5:Y:S01]  /*dd80*/  LDS.U16 R31, [R78] ;  /* 0x000000004e1f7984 */ /* 0x0001620000000400 */
[----:B------:R-:W-:-:S03]  /*dd90*/  FFMA R23, R23, R20, R22 ;  /* 0x0000001417177223 */ /* 0x000fc60000000016 */
[----:B------:R-:W5:Y:S01]  /*dda0*/  LDS.U16 R75, [R86] ;  /* 0x00000000564b7984 */ /* 0x000f620000000400 */
[----:B------:R-:W-:Y:S01]  /*ddb0*/  LEA R82, R15, R30, 0x1 ;  /* 0x0000001e0f527211 */ /* 0x000fe200078e08ff */
[----:B-1----:R-:W-:Y:S02]  /*ddc0*/  FFMA R24, R24, R21, R23 ;  /* 0x0000001518187223 */ /* 0x002fe40000000017 */
[----:B------:R-:W1:Y:S02]  /*ddd0*/  LDS.U16 R30, [R30] ;  /* 0x000000001e1e7984 */ /* 0x000e640000000400 */
[----:B------:R-:W-:Y:S01]  /*dde0*/  FFMA R25, R25, R73, R24 ;  /* 0x0000004919197223 */ /* 0x000fe20000000018 */
[----:B--2---:R-:W-:Y:S01]  /*ddf0*/  HADD2.F32 R73, -RZ, R69.H0_H0 ;  /* 0x20000045ff497230 */ /* 0x004fe20000004100 */
[----:B------:R-:W2:Y:S01]  /*de00*/  LDS.128 R20, [R65+0xa0] ;  /* 0x0000a00041147984 */ /* 0x000ea20000000c00 */
[C---:B------:R-:W-:Y:S02]  /*de10*/  IMAD R80, R15.reuse, 0x2, R82 ;  /* 0x000000020f507824 */ /* 0x040fe400078e0252 */
[----:B------:R-:W-:Y:S01]  /*de20*/  HADD2.F32 R24, -RZ, R71.H0_H0 ;  /* 0x20000047ff187230 */ /* 0x000fe20000004100 */
[----:B------:R-:W2:Y:S01]  /*de30*/  LDS.U16 R69, [R82] ;  /* 0x0000000052457984 */ /* 0x000ea20000000400 */
[----:B------:R-:W-:Y:S01]  /*de40*/  FFMA R26, R26, R73, R25 ;  /* 0x000000491a1a7223 */ /* 0x000fe20000000019 */
[----:B------:R-:W-:Y:S01]  /*de50*/  HADD2.F32 R71, -RZ, R72.H0_H0 ;  /* 0x20000048ff477230 */ /* 0x000fe20000004100 */
[----:B0-----:R-:W-:Y:S01]  /*de60*/  LEA R78, R15, R80, 0x1 ;  /* 0x000000500f4e7211 */ /* 0x001fe200078e08ff */
[----:B------:R-:W0:Y:S01]  /*de70*/  LDS.U16 R73, [R80] ;  /* 0x0000000050497984 */ /* 0x000e220000000400 */
[----:B------:R-:W-:Y:S01]  /*de80*/  FFMA R77, R27, R24, R26 ;  /* 0x000000181b4d7223 */ /* 0x000fe2000000001a */
[----:B----4-:R-:W-:-:S02]  /*de90*/  HADD2.F32 R72, -RZ, R28.H0_H0 ;  /* 0x2000001cff487230 */ /* 0x010fc40000004100 */
[----:B------:R-:W4:Y:S01]  /*dea0*/  LDS.128 R24, [R65+0xb0] ;  /* 0x0000b00041187984 */ /* 0x000f220000000c00 */
[C---:B------:R-:W-:Y:S02]  /*deb0*/  IMAD R76, R15.reuse, 0x2, R78 ;  /* 0x000000020f4c7824 */ /* 0x040fe400078e024e */
[----:B------:R-:W-:Y:S02]  /*dec0*/  FFMA R16, R16, R71, R77 ;  /* 0x0000004710107223 */ /* 0x000fe4000000004d */
[----:B------:R3:W4:Y:S01]  /*ded0*/  LDS.U16 R71, [R78] ;  /* 0x000000004e477984 */ /* 0x0007220000000400 */
[----:B------:R-:W-:Y:S01]  /*dee0*/  LEA R77, R15, R76, 0x1 ;  /* 0x0000004c0f4d7211 */ /* 0x000fe200078e08ff */
[----:B------:R-:W-:Y:S01]  /*def0*/  FFMA R17, R17, R72, R16 ;  /* 0x0000004811117223 */ /* 0x000fe20000000010 */
[----:B------:R-:W-:Y:S01]  /*df00*/  IMAD R72, R70, 0x2, R45 ;  /* 0x0000000246487824 */ /* 0x000fe200078e022d */
[----:B------:R1:W4:Y:S01]  /*df10*/  LDS.U16 R28, [R76] ;  /* 0x000000004c1c7984 */ /* 0x0003220000000400 */
[----:B---3--:R-:W-:-:S03]  /*df20*/  HADD2.F32 R16, -RZ, R29.H0_H0 ;  /* 0x2000001dff107230 */ /* 0x008fc60000004100 */
[C---:B------:R-:W-:Y:S01]  /*df30*/  LEA R78, R15.reuse, R72, 0x1 ;  /* 0x000000480f4e7211 */ /* 0x040fe200078e08ff */
[----:B------:R-:W3:Y:S01]  /*df40*/  LDS.U16 R29, [R77] ;  /* 0x000000004d1d7984 */ /* 0x000ee20000000400 */
[----:B------:R-:W-:Y:S01]  /*df50*/  FFMA R16, R18, R16, R17 ;  /* 0x0000001012107223 */ /* 0x000fe20000000011 */
[----:B-----5:R-:W-:Y:S02]  /*df60*/  HADD2.F32 R70, -RZ, R31.H0_H0 ;  /* 0x2000001fff467230 */ /* 0x020fe40000004100 */
[----:B------:R-:W-:Y:S01]  /*df70*/  HADD2.F32 R17, -RZ, R74.H0_H0 ;  /* 0x2000004aff117230 */ /* 0x000fe20000004100 */
[----:B------:R-:W-:Y:S01]  /*df80*/  LEA R74, R15, R78, 0x1 ;  /* 0x0000004e0f4a7211 */ /* 0x000fe200078e08ff */
[----:B------:R-:W5:Y:S01]  /*df90*/  LDS.U16 R72, [R72] ;  /* 0x0000000048487984 */ /* 0x000f620000000400 */
[----:B-1----:R-:W-:Y:S02]  /*dfa0*/  HADD2.F32 R76, -RZ, R75.H0_H0 ;  /* 0x2000004bff4c7230 */ /* 0x002fe40000004100 */
[----:B------:R-:W-:Y:S01]  /*dfb0*/  FFMA R19, R19, R70, R16 ;  /* 0x0000004613137223 */ /* 0x000fe20000000010 */
[----:B------:R-:W-:Y:S01]  /*dfc0*/  HADD2.F32 R75, -RZ, R30.H0_H0 ;  /* 0x2000001eff4b7230 */ /* 0x000fe20000004100 */
[----:B------:R1:W5:Y:S01]  /*dfd0*/  LDS.U16 R31, [R78] ;  /* 0x000000004e1f7984 */ /* 0x0003620000000400 */
[----:B------:R-:W-:-:S02]  /*dfe0*/  IMAD R30, R15, 0x2, R74 ;  /* 0x000000020f1e7824 */ /* 0x000fc400078e024a */
[----:B--2---:R-:W-:Y:S01]  /*dff0*/  FFMA R20, R20, R17, R19 ;  /* 0x0000001114147223 */ /* 0x004fe20000000013 */
[----:B------:R2:W-:Y:S02]  /*e000*/  LDS.U16 R70, [R74] ;  /* 0x000000004a467984 */ /* 0x0005e40000000400 */
[----:B------:R-:W-:Y:S01]  /*e010*/  LEA R82, R15, R30, 0x1 ;  /* 0x0000001e0f527211 */ /* 0x000fe200078e08ff */
[----:B------:R-:W-:Y:S01]  /*e020*/  FFMA R21, R21, R76, R20 ;  /* 0x0000004c15157223 */ /* 0x000fe20000000014 */
[----:B------:R-:W5:Y:S01]  /*e030*/  LDS.128 R16, [R65+0xc0] ;  /* 0x0000c00041107984 */ /* 0x000f620000000c00 */
[----:B------:R-:W-:Y:S01]  /*e040*/  HADD2.F32 R20, -RZ, R69.H0_H0 ;  /* 0x20000045ff147230 */ /* 0x000fe20000004100 */
[----:B------:R-:W-:Y:S01]  /*e050*/  LEA R80, R15, R82, 0x1 ;  /* 0x000000520f507211 */ /* 0x000fe200078e08ff */
[----:B------:R-:W-:Y:S01]  /*e060*/  FFMA R22, R22, R75, R21 ;  /* 0x0000004b16167223 */ /* 0x000fe20000000015 */
[----:B------:R-:W5:Y:S01]  /*e070*/  LDS.U16 R30, [R30] ;  /* 0x000000001e1e7984 */ /* 0x000f620000000400 */
[----:B0-----:R-:W-:-:S02]  /*e080*/  HADD2.F32 R73, -RZ, R73.H0_H0 ;  /* 0x20000049ff497230 */ /* 0x001fc40000004100 */
[----:B------:R-:W-:Y:S01]  /*e090*/  IMAD R76, R15, 0x2, R80 ;  /* 0x000000020f4c7824 */ /* 0x000fe200078e0250 */
[----:B------:R0:W5:Y:S01]  /*e0a0*/  LDS.U16 R69, [R82] ;  /* 0x0000000052457984 */ /* 0x0001620000000400 */
[----:B------:R-:W-:-:S03]  /*e0b0*/  FFMA R23, R23, R20, R22 ;  /* 0x0000001417177223 */ /* 0x000fc60000000016 */
[C---:B-1----:R-:W-:Y:S01]  /*e0c0*/  LEA R78, R15.reuse, R76, 0x1 ;  /* 0x0000004c0f4e7211 */ /* 0x042fe200078e08ff */
[----:B----4-:R-:W-:Y:S01]  /*e0d0*/  FFMA R24, R24, R73, R23 ;  /* 0x0000004918187223 */ /* 0x010fe20000000017 */
[----:B--2---:R-:W-:Y:S01]  /*e0e0*/  HADD2.F32 R74, -RZ, R71.H0_H0 ;  /* 0x20000047ff4a7230 */ /* 0x004fe20000004100 */
[----:B------:R-:W1:Y:S01]  /*e0f0*/  LDS.U16 R73, [R80] ;  /* 0x0000000050497984 */ /* 0x000e620000000400 */
[----:B0-----:R-:W-:Y:S01]  /*e100*/  LEA R82, R15, R78, 0x1 ;  /* 0x0000004e0f527211 */ /* 0x001fe200078e08ff */
[----:B------:R-:W-:Y:S02]  /*e110*/  HADD2.F32 R75, -RZ, R28.H0_H0 ;  /* 0x2000001cff4b7230 */ /* 0x000fe40000004100 */
[----:B------:R-:W0:Y:S01]  /*e120*/  LDS.128 R20, [R65+0xd0] ;  /* 0x0000d00041147984 */ /* 0x000e220000000c00 */
[----:B------:R-:W-:Y:S01]  /*e130*/  FFMA R25, R25, R74, R24 ;  /* 0x0000004a19197223 */ /* 0x000fe20000000018 */
[----:B------:R-:W-:Y:S02]  /*e140*/  IMAD R86, R15, 0x2, R82 ;  /* 0x000000020f567824 */ /* 0x000fe400078e0252 */
[----:B------:R2:W4:Y:S01]  /*e150*/  LDS.U16 R71, [R76] ;  /* 0x000000004c477984 */ /* 0x0005220000000400 */
[----:B---3--:R-:W-:-:S02]  /*e160*/  HADD2.F32 R24, -RZ, R29.H0_H0 ;  /* 0x2000001dff187230 */ /* 0x008fc40000004100 */
[----:B------:R-:W-:Y:S01]  /*e170*/  FFMA R26, R26, R75, R25 ;  /* 0x0000004b1a1a7223 */ /* 0x000fe20000000019 */
[----:B------:R3:W4:Y:S01]  /*e180*/  LDS.U16 R74, [R78] ;  /* 0x000000004e4a7984 */ /* 0x0007220000000400 */
[----:B-----5:R-:W-:Y:S02]  /*e190*/  HADD2.F32 R77, -RZ, R72.H0_H0 ;  /* 0x20000048ff4d7230 */ /* 0x020fe40000004100 */
[----:B------:R-:W-:Y:S01]  /*e1a0*/  FFMA R29, R27, R24, R26 ;  /* 0x000000181b1d7223 */ /* 0x000fe2000000001a */
[C---:B--2---:R-:W-:Y:S01]  /*e1b0*/  LEA R76, R15.reuse, R86, 0x1 ;  /* 0x000000560f4c7211 */ /* 0x044fe200078e08ff */
[----:B------:R2:W5:Y:S01]  /*e1c0*/  LDS.U16 R75, [R82] ;  /* 0x00000000524b7984 */ /* 0x0005620000000400 */
[----:B------:R-:W-:Y:S02]  /*e1d0*/  HADD2.F32 R28, -RZ, R31.H0_H0 ;  /* 0x2000001fff1c7230 */ /* 0x000fe40000004100 */
[C---:B------:R-:W-:Y:S01]  /*e1e0*/  LEA R80, R15.reuse, R76, 0x1 ;  /* 0x0000004c0f507211 */ /* 0x040fe200078e08ff */
[----:B------:R-:W5:Y:S04]  /*e1f0*/  LDS.U16 R72, [R86] ;  /* 0x0000000056487984 */ /* 0x000f680000000400 */
[----:B------:R-:W5:Y:S01]  /*e200*/  LDS.128 R24, [R65+0xe0] ;  /* 0x0000e00041187984 */ /* 0x000f620000000c00 */
[----:B------:R-:W-:-:S02]  /*e210*/  IMAD R84, R15, 0x2, R80 ;  /* 0x000000020f547824 */ /* 0x000fc400078e0250 */
[----:B---3--:R-:W-:Y:S01]  /*e220*/  FFMA R78, R16, R77, R29 ;  /* 0x0000004d104e7223 */ /* 0x008fe2000000001d */
[----:B------:R-:W-:Y:S01]  /*e230*/  HADD2.F32 R29, -RZ, R70.H0_H0 ;  /* 0x20000046ff1d7230 */ /* 0x000fe20000004100 */
[----:B------:R-:W3:Y:S01]  /*e240*/  LDS.U16 R76, [R76] ;  /* 0x000000004c4c7984 */ /* 0x000ee20000000400 */
[----:B--2---:R-:W-:Y:S01]  /*e250*/  LEA R82, R15, R84, 0x1 ;  /* 0x000000540f527211 */ /* 0x004fe200078e08ff */
[----:B------:R-:W-:Y:S02]  /*e260*/  FFMA R31, R17, R28, R78 ;  /* 0x0000001c111f7223 */ /* 0x000fe4000000004e */
[----:B------:R-:W2:Y:S01]  /*e270*/  LDS.U16 R16, [R80] ;  /* 0x0000000050107984 */ /* 0x000ea20000000400 */
[----:B------:R-:W-:Y:S01]  /*e280*/  HADD2.F32 R78, -RZ, R30.H0_H0 ;  /* 0x2000001eff4e7230 */ /* 0x000fe20000004100 */
[----:B------:R-:W-:Y:S01]  /*e290*/  LEA R70, R15, R82, 0x1 ;  /* 0x000000520f467211 */ /* 0x000fe200078e08ff */
[----:B------:R-:W-:Y:S01]  /*e2a0*/  FFMA R18, R18, R29, R31 ;  /* 0x0000001d12127223 */ /* 0x000fe2000000001f */
[----:B------:R-:W2:Y:S01]  /*e2b0*/  LDS.U16 R17, [R84] ;  /* 0x0000000054117984 */ /* 0x000ea20000000400 */
[----:B------:R-:W-:-:S02]  /*e2c0*/  HADD2.F32 R79, -RZ, R69.H0_H0 ;  /* 0x20000045ff4f7230 */ /* 0x000fc40000004100 */
[----:B------:R-:W-:Y:S01]  /*e2d0*/  IMAD R69, R15, 0x2, R70 ;  /* 0x000000020f457824 */ /* 0x000fe200078e0246 */
[----:B------:R-:W2:Y:S01]  /*e2e0*/  LDS.U16 R77, [R82] ;  /* 0x00000000524d7984 */ /* 0x000ea20000000400 */
[----:B------:R-:W-:Y:S01]  /*e2f0*/  FFMA R19, R19, R78, R18 ;  /* 0x0000004e13137223 */ /* 0x000fe20000000012 */
[----:B-1----:R-:W-:Y:S02]  /*e300*/  HADD2.F32 R18, -RZ, R73.H0_H0 ;  /* 0x20000049ff127230 */ /* 0x002fe40000004100 */
[----:B------:R-:W1:Y:S01]  /*e310*/  LDS.128 R28, [R65+0xf0] ;  /* 0x0000f000411c7984 */ /* 0x000e620000000c00 */
[----:B0-----:R-:W-:Y:S01]  /*e320*/  FFMA R20, R20, R79, R19 ;  /* 0x0000004f14147223 */ /* 0x001fe20000000013 */
[----:B----4-:R-:W-:Y:S02]  /*e330*/  HADD2.F32 R71, -RZ, R71.H0_H0 ;  /* 0x20000047ff477230 */ /* 0x010fe40000004100 */
[----:B------:R-:W0:Y:S01]  /*e340*/  LDS.U16 R70, [R70] ;  /* 0x0000000046467984 */ /* 0x000e220000000400 */
[----:B------:R-:W-:Y:S01]  /*e350*/  FFMA R21, R21, R18, R20 ;  /* 0x0000001215157223 */ /* 0x000fe20000000014 */
[----:B------:R-:W-:-:S02]  /*e360*/  HADD2.F32 R74, -RZ, R74.H0_H0 ;  /* 0x2000004aff4a7230 */ /* 0x000fc40000004100 */
[----:B------:R-:W4:Y:S01]  /*e370*/  LDS.U16 R69, [R69] ;  /* 0x0000000045457984 */ /* 0x000f220000000400 */
[----:B------:R-:W-:Y:S01]  /*e380*/  FFMA R22, R22, R71, R21 ;  /* 0x0000004716167223 */ /* 0x000fe20000000015 */
[----:B-----5:R-:W-:-:S03]  /*e390*/  HADD2.F32 R75, -RZ, R75.H0_H0 ;  /* 0x2000004bff4b7230 */ /* 0x020fc60000004100 */
[----:B------:R-:W-:Y:S01]  /*e3a0*/  FFMA R23, R23, R74, R22 ;  /* 0x0000004a17177223 */ /* 0x000fe20000000016 */
[----:B------:R-:W-:-:S03]  /*e3b0*/  HADD2.F32 R72, -RZ, R72.H0_H0 ;  /* 0x20000048ff487230 */ /* 0x000fc60000004100 */
[----:B------:R-:W-:Y:S01]  /*e3c0*/  FFMA R24, R24, R75, R23 ;  /* 0x0000004b18187223 */ /* 0x000fe20000000017 */
[----:B---3--:R-:W-:-:S03]  /*e3d0*/  HADD2.F32 R76, -RZ, R76.H0_H0 ;  /* 0x2000004cff4c7230 */ /* 0x008fc60000004100 */
[----:B------:R-:W-:Y:S01]  /*e3e0*/  FFMA R25, R25, R72, R24 ;  /* 0x0000004819197223 */ /* 0x000fe20000000018 */
[----:B--2---:R-:W-:-:S03]  /*e3f0*/  HADD2.F32 R16, -RZ, R16.H0_H0 ;  /* 0x20000010ff107230 */ /* 0x004fc60000004100 */
[----:B------:R-:W-:Y:S01]  /*e400*/  FFMA R26, R26, R76, R25 ;  /* 0x0000004c1a1a7223 */ /* 0x000fe20000000019 */
[----:B------:R-:W-:-:S03]  /*e410*/  HADD2.F32 R17, -RZ, R17.H0_H0 ;  /* 0x20000011ff117230 */ /* 0x000fc60000004100 */
[----:B------:R-:W-:Y:S01]  /*e420*/  FFMA R27, R27, R16, R26 ;  /* 0x000000101b1b7223 */ /* 0x000fe2000000001a */
[----:B------:R-:W-:-:S03]  /*e430*/  HADD2.F32 R77, -RZ, R77.H0_H0 ;  /* 0x2000004dff4d7230 */ /* 0x000fc60000004100 */
[----:B-1----:R-:W-:Y:S01]  /*e440*/  FFMA R28, R28, R17, R27 ;  /* 0x000000111c1c7223 */ /* 0x002fe2000000001b */
[----:B0-----:R-:W-:-:S03]  /*e450*/  HADD2.F32 R70, -RZ, R70.H0_H0 ;  /* 0x20000046ff467230 */ /* 0x001fc60000004100 */
[----:B------:R-:W-:Y:S01]  /*e460*/  FFMA R29, R29, R77, R28 ;  /* 0x0000004d1d1d7223 */ /* 0x000fe2000000001c */
[----:B----4-:R-:W-:-:S03]  /*e470*/  HADD2.F32 R69, -RZ, R69.H0_H0 ;  /* 0x20000045ff457230 */ /* 0x010fc60000004100 */
[----:B------:R-:W-:-:S04]  /*e480*/  FFMA R30, R30, R70, R29 ;  /* 0x000000461e1e7223 */ /* 0x000fc8000000001d */
[----:B------:R-:W-:-:S04]  /*e490*/  FFMA R31, R31, R69, R30 ;  /* 0x000000451f1f7223 */ /* 0x000fc8000000001e */
[----:B------:R-:W-:Y:S01]  /*e4a0*/  FADD R16, R31, R66 ;  /* 0x000000421f107221 */ /* 0x000fe20000000000 */
[----:B------:R-:W-:Y:S02]  /*e4b0*/  MOV R66, R68 ;  /* 0x0000004400427202 */ /* 0x000fe40000000f00 */
[----:B------:R-:W-:Y:S02]  /*e4c0*/  IADD3 R68, PT, PT, R68, 0x1, RZ ;  /* 0x0000000144447810 */ /* 0x000fe40007ffe0ff */
[----:B------:R0:W-:Y:S02]  /*e4d0*/  STL [R67], R16 ;  /* 0x0000001043007387 */ /* 0x0001e40000100800 */
[----:B------:R-:W-:-:S13]  /*e4e0*/  ISETP.NE.AND P0, PT, R68, R3, PT ;  /* 0x000000034400720c */ /* 0x000fda0003f05270 */
[----:B0-----:R-:W-:Y:S05]  /*e4f0*/  @P0 BRA `(.L_x_319) ;  /* 0xffffffec008c0947 */ /* 0x001fea000383ffff */
[----:B------:R-:W-:Y:S05]  /*e500*/  BSYNC.RECONVERGENT B2 ;  /* 0x0000000000027941 */ /* 0x000fea0003800200 */
.L_x_318:
[----:B------:R-:W-:Y:S01]  /*e510*/  BSSY.RECONVERGENT B2, `(.L_x_320) ;  /* 0x000011f000027945 */ /* 0x000fe20003800200 */
[----:B------:R-:W-:-:S07]  /*e520*/  IMAD.MOV.U32 R68, RZ, RZ, RZ ;  /* 0x000000ffff447224 */ /* 0x000fce00078e00ff */
.L_x_321:
[----:B------:R-:W-:Y:S01]  /*e530*/  IADD3 R70, PT, PT, R41, R68, RZ ;  /* 0x0000004429467210 */ /* 0x000fe20007ffe0ff */
[----:B------:R-:W-:Y:S01]  /*e540*/  LDS.128 R16, [R65+0x100] ;  /* 0x0001000041107984 */ /* 0x000fe20000000c00 */
[----:B0-----:R-:W-:Y:S02]  /*e550*/  LEA R69, R68, R1, 0x2 ;  /* 0x0000000144457211 */ /* 0x001fe400078e10ff */
[----:B------:R-:W-:Y:S01]  /*e560*/  LEA R20, R70, R45, 0x1 ;  /* 0x0000002d46147211 */ /* 0x000fe200078e08ff */
[----:B------:R-:W-:Y:S04]  /*e570*/  LDS.128 R24, [R65+0x110] ;  /* 0x0001100041187984 */ /* 0x000fe80000000c00 */
[----:B------:R0:W1:Y:S01]  /*e580*/  LDS.U16 R28, [R20] ;  /* 0x00000000141c7984 */ /* 0x0000620000000400 */
[----:B------:R-:W-:-:S05]  /*e590*/  IMAD R30, R15, 0x2, R20 ;  /* 0x000000020f1e7824 */ /* 0x000fca00078e0214 */
[C---:B------:R-:W-:Y:S01]  /*e5a0*/  LEA R72, R15.reuse, R30, 0x1 ;  /* 0x0000001e0f487211 */ /* 0x040fe200078e08ff */
[----:B------:R-:W2:Y:S03]  /*e5b0*/  LDS.U16 R67, [R30] ;  /* 0x000000001e437984 */ /* 0x000ea60000000400 */
[C---:B------:R-:W-:Y:S01]  /*e5c0*/  LEA R74, R15.reuse, R72, 0x1 ;  /* 0x000000480f4a7211 */ /* 0x040fe200078e08ff */
[----:B------:R3:W4:Y:S04]  /*e5d0*/  LDS.U16 R73, [R72] ;  /* 0x0000000048497984 */ /* 0x0007280000000400 */
[C---:B------:R-:W-:Y:S01]  /*e5e0*/  IMAD R78, R15.reuse, 0x2, R74 ;  /* 0x000000020f4e7824 */ /* 0x040fe200078e024a */
[----:B------:R5:W4:Y:S04]  /*e5f0*/  LDS.U16 R71, [R74] ;  /* 0x000000004a477984 */ /* 0x000b280000000400 */
[C---:B------:R-:W-:Y:S01]  /*e600*/  LEA R22, R15.reuse, R78, 0x1 ;  /* 0x0000004e0f167211 */ /* 0x040fe200078e08ff */
[----:B------:R2:W4:Y:S03]  /*e610*/  LDS.U16 R23, [R78] ;  /* 0x000000004e177984 */ /* 0x0005260000000400 */
[----:B------:R-:W-:-:S02]  /*e620*/  LEA R82, R15, R22, 0x1 ;  /* 0x000000160f527211 */ /* 0x000fc400078e08ff */
[----:B------:R-:W4:Y:S03]  /*e630*/  LDS.U16 R22, [R22] ;  /* 0x0000000016167984 */ /* 0x000f260000000400 */
[C---:B0-----:R-:W-:Y:S01]  /*e640*/  IMAD R20, R15.reuse, 0x2, R82 ;  /* 0x000000020f147824 */ /* 0x041fe200078e0252 */
[----:B------:R0:W0:Y:S04]  /*e650*/  LDS.U16 R21, [R82] ;  /* 0x0000000052157984 */ /* 0x0000280000000400 */
[C---:B---3--:R-:W-:Y:S02]  /*e660*/  LEA R72, R15.reuse, R20, 0x1 ;  /* 0x000000140f487211 */ /* 0x048fe400078e08ff */
[----:B------:R-:W3:Y:S02]  /*e670*/  LDS.U16 R20, [R20] ;  /* 0x0000000014147984 */ /* 0x000ee40000000400 */
[C---:B------:R-:W-:Y:S01]  /*e680*/  LEA R76, R15.reuse, R72, 0x1 ;  /* 0x000000480f4c7211 */ /* 0x040fe200078e08ff */
[----:B-1----:R-:W-:Y:S01]  /*e690*/  HADD2.F32 R29, -RZ, R28.H0_H0 ;  /* 0x2000001cff1d7230 */ /* 0x002fe20000004100 */
[----:B------:R-:W1:Y:S03]  /*e6a0*/  LDS.U16 R72, [R72] ;  /* 0x0000000048487984 */ /* 0x000e660000000400 */
[----:B------:R-:W-:-:S02]  /*e6b0*/  IMAD R80, R15, 0x2, R76 ;  /* 0x000000020f507824 */ /* 0x000fc400078e024c */
[----:B-----5:R-:W-:Y:S01]  /*e6c0*/  FFMA R74, R16, R29, RZ ;  /* 0x0000001d104a7223 */ /* 0x020fe200000000ff */
[----:B------:R-:W5:Y:S01]  /*e6d0*/  LDS.U16 R76, [R76] ;  /* 0x000000004c4c7984 */ /* 0x000f620000000400 */
[----:B--2---:R-:W-:Y:S01]  /*e6e0*/  HADD2.F32 R16, -RZ, R67.H0_H0 ;  /* 0x20000043ff107230 */ /* 0x004fe20000004100 */
[----:B------:R-:W-:Y:S02]  /*e6f0*/  LEA R78, R15, R80, 0x1 ;  /* 0x000000500f4e7211 */ /* 0x000fe400078e08ff */
[----:B------:R-:W2:Y:S01]  /*e700*/  LDS.128 R28, [R65+0x120] ;  /* 0x00012000411c7984 */ /* 0x000ea20000000c00 */
[----:B----4-:R-:W-:Y:S02]  /*e710*/  HADD2.F32 R73, -RZ, R73.H0_H0 ;  /* 0x20000049ff497230 */ /* 0x010fe40000004100 */
[----:B------:R-:W-:Y:S01]  /*e720*/  FFMA R17, R17, R16, R74 ;  /* 0x0000001011117223 */ /* 0x000fe2000000004a */
[C---:B------:R-:W-:Y:S01]  /*e730*/  IMAD R84, R15.reuse, 0x2, R78 ;  /* 0x000000020f547824 */ /* 0x040fe200078e024e */
[----:B------:R4:W2:Y:S04]  /*e740*/  LDS.U16 R75, [R80] ;  /* 0x00000000504b7984 */ /* 0x0008a80000000400 */
[----:B------:R-:W2:Y:S01]  /*e750*/  LDS.U16 R78, [R78] ;  /* 0x000000004e4e7984 */ /* 0x000ea20000000400 */
[----:B------:R-:W-:Y:S01]  /*e760*/  FFMA R18, R18, R73, R17 ;  /* 0x0000004912127223 */ /* 0x000fe20000000011 */
[----:B------:R-:W-:Y:S01]  /*e770*/  HADD2.F32 R71, -RZ, R71.H0_H0 ;  /* 0x20000047ff477230 */ /* 0x000fe20000004100 */
[----:B------:R-:W-:Y:S01]  /*e780*/  LEA R86, R15, R84, 0x1 ;  /* 0x000000540f567211 */ /* 0x000fe200078e08ff */
[----:B------:R-:W2:Y:S01]  /*e790*/  LDL R67, [R69+0x10] ;  /* 0x0000100045437983 */ /* 0x000ea20000100800 */
[----:B------:R-:W-:Y:S01]  /*e7a0*/  HADD2.F32 R23, -RZ, R23.H0_H0 ;  /* 0x20000017ff177230 */ /* 0x000fe20000004100 */
[----:B------:R-:W-:Y:S01]  /*e7b0*/  ISETP.NE.AND P0, PT, R68, R66, PT ;  /* 0x000000424400720c */ /* 0x000fe20003f05270 */
[----:B------:R-:W-:Y:S01]  /*e7c0*/  FFMA R77, R19, R71, R18 ;  /* 0x00000047134d7223 */ /* 0x000fe20000000012 */
[----:B------:R3:W2:Y:S01]  /*e7d0*/  LDS.U16 R79, [R84] ;  /* 0x00000000544f7984 */ /* 0x0006a20000000400 */
[C---:B0-----:R-:W-:Y:S01]  /*e7e0*/  LEA R82, R15.reuse, R86, 0x1 ;  /* 0x000000560f527211 */ /* 0x041fe200078e08ff */
[----:B------:R-:W-:-:S02]  /*e7f0*/  IMAD R74, R15, 0x10, R70 ;  /* 0x000000100f4a7824 */ /* 0x000fc400078e0246 */
[----:B------:R0:W2:Y:S01]  /*e800*/  LDS.U16 R73, [R86] ;  /* 0x0000000056497984 */ /* 0x0000a20000000400 */
[----:B----4-:R-:W-:Y:S01]  /*e810*/  LEA R80, R15, R82, 0x1 ;  /* 0x000000520f507211 */ /* 0x010fe200078e08ff */
[----:B------:R-:W-:Y:S02]  /*e820*/  HADD2.F32 R22, -RZ, R22.H0_H0 ;  /* 0x20000016ff167230 */ /* 0x000fe40000004100 */
[----:B------:R-:W4:Y:S01]  /*e830*/  LDS.128 R16, [R65+0x130] ;  /* 0x0001300041107984 */ /* 0x000f220000000c00 */
[----:B---3--:R-:W-:Y:S01]  /*e840*/  FFMA R84, R24, R23, R77 ;  /* 0x0000001718547223 */ /* 0x008fe2000000004d */
[----:B------:R-:W-:Y:S01]  /*e850*/  LEA R24, R74, R45, 0x1 ;  /* 0x0000002d4a187211 */ /* 0x000fe200078e08ff */
[----:B------:R-:W-:Y:S01]  /*e860*/  HADD2.F32 R21, -RZ, R21.H0_H0 ;  /* 0x20000015ff157230 */ /* 0x000fe20000004100 */
[----:B------:R2:W3:Y:S01]  /*e870*/  LDS.U16 R71, [R82] ;  /* 0x0000000052477984 */ /* 0x0004e20000000400 */
[----:B------:R-:W-:Y:S01]  /*e880*/  FFMA R25, R25, R22, R84 ;  /* 0x0000001619197223 */ /* 0x000fe20000000054 */
[----:B------:R-:W-:-:S02]  /*e890*/  HADD2.F32 R84, -RZ, R20.H0_H0 ;  /* 0x20000014ff547230 */ /* 0x000fc40000004100 */
[----:B------:R2:W3:Y:S01]  /*e8a0*/  LDS.U16 R74, [R80] ;  /* 0x00000000504a7984 */ /* 0x0004e20000000400 */
[----:B------:R-:W-:Y:S01]  /*e8b0*/  FFMA R26, R26, R21, R25 ;  /* 0x000000151a1a7223 */ /* 0x000fe20000000019 */
[----:B0-----:R-:W-:Y:S02]  /*e8c0*/  IMAD R86, R15, 0x2, R24 ;  /* 0x000000020f567824 */ /* 0x001fe400078e0218 */
[----:B------:R-:W0:Y:S01]  /*e8d0*/  LDS.U16 R77, [R24] ;  /* 0x00000000184d7984 */ /* 0x000e220000000400 */
[----:B-1----:R-:W-:Y:S02]  /*e8e0*/  HADD2.F32 R25, -RZ, R72.H0_H0 ;  /* 0x20000048ff197230 */ /* 0x002fe40000004100 */
[----:B------:R-:W-:Y:S01]  /*e8f0*/  FFMA R27, R27, R84, R26 ;  /* 0x000000541b1b7223 */ /* 0x000fe2000000001a */
[----:B------:R-:W-:Y:S01]  /*e900*/  LEA R26, R15, R86, 0x1 ;  /* 0x000000560f1a7211 */ /* 0x000fe200078e08ff */
[----:B------:R-:W1:Y:S01]  /*e910*/  LDS.128 R20, [R65+0x140] ;  /* 0x0001400041147984 */ /* 0x000e620000000c00 */
[----:B-----5:R-:W-:-:S02]  /*e920*/  HADD2.F32 R76, -RZ, R76.H0_H0 ;  /* 0x2000004cff4c7230 */ /* 0x020fc40000004100 */
[----:B--2---:R-:W-:Y:S01]  /*e930*/  FFMA R82, R28, R25, R27 ;  /* 0x000000191c527223 */ /* 0x004fe2000000001b */
[----:B------:R-:W-:Y:S01]  /*e940*/  LEA R80, R15, R26, 0x1 ;  /* 0x0000001a0f507211 */ /* 0x000fe200078e08ff */
[----:B------:R-:W2:Y:S01]  /*e950*/  LDS.U16 R72, [R86] ;  /* 0x0000000056487984 */ /* 0x000ea20000000400 */
[----:B------:R-:W-:Y:S02]  /*e960*/  HADD2.F32 R25, -RZ, R75.H0_H0 ;  /* 0x2000004bff197230 */ /* 0x000fe40000004100 */
[----:B------:R-:W-:Y:S01]  /*e970*/  FFMA R29, R29, R76, R82 ;  /* 0x0000004c1d1d7223 */ /* 0x000fe20000000052 */
[----:B------:R-:W5:Y:S01]  /*e980*/  LDS.U16 R28, [R26] ;  /* 0x000000001a1c7984 */ /* 0x000f620000000400 */
[C---:B------:R-:W-:Y:S02]  /*e990*/  IMAD R82, R15.reuse, 0x2, R80 ;  /* 0x000000020f527824 */ /* 0x040fe400078e0250 */
[----:B------:R-:W-:Y:S01]  /*e9a0*/  FFMA R30, R30, R25, R29 ;  /* 0x000000191e1e7223 */ /* 0x000fe2000000001d */
[----:B------:R-:W-:Y:S01]  /*e9b0*/  HADD2.F32 R78, -RZ, R78.H0_H0 ;  /* 0x2000004eff4e7230 */ /* 0x000fe20000004100 */
[----:B------:R4:W5:Y:S01]  /*e9c0*/  LDS.U16 R75, [R80] ;  /* 0x00000000504b7984 */ /* 0x0009620000000400 */
[----:B------:R-:W-:Y:S01]  /*e9d0*/  LEA R76, R15, R82, 0x1 ;  /* 0x000000520f4c7211 */ /* 0x000fe200078e08ff */
[----:B------:R-:W-:-:S02]  /*e9e0*/  HADD2.F32 R79, -RZ, R79.H0_H0 ;  /* 0x2000004fff4f7230 */ /* 0x000fc40000004100 */
[----:B------:R-:W-:Y:S01]  /*e9f0*/  FFMA R31, R31, R78, R30 ;  /* 0x0000004e1f1f7223 */ /* 0x000fe2000000001e */
[----:B------:R2:W5:Y:S01]  /*ea00*/  LDS.U16 R29, [R82] ;  /* 0x00000000521d7984 */ /* 0x0005620000000400 */
[C---:B----4-:R-:W-:Y:S01]  /*ea10*/  LEA R80, R15.reuse, R76, 0x1 ;  /* 0x0000004c0f507211 */ /* 0x050fe200078e08ff */
[----:B------:R-:W-:Y:S02]  /*ea20*/  HADD2.F32 R73, -RZ, R73.H0_H0 ;  /* 0x20000049ff497230 */ /* 0x000fe40000004100 */
[----:B------:R-:W4:Y:S01]  /*ea30*/  LDS.U16 R30, [R76] ;  /* 0x000000004c1e7984 */ /* 0x000f220000000400 */
[----:B------:R-:W-:Y:S01]  /*ea40*/  FFMA R16, R16, R79, R31 ;  /* 0x0000004f10107223 */ /* 0x000fe2000000001f */
[----:B------:R-:W-:Y:S02]  /*ea50*/  IMAD R84, R15, 0x2, R80 ;  /* 0x000000020f547824 */ /* 0x000fe400078e0250 */
[----:B------:R-:W4:Y:S01]  /*ea60*/  LDS.128 R24, [R65+0x150] ;  /* 0x0001500041187984 */ /* 0x000f220000000c00 */
[----:B---3--:R-:W-:-:S02]  /*ea70*/  HADD2.F32 R71, -RZ, R71.H0_H0 ;  /* 0x20000047ff477230 */ /* 0x008fc40000004100 */
[----:B------:R-:W-:Y:S01]  /*ea80*/  FFMA R17, R17, R73, R16 ;  /* 0x0000004911117223 */ /* 0x000fe20000000010 */
[----:B------:R-:W3:Y:S01]  /*ea90*/  LDS.U16 R31, [R80] ;  /* 0x00000000501f7984 */ /* 0x000ee20000000400 */
[C---:B------:R-:W-:Y:S01]  /*eaa0*/  LEA R86, R15.reuse, R84, 0x1 ;  /* 0x000000540f567211 */ /* 0x040fe200078e08ff */
[----:B------:R-:W-:Y:S02]  /*eab0*/  HADD2.F32 R74, -RZ, R74.H0_H0 ;  /* 0x2000004aff4a7230 */ /* 0x000fe40000004100 */
[----:B------:R-:W-:Y:S01]  /*eac0*/  FFMA R18, R18, R71, R17 ;  /* 0x0000004712127223 */ /* 0x000fe20000000011 */
[----:B------:R5:W3:Y:S01]  /*ead0*/  LDS.U16 R73, [R84] ;  /* 0x0000000054497984 */ /* 0x000ae20000000400 */
[----:B------:R-:W-:Y:S01]  /*eae0*/  LEA R88, R15, R86, 0x1 ;  /* 0x000000560f587211 */ /* 0x000fe200078e08ff */
[----:B0-----:R-:W-:Y:S02]  /*eaf0*/  HADD2.F32 R77, -RZ, R77.H0_H0 ;  /* 0x2000004dff4d7230 */ /* 0x001fe40000004100 */
[----:B------:R-:W-:Y:S01]  /*eb00*/  FFMA R19, R19, R74, R18 ;  /* 0x0000004a13137223 */ /* 0x000fe20000000012 */
[----:B------:R-:W0:Y:S01]  /*eb10*/  LDS.U16 R76, [R86] ;  /* 0x00000000564c7984 */ /* 0x000e220000000400 */
[----:B------:R-:W-:-:S02]  /*eb20*/  IMAD R78, R15, 0x2, R88 ;  /* 0x000000020f4e7824 */ /* 0x000fc400078e0258 */
[----:B-1----:R-:W-:Y:S01]  /*eb30*/  FFMA R20, R20, R77, R19 ;  /* 0x0000004d14147223 */ /* 0x002fe20000000013 */
[----:B------:R-:W1:Y:S01]  /*eb40*/  LDS.U16 R71, [R88] ;  /* 0x0000000058477984 */ /* 0x000e620000000400 */
[----:B--2---:R-:W-:Y:S01]  /*eb50*/  HADD2.F32 R74, -RZ, R72.H0_H0 ;  /* 0x20000048ff4a7230 */ /* 0x004fe20000004100 */
[----:B------:R-:W-:Y:S02]  /*eb60*/  LEA R82, R15, R78, 0x1 ;  /* 0x0000004e0f527211 */ /* 0x000fe400078e08ff */
[----:B------:R-:W2:Y:S01]  /*eb70*/  LDS.128 R16, [R65+0x160] ;  /* 0x0001600041107984 */ /* 0x000ea20000000c00 */
[----:B-----5:R-:W-:Y:S02]  /*eb80*/  HADD2.F32 R77, -RZ, R28.H0_H0 ;  /* 0x2000001cff4d7230 */ /* 0x020fe40000004100 */
[----:B------:R-:W-:Y:S01]  /*eb90*/  FFMA R21, R21, R74, R20 ;  /* 0x0000004a15157223 */ /* 0x000fe20000000014 */
[----:B------:R5:W2:Y:S01]  /*eba0*/  LDS.U16 R72, [R78] ;  /* 0x000000004e487984 */ /* 0x000aa20000000400 */
[----:B------:R-:W-:Y:S01]  /*ebb0*/  LEA R84, R15, R82, 0x1 ;  /* 0x000000520f547211 */ /* 0x000fe200078e08ff */
[----:B------:R-:W-:-:S02]  /*ebc0*/  HADD2.F32 R20, -RZ, R75.H0_H0 ;  /* 0x2000004bff147230 */ /* 0x000fc40000004100 */
[----:B------:R-:W-:Y:S01]  /*ebd0*/  FFMA R22, R22, R77, R21 ;  /* 0x0000004d16167223 */ /* 0x000fe20000000015 */
[----:B------:R4:W2:Y:S01]  /*ebe0*/  LDS.U16 R74, [R82] ;  /* 0x00000000524a7984 */ /* 0x0008a20000000400 */
[----:B------:R-:W-:Y:S02]  /*ebf0*/  IMAD R28, R15, 0x2, R84 ;  /* 0x000000020f1c7824 */ /* 0x000fe400078e0254 */
[----:B------:R-:W-:Y:S01]  /*ec00*/  FFMA R77, R23, R20, R22 ;  /* 0x00000014174d7223 */ /* 0x000fe20000000016 */
[----:B------:R-:W2:Y:S01]  /*ec10*/  LDS.U16 R75, [R84] ;  /* 0x00000000544b7984 */ /* 0x000ea20000000400 */
[----:B------:R-:W-:Y:S01]  /*ec20*/  HADD2.F32 R29, -RZ, R29.H0_H0 ;  /* 0x2000001dff1d7230 */ /* 0x000fe20000004100 */
[C---:B-----5:R-:W-:Y:S01]  /*ec30*/  LEA R78, R15.reuse, R70, 0x5 ;  /* 0x000000460f4e7211 */ /* 0x060fe200078e28ff */
[C---:B------:R-:W-:Y:S01]  /*ec40*/  IMAD R70, R15.reuse, 0x30, R70 ;  /* 0x000000300f467824 */ /* 0x040fe200078e0246 */
[----:B------:R-:W5:Y:S01]  /*ec50*/  LDS.128 R20, [R65+0x170] ;  /* 0x0001700041147984 */ /* 0x000f620000000c00 */
[C---:B------:R-:W-:Y:S01]  /*ec60*/  LEA R80, R15.reuse, R28, 0x1 ;  /* 0x0000001c0f507211 */ /* 0x040fe200078e08ff */
[----:B----4-:R-:W-:Y:S01]  /*ec70*/  HADD2.F32 R30, -RZ, R30.H0_H0 ;  /* 0x2000001eff1e7230 */ /* 0x010fe20000004100 */
[----:B------:R-:W-:Y:S01]  /*ec80*/  LEA R78, R78, R45, 0x1 ;  /* 0x0000002d4e4e7211 */ /* 0x000fe200078e08ff */
[----:B------:R-:W4:Y:S01]  /*ec90*/  LDS.U16 R28, [R28] ;  /* 0x000000001c1c7984 */ /* 0x000f220000000400 */
[----:B------:R-:W-:Y:S01]  /*eca0*/  FFMA R24, R24, R29, R77 ;  /* 0x0000001d18187223 */ /* 0x000fe2000000004d */
[C---:B------:R-:W-:Y:S01]  /*ecb0*/  IMAD R77, R15.reuse, 0x2, R80 ;  /* 0x000000020f4d7824 */ /* 0x040fe200078e0250 */
[----:B------:R-:W-:Y:S01]  /*ecc0*/  LEA R82, R15, R78, 0x1 ;  /* 0x0000004e0f527211 */ /* 0x000fe200078e08ff */
[----:B------:R1:W4:Y:S01]  /*ecd0*/  LDS.U16 R29, [R80] ;  /* 0x00000000501d7984 */ /* 0x0003220000000400 */
[----:B---3--:R-:W-:-:S02]  /*ece0*/  HADD2.F32 R79, -RZ, R31.H0_H0 ;  /* 0x2000001fff4f7230 */ /* 0x008fc40000004100 */
[----:B------:R-:W-:Y:S01]  /*ecf0*/  FFMA R25, R25, R30, R24 ;  /* 0x0000001e19197223 */ /* 0x000fe20000000018 */
[----:B------:R3:W4:Y:S01]  /*ed00*/  LDS.U16 R31, [R77] ;  /* 0x000000004d1f7984 */ /* 0x0007220000000400 */
[----:B------:R-:W-:Y:S02]  /*ed10*/  HADD2.F32 R24, -RZ, R73.H0_H0 ;  /* 0x20000049ff187230 */ /* 0x000fe40000004100 */
[----:B------:R-:W-:Y:S01]  /*ed20*/  FFMA R26, R26, R79, R25 ;  /* 0x0000004f1a1a7223 */ /* 0x000fe20000000019 */
[----:B0-----:R-:W-:Y:S01]  /*ed30*/  HADD2.F32 R79, -RZ, R76.H0_H0 ;  /* 0x2000004cff4f7230 */ /* 0x001fe20000004100 */
[----:B------:R5:W0:Y:S02]  /*ed40*/  LDS.U16 R30, [R78] ;  /* 0x000000004e1e7984 */ /* 0x000a240000000400 */
[----:B------:R-:W-:Y:S01]  /*ed50*/  FFMA R81, R27, R24, R26 ;  /* 0x000000181b517223 */ /* 0x000fe2000000001a */
[----:B-1----:R-:W-:Y:S02]  /*ed60*/  IMAD R80, R15, 0x2, R82 ;  /* 0x000000020f507824 */ /* 0x002fe400078e0252 */
[----:B------:R-:W-:Y:S01]  /*ed70*/  HADD2.F32 R76, -RZ, R71.H0_H0 ;  /* 0x20000047ff4c7230 */ /* 0x000fe20000004100 */
[----:B------:R-:W1:Y:S01]  /*ed80*/  LDS.128 R24, [R65+0x180] ;  /* 0x0001800041187984 */ /* 0x000e620000000c00 */
[----:B--2---:R-:W-:-:S03]  /*ed90*/  FFMA R16, R16, R79, R81 ;  /* 0x0000004f10107223 */ /* 0x004fc60000000051 */
[----:B------:R-:W2:Y:S01]  /*eda0*/  LDS.U16 R73, [R82] ;  /* 0x0000000052497984 */ /* 0x000ea20000000400 */
[----:B---3--:R-:W-:Y:S02]  /*edb0*/  HADD2.F32 R77, -RZ, R72.H0_H0 ;  /* 0x20000048ff4d7230 */ /* 0x008fe40000004100 */
[----:B------:R-:W-:Y:S01]  /*edc0*/  FFMA R17, R17, R76, R16 ;  /* 0x0000004c11117223 */ /* 0x000fe20000000010 */
[C---:B------:R-:W-:Y:S01]  /*edd0*/  LEA R72, R15.reuse, R80, 0x1 ;  /* 0x000000500f487211 */ /* 0x040fe200078e08ff */
[----:B------:R3:W2:Y:S01]  /*ede0*/  LDS.U16 R71, [R80] ;  /* 0x0000000050477984 */ /* 0x0006a20000000400 */
[----:B------:R-:W-:Y:S02]  /*edf0*/  HADD2.F32 R74, -RZ, R74.H0_H0 ;  /* 0x2000004aff4a7230 */ /* 0x000fe40000004100 */
[----:B------:R-:W-:Y:S01]  /*ee00*/  FFMA R18, R18, R77, R17 ;  /* 0x0000004d12127223 */ /* 0x000fe20000000011 */
[----:B------:R-:W-:Y:S01]  /*ee10*/  LEA R84, R15, R72, 0x1 ;  /* 0x000000480f547211 */ /* 0x000fe200078e08ff */
[----:B------:R-:W-:-:S02]  /*ee20*/  HADD2.F32 R75, -RZ, R75.H0_H0 ;  /* 0x2000004bff4b7230 */ /* 0x000fc40000004100 */
[----:B------:R-:W-:Y:S01]  /*ee30*/  FFMA R19, R19, R74, R18 ;  /* 0x0000004a13137223 */ /* 0x000fe20000000012 */
[----:B------:R-:W2:Y:S01]  /*ee40*/  LDS.U16 R72, [R72] ;  /* 0x0000000048487984 */ /* 0x000ea20000000400 */
[C---:B------:R-:W-:Y:S02]  /*ee50*/  IMAD R76, R15.reuse, 0x2, R84 ;  /* 0x000000020f4c7824 */ /* 0x040fe400078e0254 */
[----:B-----5:R-:W-:Y:S01]  /*ee60*/  FFMA R78, R20, R75, R19 ;  /* 0x0000004b144e7223 */ /* 0x020fe20000000013 */
[----:B------:R5:W2:Y:S01]  /*ee70*/  LDS.U16 R74, [R84] ;  /* 0x00000000544a7984 */ /* 0x000aa20000000400 */
[----:B----4-:R-:W-:Y:S01]  /*ee80*/  HADD2.F32 R75, -RZ, R28.H0_H0 ;  /* 0x2000001cff4b7230 */ /* 0x010fe20000004100 */
[----:B------:R-:W-:Y:S02]  /*ee90*/  LEA R20, R15, R76, 0x1 ;  /* 0x0000004c0f147211 */ /* 0x000fe400078e08ff */
[----:B------:R4:W2:Y:S01]  /*eea0*/  LDS.U16 R28, [R76] ;  /* 0x000000004c1c7984 */ /* 0x0008a20000000400 */
[----:B------:R-:W-:-:S02]  /*eeb0*/  HADD2.F32 R77, -RZ, R29.H0_H0 ;  /* 0x2000001dff4d7230 */ /* 0x000fc40000004100 */
[----:B------:R-:W-:Y:S01]  /*eec0*/  FFMA R21, R21, R75, R78 ;  /* 0x0000004b15157223 */ /* 0x000fe2000000004e */
[C---:B------:R-:W-:Y:S01]  /*eed0*/  LEA R78, R15.reuse, R20, 0x1 ;  /* 0x000000140f4e7211 */ /* 0x040fe200078e08ff */
[----:B------:R-:W2:Y:S01]  /*eee0*/  LDS.128 R16, [R65+0x190] ;  /* 0x0001900041107984 */ /* 0x000ea20000000c00 */
[----:B---3--:R-:W-:Y:S02]  /*eef0*/  HADD2.F32 R80, -RZ, R31.H0_H0 ;  /* 0x2000001fff507230 */ /* 0x008fe40000004100 */
[----:B------:R-:W-:Y:S01]  /*ef00*/  FFMA R22, R22, R77, R21 ;  /* 0x0000004d16167223 */ /* 0x000fe20000000015 */
[----:B-----5:R-:W-:Y:S01]  /*ef10*/  IMAD R84, R15, 0x2, R78 ;  /* 0x000000020f547824 */ /* 0x020fe200078e024e */
[----:B------:R-:W3:Y:S01]  /*ef20*/  LDS.U16 R29, [R20] ;  /* 0x00000000141d7984 */ /* 0x000ee20000000400 */
[----:B0-----:R-:W-:Y:S02]  /*ef30*/  HADD2.F32 R21, -RZ, R30.H0_H0 ;  /* 0x2000001eff157230 */ /* 0x001fe40000004100 */
[----:B------:R-:W-:Y:S01]  /*ef40*/  FFMA R23, R23, R80, R22 ;  /* 0x0000005017177223 */ /* 0x000fe20000000016 */
[----:B------:R0:W5:Y:S01]  /*ef50*/  LDS.U16 R31, [R78] ;  /* 0x000000004e1f7984 */ /* 0x0001620000000400 */
[----:B----4-:R-:W-:-:S02]  /*ef60*/  LEA R76, R15, R84, 0x1 ;  /* 0x000000540f4c7211 */ /* 0x010fc400078e08ff */
[----:B-1----:R-:W-:Y:S01]  /*ef70*/  FFMA R24, R24, R21, R23 ;  /* 0x0000001518187223 */ /* 0x002fe20000000017 */
[----:B------:R-:W1:Y:S01]  /*ef80*/  LDS.U16 R75, [R84] ;  /* 0x00000000544b7984 */ /* 0x000e620000000400 */
[C---:B------:R-:W-:Y:S01]  /*ef90*/  LEA R30, R15.reuse, R76, 0x1 ;  /* 0x0000004c0f1e7211 */ /* 0x040fe200078e08ff */
[----:B--2---:R-:W-:Y:S02]  /*efa0*/  HADD2.F32 R73, -RZ, R73.H0_H0 ;  /* 0x20000049ff497230 */ /* 0x004fe40000004100 */
[----:B------:R-:W2:Y:S02]  /*efb0*/  LDS.128 R20, [R65+0x1a0] ;  /* 0x0001a00041147984 */ /* 0x000ea40000000c00 */
[----:B------:R-:W-:Y:S02]  /*efc0*/  IMAD R82, R15, 0x2, R30 ;  /* 0x000000020f527824 */ /* 0x000fe400078e021e */
[----:B------:R-:W-:Y:S01]  /*efd0*/  FFMA R25, R25, R73, R24 ;  /* 0x0000004919197223 */ /* 0x000fe20000000018 */
[----:B------:R-:W4:Y:S01]  /*efe0*/  LDS.U16 R76, [R76] ;  /* 0x000000004c4c7984 */ /* 0x000f220000000400 */
[----:B------:R-:W-:Y:S01]  /*eff0*/  HADD2.F32 R24, -RZ, R71.H0_H0 ;  /* 0x20000047ff187230 */ /* 0x000fe20000004100 */
[----:B------:R-:W-:-:S02]  /*f000*/  LEA R80, R15, R82, 0x1 ;  /* 0x000000520f507211 */ /* 0x000fc400078e08ff */
[----:B------:R-:W4:Y:S01]  /*f010*/  LDS.U16 R30, [R30] ;  /* 0x000000001e1e7984 */ /* 0x000f220000000400 */
[----:B------:R-:W-:Y:S02]  /*f020*/  HADD2.F32 R72, -RZ, R72.H0_H0 ;  /* 0x20000048ff487230 */ /* 0x000fe40000004100 */
[----:B------:R-:W-:Y:S01]  /*f030*/  FFMA R24, R26, R24, R25 ;  /* 0x000000181a187223 */ /* 0x000fe20000000019 */
[----:B------:R-:W4:Y:S01]  /*f040*/  LDS.U16 R71, [R82] ;  /* 0x0000000052477984 */ /* 0x000f220000000400 */
[----:B------:R-:W-:Y:S02]  /*f050*/  HADD2.F32 R77, -RZ, R74.H0_H0 ;  /* 0x2000004aff4d7230 */ /* 0x000fe40000004100 */
[----:B------:R-:W-:Y:S01]  /*f060*/  FFMA R79, R27, R72, R24 ;  /* 0x000000481b4f7223 */ /* 0x000fe20000000018 */
[----:B------:R5:W4:Y:S01]  /*f070*/  LDS.U16 R73, [R80] ;  /* 0x0000000050497984 */ /* 0x000b220000000400 */
[----:B------:R-:W-:Y:S01]  /*f080*/  LEA R72, R15, R80, 0x1 ;  /* 0x000000500f487211 */ /* 0x000fe200078e08ff */
[----:B------:R-:W-:-:S02]  /*f090*/  HADD2.F32 R74, -RZ, R28.H0_H0 ;  /* 0x2000001cff4a7230 */ /* 0x000fc40000004100 */
[----:B------:R-:W4:Y:S02]  /*f0a0*/  LDS.128 R24, [R65+0x1b0] ;  /* 0x0001b00041187984 */ /* 0x000f240000000c00 */
[----:B0-----:R-:W-:Y:S02]  /*f0b0*/  IMAD R78, R15, 0x2, R72 ;  /* 0x000000020f4e7824 */ /* 0x001fe400078e0248 */
[----:B------:R-:W-:Y:S01]  /*f0c0*/  FFMA R16, R16, R77, R79 ;  /* 0x0000004d10107223 */ /* 0x000fe2000000004f */
[----:B------:R-:W0:Y:S03]  /*f0d0*/  LDS.U16 R72, [R72] ;  /* 0x0000000048487984 */ /* 0x000e260000000400 */
[----:B------:R-:W-:Y:S01]  /*f0e0*/  FFMA R17, R17, R74, R16 ;  /* 0x0000004a11117223 */ /* 0x000fe20000000010 */
[----:B---3--:R-:W-:Y:S01]  /*f0f0*/  HADD2.F32 R16, -RZ, R29.H0_H0 ;  /* 0x2000001dff107230 */ /* 0x008fe20000004100 */
[----:B------:R-:W-:Y:S01]  /*f100*/  LEA R74, R70, R45, 0x1 ;  /* 0x0000002d464a7211 */ /* 0x000fe200078e08ff */
[----:B------:R3:W0:Y:S01]  /*f110*/  LDS.U16 R28, [R78] ;  /* 0x000000004e1c7984 */ /* 0x0006220000000400 */
[----:B------:R-:W-:Y:S01]  /*f120*/  LEA R77, R15, R78, 0x1 ;  /* 0x0000004e0f4d7211 */ /* 0x000fe200078e08ff */
[----:B-----5:R-:W-:-:S02]  /*f130*/  HADD2.F32 R70, -RZ, R31.H0_H0 ;  /* 0x2000001fff467230 */ /* 0x020fc40000004100 */
[----:B------:R-:W-:Y:S01]  /*f140*/  FFMA R16, R18, R16, R17 ;  /* 0x0000001012107223 */ /* 0x000fe20000000011 */
[----:B------:R-:W-:Y:S01]  /*f150*/  IMAD R80, R15, 0x2, R74 ;  /* 0x000000020f507824 */ /* 0x000fe200078e024a */
[----:B------:R-:W5:Y:S01]  /*f160*/  LDS.U16 R29, [R77] ;  /* 0x000000004d1d7984 */ /* 0x000f620000000400 */
[----:B-1----:R-:W-:Y:S02]  /*f170*/  HADD2.F32 R75, -RZ, R75.H0_H0 ;  /* 0x2000004bff4b7230 */ /* 0x002fe40000004100 */
[----:B------:R-:W-:Y:S01]  /*f180*/  FFMA R19, R19, R70, R16 ;  /* 0x0000004613137223 */ /* 0x000fe20000000010 */
[C---:B---3--:R-:W-:Y:S01]  /*f190*/  LEA R78, R15.reuse, R80, 0x1 ;  /* 0x000000500f4e7211 */ /* 0x048fe200078e08ff */
[----:B------:R-:W1:Y:S02]  /*f1a0*/  LDS.U16 R74, [R74] ;  /* 0x000000004a4a7984 */ /* 0x000e640000000400 */
[----:B--2---:R-:W-:Y:S01]  /*f1b0*/  FFMA R20, R20, R75, R19 ;  /* 0x0000004b14147223 */ /* 0x004fe20000000013 */
[----:B----4-:R-:W-:Y:S01]  /*f1c0*/  HADD2.F32 R76, -RZ, R76.H0_H0 ;  /* 0x2000004cff4c7230 */ /* 0x010fe20000004100 */
[----:B------:R2:W3:Y:S01]  /*f1d0*/  LDS.U16 R31, [R80] ;  /* 0x00000000501f7984 */ /* 0x0004e20000000400 */
[----:B------:R-:W-:Y:S01]  /*f1e0*/  HADD2.F32 R75, -RZ, R30.H0_H0 ;  /* 0x2000001eff4b7230 */ /* 0x000fe20000004100 */
[----:B------:R-:W-:-:S02]  /*f1f0*/  LEA R30, R15, R78, 0x1 ;  /* 0x0000004e0f1e7211 */ /* 0x000fc400078e08ff */
[----:B------:R-:W4:Y:S01]  /*f200*/  LDS.128 R16, [R65+0x1c0] ;  /* 0x0001c00041107984 */ /* 0x000f220000000c00 */
[----:B------:R-:W-:Y:S01]  /*f210*/  FFMA R21, R21, R76, R20 ;  /* 0x0000004c15157223 */ /* 0x000fe20000000014 */
[----:B------:R-:W-:Y:S02]  /*f220*/  HADD2.F32 R20, -RZ, R71.H0_H0 ;  /* 0x20000047ff147230 */ /* 0x000fe40000004100 */
[C---:B------:R-:W-:Y:S01]  /*f230*/  IMAD R76, R15.reuse, 0x2, R30 ;  /* 0x000000020f4c7824 */ /* 0x040fe200078e021e */
[----:B------:R-:W4:Y:S01]  /*f240*/  LDS.U16 R70, [R78] ;  /* 0x000000004e467984 */ /* 0x000f220000000400 */
[----:B------:R-:W-:Y:S01]  /*f250*/  FFMA R22, R22, R75, R21 ;  /* 0x0000004b16167223 */ /* 0x000fe20000000015 */
[----:B------:R-:W-:Y:S02]  /*f260*/  HADD2.F32 R73, -RZ, R73.H0_H0 ;  /* 0x20000049ff497230 */ /* 0x000fe40000004100 */
[----:B------:R-:W-:Y:S01]  /*f270*/  LEA R84, R15, R76, 0x1 ;  /* 0x0000004c0f547211 */ /* 0x000fe200078e08ff */
[----:B------:R-:W4:Y:S01]  /*f280*/  LDS.U16 R30, [R30] ;  /* 0x000000001e1e7984 */ /* 0x000f220000000400 */
[----:B------:R-:W-:-:S02]  /*f290*/  FFMA R23, R23, R20, R22 ;  /* 0x0000001417177223 */ /* 0x000fc40000000016 */
[C---:B------:R-:W-:Y:S01]  /*f2a0*/  LEA R82, R15.reuse, R84, 0x1 ;  /* 0x000000540f527211 */ /* 0x040fe200078e08ff */
[----:B------:R5:W4:Y:S01]  /*f2b0*/  LDS.U16 R71, [R76] ;  /* 0x000000004c477984 */ /* 0x000b220000000400 */
[----:B------:R-:W-:Y:S01]  /*f2c0*/  FFMA R24, R24, R73, R23 ;  /* 0x0000004918187223 */ /* 0x000fe20000000017 */
[----:B0-----:R-:W-:Y:S02]  /*f2d0*/  HADD2.F32 R75, -RZ, R72.H0_H0 ;  /* 0x20000048ff4b7230 */ /* 0x001fe40000004100 */
[----:B--2---:R-:W-:Y:S01]  /*f2e0*/  IMAD R80, R15, 0x2, R82 ;  /* 0x000000020f507824 */ /* 0x004fe200078e0252 */
[----:B------:R-:W0:Y:S01]  /*f2f0*/  LDS.U16 R73, [R84] ;  /* 0x0000000054497984 */ /* 0x000e220000000400 */
[----:B------:R-:W-:Y:S02]  /*f300*/  HADD2.F32 R77, -RZ, R28.H0_H0 ;  /* 0x2000001cff4d7230 */ /* 0x000fe40000004100 */
[----:B------:R-:W-:Y:S01]  /*f310*/  FFMA R25, R25, R75, R24 ;  /* 0x0000004b19197223 */ /* 0x000fe20000000018 */
[----:B------:R-:W2:Y:S01]  /*f320*/  LDS.128 R20, [R65+0x1d0] ;  /* 0x0001d00041147984 */ /* 0x000ea20000000c00 */
[----:B-----5:R-:W-:-:S02]  /*f330*/  LEA R76, R15, R80, 0x1 ;  /* 0x000000500f4c7211 */ /* 0x020fc400078e08ff */
[----:B------:R-:W-:Y:S01]  /*f340*/  FFMA R26, R26, R77, R25 ;  /* 0x0000004d1a1a7223 */ /* 0x000fe20000000019 */
[----:B------:R-:W-:Y:S01]  /*f350*/  HADD2.F32 R24, -RZ, R29.H0_H0 ;  /* 0x2000001dff187230 */ /* 0x000fe20000004100 */
[----:B------:R5:W2:Y:S01]  /*f360*/  LDS.U16 R72, [R82] ;  /* 0x0000000052487984 */ /* 0x000aa20000000400 */
[----:B------:R-:W-:Y:S01]  /*f370*/  LEA R86, R15, R76, 0x1 ;  /* 0x0000004c0f567211 */ /* 0x000fe200078e08ff */
[----:B-1----:R-:W-:Y:S02]  /*f380*/  HADD2.F32 R78, -RZ, R74.H0_H0 ;  /* 0x2000004aff4e7230 */ /* 0x002fe40000004100 */
[----:B------:R1:W2:Y:S01]  /*f390*/  LDS.U16 R75, [R80] ;  /* 0x00000000504b7984 */ /* 0x0002a20000000400 */
[----:B------:R-:W-:Y:S01]  /*f3a0*/  FFMA R29, R27, R24, R26 ;  /* 0x000000181b1d7223 */ /* 0x000fe2000000001a */
[----:B-----5:R-:W-:Y:S02]  /*f3b0*/  IMAD R82, R15, 0x2, R86 ;  /* 0x000000020f527824 */ /* 0x020fe400078e0256 */
[----:B------:R-:W5:Y:S01]  /*f3c0*/  LDS.U16 R76, [R76] ;  /* 0x000000004c4c7984 */ /* 0x000f620000000400 */
[----:B---3--:R-:W-:-:S03]  /*f3d0*/  HADD2.F32 R28, -RZ, R31.H0_H0 ;  /* 0x2000001fff1c7230 */ /* 0x008fc60000004100 */
[----:B------:R-:W3:Y:S01]  /*f3e0*/  LDS.U16 R74, [R86] ;  /* 0x00000000564a7984 */ /* 0x000ee20000000400 */
[C---:B-1----:R-:W-:Y:S01]  /*f3f0*/  LEA R80, R15.reuse, R82, 0x1 ;  /* 0x000000520f507211 */ /* 0x042fe200078e08ff */
[----:B----4-:R-:W-:Y:S02]  /*f400*/  FFMA R78, R16, R78, R29 ;  /* 0x0000004e104e7223 */ /* 0x010fe4000000001d */
[----:B------:R-:W1:Y:S01]  /*f410*/  LDS.128 R24, [R65+0x1e0] ;  /* 0x0001e00041187984 */ /* 0x000e620000000c00 */
[----:B------:R-:W-:Y:S01]  /*f420*/  LEA R84, R15, R80, 0x1 ;  /* 0x000000500f547211 */ /* 0x000fe200078e08ff */
[----:B------:R-:W-:Y:S01]  /*f430*/  FFMA R31, R17, R28, R78 ;  /* 0x0000001c111f7223 */ /* 0x000fe2000000004e */
[----:B------:R-:W-:Y:S01]  /*f440*/  HADD2.F32 R29, -RZ, R70.H0_H0 ;  /* 0x20000046ff1d7230 */ /* 0x000fe20000004100 */
[----:B------:R-:W4:Y:S02]  /*f450*/  LDS.U16 R77, [R82] ;  /* 0x00000000524d7984 */ /* 0x000f240000000400 */
[----:B------:R-:W-:-:S02]  /*f460*/  IMAD R78, R15, 0x2, R84 ;  /* 0x000000020f4e7824 */ /* 0x000fc400078e0254 */
[----:B------:R-:W4:Y:S01]  /*f470*/  LDS.U16 R16, [R80] ;  /* 0x0000000050107984 */ /* 0x000f220000000400 */
[----:B------:R-:W-:Y:S01]  /*f480*/  FFMA R18, R18, R29, R31 ;  /* 0x0000001d12127223 */ /* 0x000fe2000000001f */
[----:B------:R-:W-:Y:S01]  /*f490*/  HADD2.F32 R79, -RZ, R30.H0_H0 ;  /* 0x2000001eff4f7230 */ /* 0x000fe20000004100 */
[C---:B------:R-:W-:Y:S01]  /*f4a0*/  LEA R70, R15.reuse, R78, 0x1 ;  /* 0x0000004e0f467211 */ /* 0x040fe200078e08ff */
[----:B------:R-:W4:Y:S01]  /*f4b0*/  LDS.U16 R17, [R84] ;  /* 0x0000000054117984 */ /* 0x000f220000000400 */
[----:B------:R-:W-:Y:S02]  /*f4c0*/  HADD2.F32 R81, -RZ, R71.H0_H0 ;  /* 0x20000047ff517230 */ /* 0x000fe40000004100 */
[----:B------:R-:W-:Y:S01]  /*f4d0*/  LEA R71, R15, R70, 0x1 ;  /* 0x000000460f477211 */ /* 0x000fe200078e08ff */
[----:B------:R-:W4:Y:S01]  /*f4e0*/  LDS.U16 R78, [R78] ;  /* 0x000000004e4e7984 */ /* 0x000f220000000400 */
[----:B------:R-:W-:Y:S01]  /*f4f0*/  FFMA R19, R19, R79, R18 ;  /* 0x0000004f13137223 */ /* 0x000fe20000000012 */
[----:B0-----:R-:W-:-:S02]  /*f500*/  HADD2.F32 R18, -RZ, R73.H0_H0 ;  /* 0x20000049ff127230 */ /* 0x001fc40000004100 */
[----:B------:R-:W0:Y:S01]  /*f510*/  LDS.128 R28, [R65+0x1f0] ;  /* 0x0001f000411c7984 */ /* 0x000e220000000c00 */
[----:B--2---:R-:W-:Y:S01]  /*f520*/  FFMA R20, R20, R81, R19 ;  /* 0x0000005114147223 */ /* 0x004fe20000000013 */
[----:B------:R-:W-:Y:S02]  /*f530*/  HADD2.F32 R19, -RZ, R72.H0_H0 ;  /* 0x20000048ff137230 */ /* 0x000fe40000004100 */
[----:B------:R-:W2:Y:S01]  /*f540*/  LDS.U16 R70, [R70] ;  /* 0x0000000046467984 */ /* 0x000ea20000000400 */
[----:B------:R-:W-:Y:S01]  /*f550*/  FFMA R21, R21, R18, R20 ;  /* 0x0000001215157223 */ /* 0x000fe20000000014 */
[----:B------:R-:W-:Y:S02]  /*f560*/  HADD2.F32 R75, -RZ, R75.H0_H0 ;  /* 0x2000004bff4b7230 */ /* 0x000fe40000004100 */
[----:B------:R-:W2:Y:S01]  /*f570*/  LDS.U16 R71, [R71] ;  /* 0x0000000047477984 */ /* 0x000ea20000000400 */
[----:B------:R-:W-:Y:S01]  /*f580*/  FFMA R22, R22, R19, R21 ;  /* 0x0000001316167223 */ /* 0x000fe20000000015 */
[----:B-----5:R-:W-:-:S03]  /*f590*/  HADD2.F32 R76, -RZ, R76.H0_H0 ;  /* 0x2000004cff4c7230 */ /* 0x020fc60000004100 */
[----:B------:R-:W-:Y:S01]  /*f5a0*/  FFMA R23, R23, R75, R22 ;  /* 0x0000004b17177223 */ /* 0x000fe20000000016 */
[----:B---3--:R-:W-:-:S03]  /*f5b0*/  HADD2.F32 R74, -RZ, R74.H0_H0 ;  /* 0x2000004aff4a7230 */ /* 0x008fc60000004100 */
[----:B-1----:R-:W-:Y:S01]  /*f5c0*/  FFMA R24, R24, R76, R23 ;  /* 0x0000004c18187223 */ /* 0x002fe20000000017 */
[----:B----4-:R-:W-:-:S03]  /*f5d0*/  HADD2.F32 R77, -RZ, R77.H0_H0 ;  /* 0x2000004dff4d7230 */ /* 0x010fc60000004100 */
[----:B------:R-:W-:Y:S01]  /*f5e0*/  FFMA R25, R25, R74, R24 ;  /* 0x0000004a19197223 */ /* 0x000fe20000000018 */
[----:B------:R-:W-:-:S03]  /*f5f0*/  HADD2.F32 R16, -RZ, R16.H0_H0 ;  /* 0x20000010ff107230 */ /* 0x000fc60000004100 */
[----:B------:R-:W-:Y:S01]  /*f600*/  FFMA R26, R26, R77, R25 ;  /* 0x0000004d1a1a7223 */ /* 0x000fe20000000019 */
[----:B------:R-:W-:-:S03]  /*f610*/  HADD2.F32 R17, -RZ, R17.H0_H0 ;  /* 0x20000011ff117230 */ /* 0x000fc60000004100 */
[----:B------:R-:W-:Y:S01]  /*f620*/  FFMA R27, R27, R16, R26 ;  /* 0x000000101b1b7223 */ /* 0x000fe2000000001a */
[----:B------:R-:W-:Y:S02]  /*f630*/  VIADD R16, R68, 0x1 ;  /* 0x0000000144107836 */ /* 0x000fe40000000000 */
[----:B------:R-:W-:Y:S02]  /*f640*/  HADD2.F32 R78, -RZ, R78.H0_H0 ;  /* 0x2000004eff4e7230 */ /* 0x000fe40000004100 */
[----:B0-----:R-:W-:Y:S01]  /*f650*/  FFMA R28, R28, R17, R27 ;  /* 0x000000111c1c7223 */ /* 0x001fe2000000001b */
[----:B--2---:R-:W-:-:S03]  /*f660*/  HADD2.F32 R70, -RZ, R70.H0_H0 ;  /* 0x20000046ff467230 */ /* 0x004fc60000004100 */
[----:B------:R-:W-:Y:S01]  /*f670*/  FFMA R29, R29, R78, R28 ;  /* 0x0000004e1d1d7223 */ /* 0x000fe2000000001c */
[----:B------:R-:W-:-:S03]  /*f680*/  HADD2.F32 R71, -RZ, R71.H0_H0 ;  /* 0x20000047ff477230 */ /* 0x000fc60000004100 */
[----:B------:R-:W-:-:S04]  /*f690*/  FFMA R30, R30, R70, R29 ;  /* 0x000000461e1e7223 */ /* 0x000fc8000000001d */
[----:B------:R-:W-:-:S04]  /*f6a0*/  FFMA R30, R31, R71, R30 ;  /* 0x000000471f1e7223 */ /* 0x000fc8000000001e */
[----:B------:R-:W-:Y:S01]  /*f6b0*/  FADD R30, R30, R67 ;  /* 0x000000431e1e7221 */ /* 0x000fe20000000000 */
[----:B------:R-:W-:Y:S02]  /*f6c0*/  MOV R67, R68 ;  /* 0x0000004400437202 */ /* 0x000fe40000000f00 */
[----:B------:R-:W-:Y:S02]  /*f6d0*/  MOV R68, R16 ;  /* 0x0000001000447202 */ /* 0x000fe40000000f00 */
[----:B------:R0:W-:Y:S01]  /*f6e0*/  STL [R69+0x10], R30 ;  /* 0x0000101e45007387 */ /* 0x0001e20000100800 */
[----:B------:R-:W-:Y:S05]  /*f6f0*/  @P0 BRA `(.L_x_321) ;  /* 0xffffffec008c0947 */ /* 0x000fea000383ffff */
[----:B------:R-:W-:Y:S05]  /*f700*/  BSYNC.RECONVERGENT B2 ;  /* 0x0000000000027941 */ /* 0x000fea0003800200 */
.L_x_320:
[----:B------:R-:W-:Y:S01]  /*f710*/  BSSY.RECONVERGENT B2, `(.L_x_322) ;  /* 0x000011f000027945 */ /* 0x000fe20003800200 */
[----:B------:R-:W-:-:S07]  /*f720*/  IMAD.MOV.U32 R68, RZ, RZ, RZ ;  /* 0x000000ffff447224 */ /* 0x000fce00078e00ff */
.L_x_323:
[----:B------:R-:W-:Y:S01]  /*f730*/  IADD3 R70, PT, PT, R41, R68, RZ ;  /* 0x0000004429467210 */ /* 0x000fe20007ffe0ff */
[----:B-1----:R-:W-:Y:S03]  /*f740*/  LDS.128 R16, [R65+0x200] ;  /* 0x0002000041107984 */ /* 0x002fe60000000c00 */
[----:B------:R-:W-:Y:S01]  /*f750*/  LEA R20, R70, R45, 0x1 ;  /* 0x0000002d46147211 */ /* 0x000fe200078e08ff */
[----:B------:R-:W-:Y:S04]  /*f760*/  LDS.128 R24, [R65+0x210] ;  /* 0x0002100041187984 */ /* 0x000fe80000000c00 */
[----:B------:R1:W2:Y:S01]  /*f770*/  LDS.U16 R28, [R20] ;  /* 0x00000000141c7984 */ /* 0x0002a20000000400 */
[----:B0-----:R-:W-:-:S05]  /*f780*/  IMAD R30, R15, 0x2, R20 ;  /* 0x000000020f1e7824 */ /* 0x001fca00078e0214 */
[C---:B------:R-:W-:Y:S01]  /*f790*/  LEA R66, R15.reuse, R30, 0x1 ;  /* 0x0000001e0f427211 */ /* 0x040fe200078e08ff */
[----:B------:R-:W0:Y:S03]  /*f7a0*/  LDS.U16 R69, [R30] ;  /* 0x000000001e457984 */ /* 0x000e260000000400 */
[C---:B------:R-:W-:Y:S01]  /*f7b0*/  LEA R72, R15.reuse, R66, 0x1 ;  /* 0x000000420f487211 */ /* 0x040fe200078e08ff */
[----:B------:R-:W3:Y:S04]  /*f7c0*/  LDS.U16 R73, [R66] ;  /* 0x0000000042497984 */ /* 0x000ee80000000400 */
[C---:B------:R-:W-:Y:S01]  /*f7d0*/  IMAD R74, R15.reuse, 0x2, R72 ;  /* 0x000000020f4a7824 */ /* 0x040fe200078e0248 */
[----:B------:R-:W4:Y:S04]  /*f7e0*/  LDS.U16 R71, [R72] ;  /* 0x0000000048477984 */ /* 0x000f280000000400 */
[C---:B------:R-:W-:Y:S01]  /*f7f0*/  LEA R22, R15.reuse, R74, 0x1 ;  /* 0x0000004a0f167211 */ /* 0x040fe200078e08ff */
[----:B------:R5:W4:Y:S03]  /*f800*/  LDS.U16 R23, [R74] ;  /* 0x000000004a177984 */ /* 0x000b260000000400 */
[----:B------:R-:W-:-:S02]  /*f810*/  LEA R78, R15, R22, 0x1 ;  /* 0x000000160f4e7211 */ /* 0x000fc400078e08ff */
[----:B------:R-:W4:Y:S03]  /*f820*/  LDS.U16 R22, [R22] ;  /* 0x0000000016167984 */ /* 0x000f260000000400 */
[C---:B-1----:R-:W-:Y:S01]  /*f830*/  IMAD R20, R15.reuse, 0x2, R78 ;  /* 0x000000020f147824 */ /* 0x042fe200078e024e */
[----:B------:R1:W4:Y:S04]  /*f840*/  LDS.U16 R21, [R78] ;  /* 0x000000004e157984 */ /* 0x0003280000000400 */
[C---:B------:R-:W-:Y:S02]  /*f850*/  LEA R80, R15.reuse, R20, 0x1 ;  /* 0x000000140f507211 */ /* 0x040fe400078e08ff */
[----:B------:R-:W4:Y:S02]  /*f860*/  LDS.U16 R20, [R20] ;  /* 0x0000000014147984 */ /* 0x000f240000000400 */
[C---:B------:R-:W-:Y:S01]  /*f870*/  LEA R76, R15.reuse, R80, 0x1 ;  /* 0x000000500f4c7211 */ /* 0x040fe200078e08ff */
[----:B--2---:R-:W-:Y:S01]  /*f880*/  HADD2.F32 R29, -RZ, R28.H0_H0 ;  /* 0x2000001cff1d7230 */ /* 0x004fe20000004100 */
[----:B------:R-:W2:Y:S03]  /*f890*/  LDS.U16 R72, [R80] ;  /* 0x0000000050487984 */ /* 0x000ea60000000400 */
[----:B-----5:R-:W-:-:S02]  /*f8a0*/  IMAD R74, R15, 0x2, R76 ;  /* 0x000000020f4a7824 */ /* 0x020fc400078e024c */
[----:B------:R-:W-:Y:S01]  /*f8b0*/  FFMA R66, R16, R29, RZ ;  /* 0x0000001d10427223 */ /* 0x000fe200000000ff */
[----:B------:R-:W5:Y:S01]  /*f8c0*/  LDS.U16 R76, [R76] ;  /* 0x000000004c4c7984 */ /* 0x000f620000000400 */
[----:B0-----:R-:W-:Y:S01]  /*f8d0*/  HADD2.F32 R16, -RZ, R69.H0_H0 ;  /* 0x20000045ff107230 */ /* 0x001fe20000004100 */
[----:B-1----:R-:W-:Y:S02]  /*f8e0*/  LEA R78, R15, R74, 0x1 ;  /* 0x0000004a0f4e7211 */ /* 0x002fe400078e08ff */
[----:B------:R-:W0:Y:S01]  /*f8f0*/  LDS.128 R28, [R65+0x220] ;  /* 0x00022000411c7984 */ /* 0x000e220000000c00 */
[----:B------:R-:W-:Y:S01]  /*f900*/  LEA R69, R68, R1, 0x2 ;  /* 0x0000000144457211 */ /* 0x000fe200078e10ff */
[----:B---3--:R-:W-:Y:S02]  /*f910*/  HADD2.F32 R73, -RZ, R73.H0_H0 ;  /* 0x20000049ff497230 */ /* 0x008fe40000004100 */
[----:B------:R-:W-:Y:S01]  /*f920*/  FFMA R17, R17, R16, R66 ;  /* 0x0000001011117223 */ /* 0x000fe20000000042 */
[----:B------:R1:W3:Y:S01]  /*f930*/  LDS.U16 R75, [R74] ;  /* 0x000000004a4b7984 */ /* 0x0002e20000000400 */
[----:B------:R-:W-:-:S03]  /*f940*/  IMAD R84, R15, 0x2, R78 ;  /* 0x000000020f547824 */ /* 0x000fc600078e024e */
[----:B------:R-:W3:Y:S01]  /*f950*/  LDS.U16 R78, [R78] ;  /* 0x000000004e4e7984 */ /* 0x000ee20000000400 */
[----:B------:R-:W-:Y:S01]  /*f960*/  FFMA R18, R18, R73, R17 ;  /* 0x0000004912127223 */ /* 0x000fe20000000011 */
[----:B----4-:R-:W-:Y:S01]  /*f970*/  HADD2.F32 R71, -RZ, R71.H0_H0 ;  /* 0x20000047ff477230 */ /* 0x010fe20000004100 */
[----:B------:R-:W-:Y:S01]  /*f980*/  LEA R86, R15, R84, 0x1 ;  /* 0x000000540f567211 */ /* 0x000fe200078e08ff */
[----:B------:R-:W4:Y:S01]  /*f990*/  LDL R66, [R69+0x20] ;  /* 0x0000200045427983 */ /* 0x000f220000100800 */
[----:B------:R-:W-:Y:S01]  /*f9a0*/  HADD2.F32 R23, -RZ, R23.H0_H0 ;  /* 0x20000017ff177230 */ /* 0x000fe20000004100 */
[----:B------:R-:W-:Y:S01]  /*f9b0*/  ISETP.NE.AND P0, PT, R68, R67, PT ;  /* 0x000000434400720c */ /* 0x000fe20003f05270 */
[----:B------:R-:W-:Y:S01]  /*f9c0*/  FFMA R77, R19, R71, R18 ;  /* 0x00000047134d7223 */ /* 0x000fe20000000012 */
[----:B------:R2:W3:Y:S01]  /*f9d0*/  LDS.U16 R79, [R84] ;  /* 0x00000000544f7984 */ /* 0x0004e20000000400 */
[C---:B------:R-:W-:Y:S01]  /*f9e0*/  LEA R82, R15.reuse, R86, 0x1 ;  /* 0x000000560f527211 */ /* 0x040fe200078e08ff */
[----:B-1----:R-:W-:-:S02]  /*f9f0*/  IMAD R74, R15, 0x10, R70 ;  /* 0x000000100f4a7824 */ /* 0x002fc400078e0246 */
[----:B------:R1:W3:Y:S01]  /*fa00*/  LDS.U16 R73, [R86] ;  /* 0x0000000056497984 */ /* 0x0002e20000000400 */
[----:B------:R-:W-:Y:S01]  /*fa10*/  LEA R80, R15, R82, 0x1 ;  /* 0x000000520f507211 */ /* 0x000fe200078e08ff */
[----:B------:R-:W-:Y:S02]  /*fa20*/  HADD2.F32 R22, -RZ, R22.H0_H0 ;  /* 0x20000016ff167230 */ /* 0x000fe40000004100 */
[----:B------:R-:W3:Y:S01]  /*fa30*/  LDS.128 R16, [R65+0x230] ;  /* 0x0002300041107984 */ /* 0x000ee20000000c00 */
[----:B--2---:R-:W-:Y:S01]  /*fa40*/  FFMA R84, R24, R23, R77 ;  /* 0x0000001718547223 */ /* 0x004fe2000000004d */
[----:B------:R-:W-:Y:S01]  /*fa50*/  LEA R24, R74, R45, 0x1 ;  /* 0x0000002d4a187211 */ /* 0x000fe200078e08ff */
[----:B------:R-:W-:Y:S01]  /*fa60*/  HADD2.F32 R21, -RZ, R21.H0_H0 ;  /* 0x20000015ff157230 */ /* 0x000fe20000004100 */
[----:B------:R0:W2:Y:S01]  /*fa70*/  LDS.U16 R71, [R82] ;  /* 0x0000000052477984 */ /* 0x0000a20000000400 */
[----:B------:R-:W-:Y:S01]  /*fa80*/  FFMA R25, R25, R22, R84 ;  /* 0x0000001619197223 */ /* 0x000fe20000000054 */
[----:B------:R-:W-:-:S02]  /*fa90*/  HADD2.F32 R84, -RZ, R20.H0_H0 ;  /* 0x20000014ff547230 */ /* 0x000fc40000004100 */
[----:B------:R0:W2:Y:S01]  /*faa0*/  LDS.U16 R74, [R80] ;  /* 0x00000000504a7984 */ /* 0x0000a20000000400 */
[----:B------:R-:W-:Y:S01]  /*fab0*/  FFMA R26, R26, R21, R25 ;  /* 0x000000151a1a7223 */ /* 0x000fe20000000019 */
[----:B-1----:R-:W-:Y:S02]  /*fac0*/  IMAD R86, R15, 0x2, R24 ;  /* 0x000000020f567824 */ /* 0x002fe400078e0218 */
[----:B------:R-:W1:Y:S01]  /*fad0*/  LDS.U16 R77, [R24] ;  /* 0x00000000184d7984 */ /* 0x000e620000000400 */
[----:B------:R-:W-:Y:S02]  /*fae0*/  HADD2.F32 R25, -RZ, R72.H0_H0 ;  /* 0x20000048ff197230 */ /* 0x000fe40000004100 */
[----:B------:R-:W-:Y:S01]  /*faf0*/  FFMA R27, R27, R84, R26 ;  /* 0x000000541b1b7223 */ /* 0x000fe2000000001a */
[----:B------:R-:W-:Y:S01]  /*fb00*/  LEA R26, R15, R86, 0x1 ;  /* 0x000000560f1a7211 */ /* 0x000fe200078e08ff */
[----:B------:R-:W1:Y:S01]  /*fb10*/  LDS.128 R20, [R65+0x240] ;  /* 0x0002400041147984 */ /* 0x000e620000000c00 */
[----:B-----5:R-:W-:-:S02]  /*fb20*/  HADD2.F32 R76, -RZ, R76.H0_H0 ;  /* 0x2000004cff4c7230 */ /* 0x020fc40000004100 */
[----:B0-----:R-:W-:Y:S01]  /*fb30*/  FFMA R82, R28, R25, R27 ;  /* 0x000000191c527223 */ /* 0x001fe2000000001b */
[----:B------:R-:W-:Y:S01]  /*fb40*/  LEA R80, R15, R26, 0x1 ;  /* 0x0000001a0f507211 */ /* 0x000fe200078e08ff */
[----:B------:R-:W0:Y:S01]  /*fb50*/  LDS.U16 R72, [R86] ;  /* 0x0000000056487984 */ /* 0x000e220000000400 */
[----:B---3--:R-:W-:Y:S02]  /*fb60*/  HADD2.F32 R25, -RZ, R75.H0_H0 ;  /* 0x2000004bff197230 */ /* 0x008fe40000004100 */
[----:B------:R-:W-:Y:S01]  /*fb70*/  FFMA R29, R29, R76, R82 ;  /* 0x0000004c1d1d7223 */ /* 0x000fe20000000052 */
[----:B------:R-:W3:Y:S01]  /*fb80*/  LDS.U16 R28, [R26] ;  /* 0x000000001a1c7984 */ /* 0x000ee20000000400 */
[C---:B------:R-:W-:Y:S02]  /*fb90*/  IMAD R82, R15.reuse, 0x2, R80 ;  /* 0x000000020f527824 */ /* 0x040fe400078e0250 */
[----:B------:R-:W-:Y:S01]  /*fba0*/  FFMA R30, R30, R25, R29 ;  /* 0x000000191e1e7223 */ /* 0x000fe2000000001d */
[----:B------:R-:W-:Y:S01]  /*fbb0*/  HADD2.F32 R78, -RZ, R78.H0_H0 ;  /* 0x2000004eff4e7230 */ /* 0x000fe20000004100 */
[----:B------:R5:W3:Y:S01]  /*fbc0*/  LDS.U16 R75, [R80] ;  /* 0x00000000504b7984 */ /* 0x000ae20000000400 */
[----:B------:R-:W-:Y:S01]  /*fbd0*/  LEA R76, R15, R82, 0x1 ;  /* 0x000000520f4c7211 */ /* 0x000fe200078e08ff */
[----:B------:R-:W-:-:S02]  /*fbe0*/  HADD2.F32 R79, -RZ, R79.H0_H0 ;  /* 0x2000004fff4f7230 */ /* 0x000fc40000004100 */
[----:B------:R-:W-:Y:S01]  /*fbf0*/  FFMA R31, R31, R78, R30 ;  /* 0x0000004e1f1f7223 */ /* 0x000fe2000000001e */
[----:B------:R0:W3:Y:S01]  /*fc00*/  LDS.U16 R29, [R82] ;  /* 0x00000000521d7984 */ /* 0x0000e20000000400 */
[C---:B-----5:R-:W-:Y:S01]  /*fc10*/  LEA R80, R15.reuse, R76, 0x1 ;  /* 0x0000004c0f507211 */ /* 0x060fe200078e08ff */
[----:B------:R-:W-:Y:S02]  /*fc20*/  HADD2.F32 R73, -RZ, R73.H0_H0 ;  /* 0x20000049ff497230 */ /* 0x000fe40000004100 */
[----:B------:R-:W5:Y:S01]  /*fc30*/  LDS.U16 R30, [R76] ;  /* 0x000000004c1e7984 */ /* 0x000f620000000400 */
[----:B------:R-:W-:Y:S01]  /*fc40*/  FFMA R16, R16, R79, R31 ;  /* 0x0000004f10107223 */ /* 0x000fe2000000001f */
[----:B------:R-:W-:Y:S02]  /*fc50*/  IMAD R84, R15, 0x2, R80 ;  /* 0x000000020f547824 */ /* 0x000fe400078e0250 */
[----:B------:R-:W5:Y:S01]  /*fc60*/  LDS.128 R24, [R65+0x250] ;  /* 0x0002500041187984 */ /* 0x000f620000000c00 */
[----:B--2---:R-:W-:-:S02]  /*fc70*/  HADD2.F32 R71, -RZ, R71.H0_H0 ;  /* 0x20000047ff477230 */ /* 0x004fc40000004100 */
[----:B------:R-:W-:Y:S01]  /*fc80*/  FFMA R17, R17, R73, R16 ;  /* 0x0000004911117223 */ /* 0x000fe20000000010 */
[----:B------:R-:W2:Y:S01]  /*fc90*/  LDS.U16 R31, [R80] ;  /* 0x00000000501f7984 */ /* 0x000ea20000000400 */
[C---:B------:R-:W-:Y:S01]  /*fca0*/  LEA R86, R15.reuse, R84, 0x1 ;  /* 0x000000540f567211 */ /* 0x040fe200078e08ff */
[----:B------:R-:W-:Y:S02]  /*fcb0*/  HADD2.F32 R74, -RZ, R74.H0_H0 ;  /* 0x2000004aff4a7230 */ /* 0x000fe40000004100 */
[----:B------:R-:W-:Y:S01]  /*fcc0*/  FFMA R18, R18, R71, R17 ;  /* 0x0000004712127223 */ /* 0x000fe20000000011 */
[----:B------:R3:W2:Y:S01]  /*fcd0*/  LDS.U16 R73, [R84] ;  /* 0x0000000054497984 */ /* 0x0006a20000000400 */
[----:B------:R-:W-:Y:S01]  /*fce0*/  LEA R88, R15, R86, 0x1 ;  /* 0x000000560f587211 */ /* 0x000fe200078e08ff */
[----:B-1----:R-:W-:Y:S02]  /*fcf0*/  HADD2.F32 R77, -RZ, R77.H0_H0 ;  /* 0x2000004dff4d7230 */ /* 0x002fe40000004100 */
[----:B------:R-:W-:Y:S01]  /*fd00*/  FFMA R19, R19, R74, R18 ;  /* 0x0000004a13137223 */ /* 0x000fe20000000012 */
[----:B------:R-:W1:Y:S01]  /*fd10*/  LDS.U16 R76, [R86] ;  /* 0x00000000564c7984 */ /* 0x000e620000000400 */
[----:B------:R-:W-:-:S02]  /*fd20*/  IMAD R78, R15, 0x2, R88 ;  /* 0x000000020f4e7824 */ /* 0x000fc400078e0258 */
[----:B------:R-:W-:Y:S01]  /*fd30*/  FFMA R20, R20, R77, R19 ;  /* 0x0000004d14147223 */ /* 0x000fe20000000013 */
[----:B------:R-:W1:Y:S01]  /*fd40*/  LDS.U16 R71, [R88] ;  /* 0x0000000058477984 */ /* 0x000e620000000400 */
[----:B0-----:R-:W-:Y:S01]  /*fd50*/  HADD2.F32 R74, -RZ, R72.H0_H0 ;  /* 0x20000048ff4a7230 */ /* 0x001fe20000004100 */
[----:B------:R-:W-:Y:S02]  /*fd60*/  LEA R82, R15, R78, 0x1 ;  /* 0x0000004e0f527211 */ /* 0x000fe400078e08ff */
[----:B------:R-:W0:Y:S01]  /*fd70*/  LDS.128 R16, [R65+0x260] ;  /* 0x0002600041107984 */ /* 0x000e220000000c00 */
[----:B---3--:R-:W-:Y:S02]  /*fd80*/  HADD2.F32 R77, -RZ, R28.H0_H0 ;  /* 0x2000001cff4d7230 */ /* 0x008fe40000004100 */
[----:B------:R-:W-:Y:S01]  /*fd90*/  FFMA R21, R21, R74, R20 ;  /* 0x0000004a15157223 */ /* 0x000fe20000000014 */
[----:B------:R3:W0:Y:S01]  /*fda0*/  LDS.U16 R72, [R78] ;  /* 0x000000004e487984 */ /* 0x0006220000000400 */
[----:B------:R-:W-:Y:S01]  /*fdb0*/  LEA R84, R15, R82, 0x1 ;  /* 0x000000520f547211 */ /* 0x000fe200078e08ff */
[----:B------:R-:W-:-:S02]  /*fdc0*/  HADD2.F32 R20, -RZ, R75.H0_H0 ;  /* 0x2000004bff147230 */ /* 0x000fc40000004100 */
[----:B------:R-:W-:Y:S01]  /*fdd0*/  FFMA R22, R22, R77, R21 ;  /* 0x0000004d16167223 */ /* 0x000fe20000000015 */
[----:B------:R5:W0:Y:S01]  /*fde0*/  LDS.U16 R74, [R82] ;  /* 0x00000000524a7984 */ /* 0x000a220000000400 */
[----:B------:R-:W-:Y:S02]  /*fdf0*/  IMAD R28, R15, 0x2, R84 ;  /* 0x000000020f1c7824 */ /* 0x000fe400078e0254 */
[----:B------:R-:W-:Y:S01]  /*fe00*/  FFMA R77, R23, R20, R22 ;  /* 0x00000014174d7223 */ /* 0x000fe20000000016 */
[----:B------:R-:W0:Y:S01]  /*fe10*/  LDS.U16 R75, [R84] ;  /* 0x00000000544b7984 */ /* 0x000e220000000400 */
[----:B------:R-:W-:Y:S01]  /*fe20*/  HADD2.F32 R29, -RZ, R29.H0_H0 ;  /* 0x2000001dff1d7230 */ /* 0x000fe20000004100 */
[C---:B---3--:R-:W-:Y:S01]  /*fe30*/  LEA R78, R15.reuse, R70, 0x5 ;  /* 0x000000460f4e7211 */ /* 0x048fe200078e28ff */
[C---:B------:R-:W-:Y:S01]  /*fe40*/  IMAD R70, R15.reuse, 0x30, R70 ;  /* 0x000000300f467824 */ /* 0x040fe200078e0246 */
[----:B------:R-:W3:Y:S01]  /*fe50*/  LDS.128 R20, [R65+0x270] ;  /* 0x0002700041147984 */ /* 0x000ee20000000c00 */
[C---:B------:R-:W-:Y:S01]  /*fe60*/  LEA R80, R15.reuse, R28, 0x1 ;  /* 0x0000001c0f507211 */ /* 0x040fe200078e08ff */
[----:B-----5:R-:W-:Y:S01]  /*fe70*/  HADD2.F32 R30, -RZ, R30.H0_H0 ;  /* 0x2000001eff1e7230 */ /* 0x020fe20000004100 */
[----:B------:R-:W-:Y:S01]  /*fe80*/  LEA R78, R78, R45, 0x1 ;  /* 0x0000002d4e4e7211 */ /* 0x000fe200078e08ff */
[----:B------:R-:W5:Y:S01]  /*fe90*/  LDS.U16 R28, [R28] ;  /* 0x000000001c1c7984 */ /* 0x000f620000000400 */
[----:B------:R-:W-:Y:S01]  /*fea0*/  FFMA R24, R24, R29, R77 ;  /* 0x0000001d18187223 */ /* 0x000fe2000000004d */
[C---:B------:R-:W-:Y:S01]  /*feb0*/  IMAD R77, R15.reuse, 0x2, R80 ;  /* 0x000000020f4d7824 */ /* 0x040fe200078e0250 */
[----:B------:R-:W-:Y:S01]  /*fec0*/  LEA R82, R15, R78, 0x1 ;  /* 0x0000004e0f527211 */ /* 0x000fe200078e08ff */
[----:B------:R1:W5:Y:S01]  /*fed0*/  LDS.U16 R29, [R80] ;  /* 0x00000000501d7984 */ /* 0x0003620000000400 */
[----:B--2---:R-:W-:-:S02]  /*fee0*/  HADD2.F32 R79, -RZ, R31.H0_H0 ;  /* 0x2000001fff4f7230 */ /* 0x004fc40000004100 */
[----:B------:R-:W-:Y:S01]  /*fef0*/  FFMA R25, R25, R30, R24 ;  /* 0x0000001e19197223 */ /* 0x000fe20000000018 */
[----:B------:R2:W5:Y:S01]  /*ff00*/  LDS.U16 R31, [R77] ;  /* 0x000000004d1f7984 */ /* 0x0005620000000400 */
[----:B------:R-:W-:Y:S02]  /*ff10*/  HADD2.F32 R24, -RZ, R73.H0_H0 ;  /* 0x20000049ff187230 */ /* 0x000fe40000004100 */
[----:B------:R-:W-:Y:S01]  /*ff20*/  FFMA R26, R26, R79, R25 ;  /* 0x0000004f1a1a7223 */ /* 0x000fe20000000019 */
[----:B-1----:R-:W-:Y:S01]  /*ff30*/  HADD2.F32 R79, -RZ, R76.H0_H0 ;  /* 0x2000004cff4f7230 */ /* 0x002fe20000004100 */
[----:B------:R3:W1:Y:S02]  /*ff40*/  LDS.U16 R30, [R78] ;  /* 0x000000004e1e7984 */ /* 0x0006640000000400 */
[----:B------:R-:W-:Y:S01]  /*ff50*/  FFMA R81, R27, R24, R26 ;  /* 0x000000181b517223 */ /* 0x000fe2000000001a */
[----:B------:R-:W-:Y:S02]  /*ff60*/  IMAD R80, R15, 0x2, R82 ;  /* 0x000000020f507824 */ /* 0x000fe400078e0252 */
[----:B------:R-:W-:Y:S01]  /*ff70*/  HADD2.F32 R76, -RZ, R71.H0_H0 ;  /* 0x20000047ff4c7230 */ /* 0x000fe20000004100 */
[----:B------:R-:W1:Y:S01]  /*ff80*/  LDS.128 R24, [R65+0x280] ;  /* 0x0002800041187984 */ /* 0x000e620000000c00 */
[----:B0-----:R-:W-:-:S03]  /*ff90*/  FFMA R16, R16, R79, R81 ;  /* 0x0000004f10107223 */ /* 0x001fc60000000051 */
[----:B------:R-:W0:Y:S01]  /*ffa0*/  LDS.U16 R73, [R82] ;  /* 0x0000000052497984 */ /* 0x000e220000000400 */
[----:B--2---:R-:W-:Y:S02]  /*ffb0*/  HADD2.F32 R77, -RZ, R72.H0_H0 ;  /* 0x20000048ff4d7230 */ /* 0x004fe40000004100 */
[----:B------:R-:W-:Y:S01]  /*ffc0*/  FFMA R17, R17, R76, R16 ;  /* 0x0000004c11117223 */ /* 0x000fe20000000010 */
[C---:B------:R-:W-:Y:S01]  /*ffd0*/  LEA R72, R15.reuse, R80, 0x1 ;  /* 0x000000500f487211 */ /* 0x040fe200078e08ff */
[----:B------:R2:W0:Y:S01]  /*ffe0*/  LDS.U16 R71, [R80] ;  /* 0x0000000050477984 */ /* 0x0004220000000400 */
[----:B------:R-:W-:Y:S02]  /*fff0*/  HADD2.F32 R74, -RZ, R74.H0_H0 ;  /* 0x2000004aff4a7230 */ /* 0x000fe40000004100 */
[----:B------:R-:W-:Y:S01]  /*10000*/  FFMA R18, R18, R77, R17 ;  /* 0x0000004d12127223 */ /* 0x000fe20000000011 */
[----:B------:R-:W-:Y:S01]  /*10010*/  LEA R84, R15, R72, 0x1 ;  /* 0x000000480f547211 */ /* 0x000fe200078e08ff */
[----:B------:R-:W-:-:S02]  /*10020*/  HADD2.F32 R75, -RZ, R75.H0_H0 ;  /* 0x2000004bff4b7230 */ /* 0x000fc40000004100 */
[----:B------:R-:W-:Y:S01]  /*10030*/  FFMA R19, R19, R74, R18 ;  /* 0x0000004a13137223 */ /* 0x000fe20000000012 */
[----:B------:R-:W0:Y:S01]  /*10040*/  LDS.U16 R72, [R72] ;  /* 0x0000000048487984 */ /* 0x000e220000000400 */
[C---:B------:R-:W-:Y:S02]  /*10050*/  IMAD R76, R15.reuse, 0x2, R84 ;  /* 0x000000020f4c7824 */ /* 0x040fe400078e0254 */
[----:B---3--:R-:W-:Y:S01]  /*10060*/  FFMA R78, R20, R75, R19 ;  /* 0x0000004b144e7223 */ /* 0x008fe20000000013 */
[----:B------:R3:W0:Y:S01]  /*10070*/  LDS.U16 R74, [R84] ;  /* 0x00000000544a7984 */ /* 0x0006220000000400 */
[----:B-----5:R-:W-:Y:S01]  /*10080*/  HADD2.F32 R75, -RZ, R28.H0_H0 ;  /* 0x2000001cff4b7230 */ /* 0x020fe20000004100 */
[----:B------:R-:W-:Y:S02]  /*10090*/  LEA R20, R15, R76, 0x1 ;  /* 0x0000004c0f147211 */ /* 0x000fe400078e08ff */
[----:B------:R5:W0:Y:S01]  /*100a0*/  LDS.U16 R28, [R76] ;  /* 0x000000004c1c7984 */ /* 0x000a220000000400 */
[----:B------:R-:W-:-:S02]  /*100b0*/  HADD2.F32 R77, -RZ, R29.H0_H0 ;  /* 0x2000001dff4d7230 */ /* 0x000fc40000004100 */
[----:B------:R-:W-:Y:S01]  /*100c0*/  FFMA R21, R21, R75, R78 ;  /* 0x0000004b15157223 */ /* 0x000fe2000000004e */
[C---:B------:R-:W-:Y:S01]  /*100d0*/  LEA R78, R15.reuse, R20, 0x1 ;  /* 0x000000140f4e7211 */ /* 0x040fe200078e08ff */
[----:B------:R-:W0:Y:S01]  /*100e0*/  LDS.128 R16, [R65+0x290] ;  /* 0x0002900041107984 */ /* 0x000e220000000c00 */
[----:B--2---:R-:W-:Y:S02]  /*100f0*/  HADD2.F32 R80, -RZ, R31.H0_H0 ;  /* 0x2000001fff507230 */ /* 0x004fe40000004100 */
[----:B------:R-:W-:Y:S01]  /*10100*/  FFMA R22, R22, R77, R21 ;  /* 0x0000004d16167223 */ /* 0x000fe20000000015 */
[----:B---3--:R-:W-:Y:S01]  /*10110*/  IMAD R84, R15, 0x2, R78 ;  /* 0x000000020f547824 */ /* 0x008fe200078e024e */
[----:B------:R-:W2:Y:S01]  /*10120*/  LDS.U16 R29, [R20] ;  /* 0x00000000141d7984 */ /* 0x000ea20000000400 */
[----:B-1----:R-:W-:Y:S02]  /*10130*/  HADD2.F32 R21, -RZ, R30.H0_H0 ;  /* 0x2000001eff157230 */ /* 0x002fe40000004100 */
[----:B------:R-:W-:Y:S01]  /*10140*/  FFMA R23, R23, R80, R22 ;  /* 0x0000005017177223 */ /* 0x000fe20000000016 */
[----:B------:R1:W3:Y:S01]  /*10150*/  LDS.U16 R31, [R78] ;  /* 0x000000004e1f7984 */ /* 0x0002e20000000400 */
[----:B-----5:R-:W-:-:S02]  /*10160*/  LEA R76, R15, R84, 0x1 ;  /* 0x000000540f4c7211 */ /* 0x020fc400078e08ff */
[----:B------:R-:W-:Y:S01]  /*10170*/  FFMA R24, R24, R21, R23 ;  /* 0x0000001518187223 */ /* 0x000fe20000000017 */
[----:B------:R-:W5:Y:S01]  /*10180*/  LDS.U16 R75, [R84] ;  /* 0x00000000544b7984 */ /* 0x000f620000000400 */
[C---:B------:R-:W-:Y:S01]  /*10190*/  LEA R30, R15.reuse, R76, 0x1 ;  /* 0x0000004c0f1e7211 */ /* 0x040fe200078e08ff */
[----:B0-----:R-:W-:Y:S02]  /*101a0*/  HADD2.F32 R73, -RZ, R73.H0_H0 ;  /* 0x20000049ff497230 */ /* 0x001fe40000004100 */
[----:B------:R-:W0:Y:S02]  /*101b0*/  LDS.128 R20, [R65+0x2a0] ;  /* 0x0002a00041147984 */ /* 0x000e240000000c00 */
[----:B------:R-:W-:Y:S02]  /*101c0*/  IMAD R82, R15, 0x2, R30 ;  /* 0x000000020f527824 */ /* 0x000fe400078e021e */
[----:B------:R-:W-:Y:S01]  /*101d0*/  FFMA R25, R25, R73, R24 ;  /* 0x0000004919197223 */ /* 0x000fe20000000018 */
[----:B------:R-:W0:Y:S01]  /*101e0*/  LDS.U16 R76, [R76] ;  /* 0x000000004c4c7984 */ /* 0x000e220000000400 */
[----:B------:R-:W-:Y:S01]  /*101f0*/  HADD2.F32 R24, -RZ, R71.H0_H0 ;  /* 0x20000047ff187230 */ /* 0x000fe20000004100 */
[----:B------:R-:W-:-:S02]  /*10200*/  LEA R80, R15, R82, 0x1 ;  /* 0x000000520f507211 */ /* 0x000fc400078e08ff */
[----:B------:R-:W0:Y:S01]  /*10210*/  LDS.U16 R30, [R30] ;  /* 0x000000001e1e7984 */ /* 0x000e220000000400 */
[----:B------:R-:W-:Y:S02]  /*10220*/  HADD2.F32 R72, -RZ, R72.H0_H0 ;  /* 0x20000048ff487230 */ /* 0x000fe40000004100 */
[----:B------:R-:W-:Y:S01]  /*10230*/  FFMA R24, R26, R24, R25 ;  /* 0x000000181a187223 */ /* 0x000fe20000000019 */
[----:B------:R-:W0:Y:S01]  /*10240*/  LDS.U16 R71, [R82] ;  /* 0x0000000052477984 */ /* 0x000e220000000400 */
[----:B------:R-:W-:Y:S02]  /*10250*/  HADD2.F32 R77, -RZ, R74.H0_H0 ;  /* 0x2000004aff4d7230 */ /* 0x000fe40000004100 */
[----:B------:R-:W-:Y:S01]  /*10260*/  FFMA R79, R27, R72, R24 ;  /* 0x000000481b4f7223 */ /* 0x000fe20000000018 */
[----:B------:R3:W0:Y:S01]  /*10270*/  LDS.U16 R73, [R80] ;  /* 0x0000000050497984 */ /* 0x0006220000000400 */
[----:B------:R-:W-:Y:S01]  /*10280*/  LEA R72, R15, R80, 0x1 ;  /* 0x000000500f487211 */ /* 0x000fe200078e08ff */
[----:B------:R-:W-:-:S02]  /*10290*/  HADD2.F32 R74, -RZ, R28.H0_H0 ;  /* 0x2000001cff4a7230 */ /* 0x000fc40000004100 */
[----:B------:R-:W0:Y:S02]  /*102a0*/  LDS.128 R24, [R65+0x2b0] ;  /* 0x0002b00041187984 */ /* 0x000e240000000c00 */
[----:B-1----:R-:W-:Y:S02]  /*102b0*/  IMAD R78, R15, 0x2, R72 ;  /* 0x000000020f4e7824 */ /* 0x002fe400078e0248 */
[----:B------:R-:W-:Y:S01]  /*102c0*/  FFMA R16, R16, R77, R79 ;  /* 0x0000004d10107223 */ /* 0x000fe2000000004f */
[----:B------:R-:W1:Y:S03]  /*102d0*/  LDS.U16 R72, [R72] ;  /* 0x0000000048487984 */ /* 0x000e660000000400 */
[----:B------:R-:W-:Y:S01]  /*102e0*/  FFMA R17, R17, R74, R16 ;  /* 0x0000004a11117223 */ /* 0x000fe20000000010 */
[----:B--2---:R-:W-:Y:S01]  /*102f0*/  HADD2.F32 R16, -RZ, R29.H0_H0 ;  /* 0x2000001dff107230 */ /* 0x004fe20000004100 */
[----:B------:R-:W-:Y:S01]  /*10300*/  LEA R74, R70, R45, 0x1 ;  /* 0x0000002d464a7211 */ /* 0x000fe200078e08ff */
[----:B------:R2:W1:Y:S01]  /*10310*/  LDS.U16 R28, [R78] ;  /* 0x000000004e1c7984 */ /* 0x0004620000000400 */
[----:B------:R-:W-:Y:S01]  /*10320*/  LEA R77, R15, R78, 0x1 ;  /* 0x0000004e0f4d7211 */ /* 0x000fe200078e08ff */
[----:B---3--:R-:W-:-:S02]  /*10330*/  HADD2.F32 R70, -RZ, R31.H0_H0 ;  /* 0x2000001fff467230 */ /* 0x008fc40000004100 */
[----:B------:R-:W-:Y:S01]  /*10340*/  FFMA R16, R18, R16, R17 ;  /* 0x0000001012107223 */ /* 0x000fe20000000011 */
[----:B------:R-:W-:Y:S01]  /*10350*/  IMAD R80, R15, 0x2, R74 ;  /* 0x000000020f507824 */ /* 0x000fe200078e024a */
[----:B------:R-:W3:Y:S01]  /*10360*/  LDS.U16 R29, [R77] ;  /* 0x000000004d1d7984 */ /* 0x000ee20000000400 */
[----:B-----5:R-:W-:Y:S02]  /*10370*/  HADD2.F32 R75, -RZ, R75.H0_H0 ;  /* 0x2000004bff4b7230 */ /* 0x020fe40000004100 */
[----:B------:R-:W-:Y:S01]  /*10380*/  FFMA R19, R19, R70, R16 ;  /* 0x0000004613137223 */ /* 0x000fe20000000010 */
[C---:B--2---:R-:W-:Y:S01]  /*10390*/  LEA R78, R15.reuse, R80, 0x1 ;  /* 0x000000500f4e7211 */ /* 0x044fe200078e08ff */
[----:B------:R-:W2:Y:S02]  /*103a0*/  LDS.U16 R74, [R74] ;  /* 0x000000004a4a7984 */ /* 0x000ea40000000400 */
[----:B0-----:R-:W-:Y:S01]  /*103b0*/  FFMA R20, R20, R75, R19 ;  /* 0x0000004b14147223 */ /* 0x001fe20000000013 */
[----:B------:R-:W-:Y:S01]  /*103c0*/  HADD2.F32 R76, -RZ, R76.H0_H0 ;  /* 0x2000004cff4c7230 */ /* 0x000fe20000004100 */
[----:B------:R0:W5:Y:S01]  /*103d0*/  LDS.U16 R31, [R80] ;  /* 0x00000000501f7984 */ /* 0x0001620000000400 */
[----:B------:R-:W-:Y:S01]  /*103e0*/  HADD2.F32 R75, -RZ, R30.H0_H0 ;  /* 0x2000001eff4b7230 */ /* 0x000fe20000004100 */
[----:B------:R-:W-:-:S02]  /*103f0*/  LEA R30, R15, R78, 0x1 ;  /* 0x0000004e0f1e7211 */ /* 0x000fc400078e08ff */
[----:B------:R-:W5:Y:S01]  /*10400*/  LDS.128 R16, [R65+0x2c0] ;  /* 0x0002c00041107984 */ /* 0x000f620000000c00 */
[----:B------:R-:W-:Y:S01]  /*10410*/  FFMA R21, R21, R76, R20 ;  /* 0x0000004c15157223 */ /* 0x000fe20000000014 */
[----:B------:R-:W-:Y:S02]  /*10420*/  HADD2.F32 R20, -RZ, R71.H0_H0 ;  /* 0x20000047ff147230 */ /* 0x000fe40000004100 */
[C---:B------:R-:W-:Y:S01]  /*10430*/  IMAD R76, R15.reuse, 0x2, R30 ;  /* 0x000000020f4c7824 */ /* 0x040fe200078e021e */
[----:B------:R-:W5:Y:S01]  /*10440*/  LDS.U16 R70, [R78] ;  /* 0x000000004e467984 */ /* 0x000f620000000400 */
[----:B------:R-:W-:Y:S01]  /*10450*/  FFMA R22, R22, R75, R21 ;  /* 0x0000004b16167223 */ /* 0x000fe20000000015 */
[----:B------:R-:W-:Y:S02]  /*10460*/  HADD2.F32 R73, -RZ, R73.H0_H0 ;  /* 0x20000049ff497230 */ /* 0x000fe40000004100 */
[----:B------:R-:W-:Y:S01]  /*10470*/  LEA R84, R15, R76, 0x1 ;  /* 0x0000004c0f547211 */ /* 0x000fe200078e08ff */
[----:B------:R-:W5:Y:S01]  /*10480*/  LDS.U16 R30, [R30] ;  /* 0x000000001e1e7984 */ /* 0x000f620000000400 */
[----:B------:R-:W-:-:S02]  /*10490*/  FFMA R23, R23, R20, R22 ;  /* 0x0000001417177223 */ /* 0x000fc40000000016 */
[C---:B------:R-:W-:Y:S01]  /*104a0*/  LEA R82, R15.reuse, R84, 0x1 ;  /* 0x000000540f527211 */ /* 0x040fe200078e08ff */
[----:B------:R3:W5:Y:S01]  /*104b0*/  LDS.U16 R71, [R76] ;  /* 0x000000004c477984 */ /* 0x0007620000000400 */
[----:B------:R-:W-:Y:S01]  /*104c0*/  FFMA R24, R24, R73, R23 ;  /* 0x0000004918187223 */ /* 0x000fe20000000017 */
[----:B-1----:R-:W-:Y:S02]  /*104d0*/  HADD2.F32 R75, -RZ, R72.H0_H0 ;  /* 0x20000048ff4b7230 */ /* 0x002fe40000004100 */
[----:B0-----:R-:W-:Y:S01]  /*104e0*/  IMAD R80, R15, 0x2, R82 ;  /* 0x000000020f507824 */ /* 0x001fe200078e0252 */
[----:B------:R-:W0:Y:S01]  /*104f0*/  LDS.U16 R73, [R84] ;  /* 0x0000000054497984 */ /* 0x000e220000000400 */
[----:B------:R-:W-:Y:S02]  /*10500*/  HADD2.F32 R77, -RZ, R28.H0_H0 ;  /* 0x2000001cff4d7230 */ /* 0x000fe40000004100 */
[----:B------:R-:W-:Y:S01]  /*10510*/  FFMA R25, R25, R75, R24 ;  /* 0x0000004b19197223 */ /* 0x000fe20000000018 */
[----:B------:R-:W1:Y:S01]  /*10520*/  LDS.128 R20, [R65+0x2d0] ;  /* 0x0002d00041147984 */ /* 0x000e620000000c00 */
[----:B---3--:R-:W-:-:S02]  /*10530*/  LEA R76, R15, R80, 0x1 ;  /* 0x000000500f4c7211 */ /* 0x008fc400078e08ff */
[----:B------:R-:W-:Y:S01]  /*10540*/  FFMA R26, R26, R77, R25 ;  /* 0x0000004d1a1a7223 */ /* 0x000fe20000000019 */
[----:B------:R-:W-:Y:S01]  /*10550*/  HADD2.F32 R24, -RZ, R29.H0_H0 ;  /* 0x2000001dff187230 */ /* 0x000fe20000004100 */
[----:B------:R3:W1:Y:S01]  /*10560*/  LDS.U16 R72, [R82] ;  /* 0x0000000052487984 */ /* 0x0006620000000400 */
[----:B------:R-:W-:Y:S01]  /*10570*/  LEA R86, R15, R76, 0x1 ;  /* 0x0000004c0f567211 */ /* 0x000fe200078e08ff */
[----:B--2---:R-:W-:Y:S02]  /*10580*/  HADD2.F32 R78, -RZ, R74.H0_H0 ;  /* 0x2000004aff4e7230 */ /* 0x004fe40000004100 */
[----:B------:R2:W1:Y:S01]  /*10590*/  LDS.U16 R75, [R80] ;  /* 0x00000000504b7984 */ /* 0x0004620000000400 */
[----:B------:R-:W-:Y:S01]  /*105a0*/  FFMA R29, R27, R24, R26 ;  /* 0x000000181b1d7223 */ /* 0x000fe2000000001a */
[----:B---3--:R-:W-:Y:S02]  /*105b0*/  IMAD R82, R15, 0x2, R86 ;  /* 0x000000020f527824 */ /* 0x008fe400078e0256 */
[----:B------:R-:W3:Y:S01]  /*105c0*/  LDS.U16 R76, [R76] ;  /* 0x000000004c4c7984 */ /* 0x000ee20000000400 */
[----:B-----5:R-:W-:-:S03]  /*105d0*/  HADD2.F32 R28, -RZ, R31.H0_H0 ;  /* 0x2000001fff1c7230 */ /* 0x020fc60000004100 */
[----:B------:R-:W5:Y:S01]  /*105e0*/  LDS.U16 R74, [R86] ;  /* 0x00000000564a7984 */ /* 0x000f620000000400 */
[C---:B--2---:R-:W-:Y:S01]  /*105f0*/  LEA R80, R15.reuse, R82, 0x1 ;  /* 0x000000520f507211 */ /* 0x044fe200078e08ff */
[----:B------:R-:W-:Y:S02]  /*10600*/  FFMA R78, R16, R78, R29 ;  /* 0x0000004e104e7223 */ /* 0x000fe4000000001d */
[----:B------:R-:W2:Y:S01]  /*10610*/  LDS.128 R24, [R65+0x2e0] ;  /* 0x0002e00041187984 */ /* 0x000ea20000000c00 */
        /* <DEDUP_REMOVED lines=16> */
[----:B-1----:R-:W-:Y:S01]  /*10720*/  FFMA R20, R20, R81, R19 ;  /* 0x0000005114147223 */ /* 0x002fe20000000013 */
[----:B------:R-:W-:Y:S02]  /*10730*/  HADD2.F32 R19, -RZ, R72.H0_H0 ;  /* 0x20000048ff137230 */ /* 0x000fe40000004100 */
[----:B------:R-:W1:Y:S01]  /*10740*/  LDS.U16 R70, [R70] ;  /* 0x0000000046467984 */ /* 0x000e620000000400 */
[----:B------:R-:W-:Y:S01]  /*10750*/  FFMA R21, R21, R18, R20 ;  /* 0x0000001215157223 */ /* 0x000fe20000000014 */
[----:B------:R-:W-:Y:S02]  /*10760*/  HADD2.F32 R75, -RZ, R75.H0_H0 ;  /* 0x2000004bff4b7230 */ /* 0x000fe40000004100 */
[----:B------:R-:W1:Y:S01]  /*10770*/  LDS.U16 R71, [R71] ;  /* 0x0000000047477984 */ /* 0x000e620000000400 */
[----:B------:R-:W-:Y:S01]  /*10780*/  FFMA R22, R22, R19, R21 ;  /* 0x0000001316167223 */ /* 0x000fe20000000015 */
[----:B---3--:R-:W-:-:S03]  /*10790*/  HADD2.F32 R76, -RZ, R76.H0_H0 ;  /* 0x2000004cff4c7230 */ /* 0x008fc60000004100 */
[----:B------:R-:W-:Y:S01]  /*107a0*/  FFMA R23, R23, R75, R22 ;  /* 0x0000004b17177223 */ /* 0x000fe20000000016 */
[----:B-----5:R-:W-:-:S03]  /*107b0*/  HADD2.F32 R74, -RZ, R74.H0_H0 ;  /* 0x2000004aff4a7230 */ /* 0x020fc60000004100 */
[----:B--2---:R-:W-:Y:S01]  /*107c0*/  FFMA R24, R24, R76, R23 ;  /* 0x0000004c18187223 */ /* 0x004fe20000000017 */
[----:B----4-:R-:W-:-:S03]  /*107d0*/  HADD2.F32 R77, -RZ, R77.H0_H0 ;  /* 0x2000004dff4d7230 */ /* 0x010fc60000004100 */
[----:B------:R-:W-:Y:S01]  /*107e0*/  FFMA R25, R25, R74, R24 ;  /* 0x0000004a19197223 */ /* 0x000fe20000000018 */
[----:B------:R-:W-:-:S03]  /*107f0*/  HADD2.F32 R16, -RZ, R16.H0_H0 ;  /* 0x20000010ff107230 */ /* 0x000fc60000004100 */
[----:B------:R-:W-:Y:S01]  /*10800*/  FFMA R26, R26, R77, R25 ;  /* 0x0000004d1a1a7223 */ /* 0x000fe20000000019 */
[----:B------:R-:W-:-:S03]  /*10810*/  HADD2.F32 R17, -RZ, R17.H0_H0 ;  /* 0x20000011ff117230 */ /* 0x000fc60000004100 */
[----:B------:R-:W-:Y:S01]  /*10820*/  FFMA R27, R27, R16, R26 ;  /* 0x000000101b1b7223 */ /* 0x000fe2000000001a */
[----:B------:R-:W-:-:S03]  /*10830*/  HADD2.F32 R78, -RZ, R78.H0_H0 ;  /* 0x2000004eff4e7230 */ /* 0x000fc60000004100 */
[----:B0-----:R-:W-:Y:S01]  /*10840*/  FFMA R28, R28, R17, R27 ;  /* 0x000000111c1c7223 */ /* 0x001fe2000000001b */
[----:B------:R-:W-:Y:S02]  /*10850*/  VIADD R17, R68, 0x1 ;  /* 0x0000000144117836 */ /* 0x000fe40000000000 */
[----:B-1----:R-:W-:Y:S02]  /*10860*/  HADD2.F32 R70, -RZ, R70.H0_H0 ;  /* 0x20000046ff467230 */ /* 0x002fe40000004100 */
        /* <DEDUP_REMOVED lines=10> */
.L_x_322:
[----:B------:R-:W-:Y:S01]  /*10910*/  BSSY.RECONVERGENT B2, `(.L_x_324) ;  /* 0x000011f000027945 */ /* 0x000fe20003800200 */
[----:B------:R-:W-:-:S07]  /*10920*/  IMAD.MOV.U32 R68, RZ, RZ, RZ ;  /* 0x000000ffff447224 */ /* 0x000fce00078e00ff */
.L_x_325:
[----:B------:R-:W-:Y:S01]  /*10930*/  IADD3 R70, PT, PT, R41, R68, RZ ;  /* 0x0000004429467210 */ /* 0x000fe20007ffe0ff */
[----:B-1----:R-:W-:Y:S01]  /*10940*/  LDS.128 R16, [R65+0x300] ;  /* 0x0003000041107984 */ /* 0x002fe20000000c00 */
        /* <DEDUP_REMOVED lines=284> */
.L_x_324:
[----:B------:R-:W-:Y:S01]  /*11b10*/  BSSY.RECONVERGENT B2, `(.L_x_326) ;  /* 0x000011f000027945 */ /* 0x000fe20003800200 */
[----:B------:R-:W-:-:S07]  /*11b20*/  IMAD.MOV.U32 R68, RZ, RZ, RZ ;  /* 0x000000ffff447224 */ /* 0x000fce00078e00ff */
.L_x_327:
        /* <DEDUP_REMOVED lines=286> */
.L_x_326:
[----:B------:R-:W-:Y:S01]  /*12d10*/  BSSY.RECONVERGENT B2, `(.L_x_328) ;  /* 0x000011f000027945 */ /* 0x000fe20003800200 */
[----:B------:R-:W-:-:S07]  /*12d20*/  IMAD.MOV.U32 R68, RZ, RZ, RZ ;  /* 0x000000ffff447224 */ /* 0x000fce00078e00ff */
.L_x_329:
        /* <DEDUP_REMOVED lines=286> */
.L_x_328:
[----:B------:R-:W-:Y:S01]  /*13f10*/  BSSY.RECONVERGENT B2, `(.L_x_330) ;  /* 0x000011f000027945 */ /* 0x000fe20003800200 */
[----:B------:R-:W-:-:S07]  /*13f20*/  IMAD.MOV.U32 R68, RZ, RZ, RZ ;  /* 0x000000ffff447224 */ /* 0x000fce00078e00ff */
.L_x_331:
        /* <DEDUP_REMOVED lines=286> */
.L_x_330:
[----:B------:R-:W-:-:S07]  /*15110*/  IMAD.MOV.U32 R68, RZ, RZ, RZ ;  /* 0x000000ffff447224 */ /* 0x000fce00078e00ff */
.L_x_332:
[----:B------:R-:W-:Y:S01]  /*15120*/  IADD3 R70, PT, PT, R41, R68, RZ ;  /* 0x0000004429467210 */ /* 0x000fe20007ffe0ff */
[----:B-1----:R-:W-:Y:S03]  /*15130*/  LDS.128 R16, [R65+0x700] ;  /* 0x0007000041107984 */ /* 0x002fe60000000c00 */
[----:B------:R-:W-:Y:S01]  /*15140*/  LEA R20, R70, R45, 0x1 ;  /* 0x0000002d46147211 */ /* 0x000fe200078e08ff */
[----:B------:R-:W-:Y:S04]  /*15150*/  LDS.128 R24, [R65+0x710] ;  /* 0x0007100041187984 */ /* 0x000fe80000000c00 */
[----:B0-----:R0:W1:Y:S01]  /*15160*/  LDS.U16 R28, [R20] ;  /* 0x00000000141c7984 */ /* 0x0010620000000400 */
        /* <DEDUP_REMOVED lines=24> */
[----:B------:R-:W-:Y:S01]  /*152f0*/  LEA R67, R68, R1, 0x2 ;  /* 0x0000000144437211 */ /* 0x000fe200078e10ff */
[----:B----4-:R-:W-:Y:S02]  /*15300*/  HADD2.F32 R73, -RZ, R73.H0_H0 ;  /* 0x20000049ff497230 */ /* 0x010fe40000004100 */
[----:B------:R-:W-:Y:S01]  /*15310*/  FFMA R17, R17, R16, R74 ;  /* 0x0000001011117223 */ /* 0x000fe2000000004a */
[----:B------:R4:W2:Y:S01]  /*15320*/  LDS.U16 R75, [R80] ;  /* 0x00000000504b7984 */ /* 0x0008a20000000400 */
[----:B------:R-:W-:-:S03]  /*15330*/  IMAD R84, R15, 0x2, R78 ;  /* 0x000000020f547824 */ /* 0x000fc600078e024e */
        /* <DEDUP_REMOVED lines=35> */
[----:B------:R-:W-:Y:S01]  /*15570*/  VIADD R68, R68, 0x1 ;  /* 0x0000000144447836 */ /* 0x000fe20000000000 */
        /* <DEDUP_REMOVED lines=205> */
[----:B--2---:R-:W-:-:S03]  /*16250*/  HADD2.F32 R70, -RZ, R70.H0_H0 ;  /* 0x20000046ff467230 */ /* 0x004fc60000004100 */
[----:B------:R-:W-:Y:S01]  /*16260*/  FFMA R29, R29, R78, R28 ;  /* 0x0000004e1d1d7223 */ /* 0x000fe2000000001c */
[----:B------:R-:W-:-:S03]  /*16270*/  HADD2.F32 R71, -RZ, R71.H0_H0 ;  /* 0x20000047ff477230 */ /* 0x000fc60000004100 */
[----:B------:R-:W-:-:S04]  /*16280*/  FFMA R30, R30, R70, R29 ;  /* 0x000000461e1e7223 */ /* 0x000fc8000000001d */
[----:B------:R-:W-:-:S04]  /*16290*/  FFMA R30, R31, R71, R30 ;  /* 0x000000471f1e7223 */ /* 0x000fc8000000001e */
[----:B------:R-:W-:-:S05]  /*162a0*/  FADD R30, R30, R69 ;  /* 0x000000451e1e7221 */ /* 0x000fca0000000000 */
[----:B------:R0:W-:Y:S01]  /*162b0*/  STL [R67+0x70], R30 ;  /* 0x0000701e43007387 */ /* 0x0001e20000100800 */
[----:B------:R-:W-:Y:S05]  /*162c0*/  @P0 BRA `(.L_x_332) ;  /* 0xffffffec00940947 */ /* 0x000fea000383ffff */
.L_x_317:
[----:B------:R-:W-:Y:S05]  /*162d0*/  BSYNC.RECONVERGENT B1 ;  /* 0x0000000000017941 */ /* 0x000fea0003800200 */
.L_x_316:
[----:B------:R-:W-:Y:S01]  /*162e0*/  IADD3 R9, PT, PT, R9, 0x1, RZ ;  /* 0x0000000109097810 */ /* 0x000fe20007ffe0ff */
[----:B------:R-:W-:Y:S01]  /*162f0*/  BAR.SYNC.DEFER_BLOCKING 0x0 ;  /* 0x0000000000007b1d */ /* 0x000fe20000010000 */
[----:B------:R-:W-:Y:S01]  /*16300*/  MOV R69, R64 ;  /* 0x0000004000457202 */ /* 0x000fe20000000f00 */
[----:B------:R-:W-:Y:S01]  /*16310*/  IMAD.MOV.U32 R64, RZ, RZ, R63 ;  /* 0x000000ffff407224 */ /* 0x000fe200078e003f */
[----:B------:R-:W-:Y:S01]  /*16320*/  ISETP.NE.AND P0, PT, R9, R40, PT ;  /* 0x000000280900720c */ /* 0x000fe20003f05270 */
[----:B0-2---:R-:W-:Y:S01]  /*16330*/  IMAD.MOV.U32 R18, RZ, RZ, R13 ;  /* 0x000000ffff127224 */ /* 0x005fe200078e000d */
[----:B------:R-:W-:Y:S02]  /*16340*/  MOV R63, R62 ;  /* 0x0000003e003f7202 */ /* 0x000fe40000000f00 */
[----:B------:R-:W-:Y:S01]  /*16350*/  MOV R62, R61 ;  /* 0x0000003d003e7202 */ /* 0x000fe20000000f00 */
[----:B------:R-:W-:Y:S01]  /*16360*/  IMAD.MOV.U32 R61, RZ, RZ, R60 ;  /* 0x000000ffff3d7224 */ /* 0x000fe200078e003c */
[----:B------:R-:W-:-:S02]  /*16370*/  MOV R60, R59 ;  /* 0x0000003b003c7202 */ /* 0x000fc40000000f00 */
[----:B------:R-:W-:-:S05]  /*16380*/  MOV R68, R57 ;  /* 0x0000003900447202 */ /* 0x000fca0000000f00 */
[----:B------:R-:W-:Y:S05]  /*16390*/  @P0 BRA `(.L_x_333) ;  /* 0xfffffeb000740947 */ /* 0x000fea000383ffff */
.L_x_18:
[----:B------:R-:W-:Y:S05]  /*163a0*/  BSYNC.RECONVERGENT B0 ;  /* 0x0000000000007941 */ /* 0x000fea0003800200 */
.L_x_17:
[----:B------:R-:W2:Y:S02]  /*163b0*/  LDC R0, c[0x0][0x3a4] ;  /* 0x0000e900ff007b82 */ /* 0x000ea40000000800 */
[----:B--2---:R-:W-:-:S13]  /*163c0*/  ISETP.GE.AND P0, PT, R0, 0x20, PT ;  /* 0x000000200000780c */ /* 0x004fda0003f06270 */
[----:B------:R-:W-:Y:S05]  /*163d0*/  @!P0 EXIT ;  /* 0x000000000000894d */ /* 0x000fea0003800000 */
[----:B------:R-:W2:Y:S01]  /*163e0*/  LDCU UR6, c[0x0][0x3a0] ;  /* 0x00007400ff0677ac */ /* 0x000ea20008000800 */
[----:B------:R-:W-:Y:S01]  /*163f0*/  LEA R55, R58, R55, 0x3 ;  /* 0x000000373a377211 */ /* 0x000fe200078e18ff */
[----:B------:R-:W-:Y:S01]  /*16400*/  BSSY.RECONVERGENT B1, `(.L_x_334) ;  /* 0x0000101000017945 */ /* 0x000fe20003800200 */
[C---:B------:R-:W-:Y:S01]  /*16410*/  LOP3.LUT R14, R3.reuse, 0x3, RZ, 0xc0, !PT ;  /* 0x00000003030e7812 */ /* 0x040fe200078ec0ff */
[----:B------:R-:W0:Y:S01]  /*16420*/  LDCU UR10, c[0x0][0x3a4] ;  /* 0x00007480ff0a77ac */ /* 0x000e220008000800 */
[----:B------:R-:W-:Y:S01]  /*16430*/  IMAD R13, R56, R3, RZ ;  /* 0x00000003380d7224 */ /* 0x000fe200078e02ff */
[C---:B-1-34-:R-:W-:Y:S01]  /*16440*/  IADD3 R17, PT, PT, R3.reuse, -0x1, RZ ;  /* 0xffffffff03117810 */ /* 0x05afe20007ffe0ff */
[----:B------:R-:W1:Y:S01]  /*16450*/  LDCU.64 UR8, c[0x0][0x398] ;  /* 0x00007300ff0877ac */ /* 0x000e620008000a00 */
[----:B------:R-:W-:Y:S01]  /*16460*/  LOP3.LUT R16, R3, 0x7, RZ, 0xc0, !PT ;  /* 0x0000000703107812 */ /* 0x000fe200078ec0ff */
[----:B------:R-:W-:Y:S01]  /*16470*/  VIADD R15, R14, 0xffffffff ;  /* 0xffffffff0e0f7836 */ /* 0x000fe20000000000 */
[----:B--2---:R-:W-:-:S13]  /*16480*/  ISETP.GE.AND P0, PT, R55, UR6, PT ;  /* 0x0000000637007c0c */ /* 0x004fda000bf06270 */
[----:B01----:R-:W-:Y:S05]  /*16490*/  @P0 BRA `(.L_x_335) ;  /* 0x0000000c00dc0947 */ /* 0x003fea0003800000 */
[C---:B------:R-:W-:Y:S01]  /*164a0*/  IADD3 R0, PT, PT, R44.reuse, 0x1800000, RZ ;  /* 0x018000002c007810 */ /* 0x040fe20007ffe0ff */
[----:B------:R-:W-:Y:S01]  /*164b0*/  BSSY.RECONVERGENT B2, `(.L_x_336) ;  /* 0x000000d000027945 */ /* 0x000fe20003800200 */
[----:B------:R-:W-:Y:S02]  /*164c0*/  FSETP.GT.AND P3, PT, R44, RZ, PT ;  /* 0x000000ff2c00720b */ /* 0x000fe40003f64000 */
[----:B------:R-:W-:-:S04]  /*164d0*/  LOP3.LUT R0, R0, 0x7f800000, RZ, 0xc0, !PT ;  /* 0x7f80000000007812 */ /* 0x000fc800078ec0ff */
[----:B------:R-:W-:-:S13]  /*164e0*/  ISETP.GT.U32.AND P0, PT, R0, 0x1ffffff, PT ;  /* 0x01ffffff0000780c */ /* 0x000fda0003f04070 */
[----:B------:R-:W-:Y:S05]  /*164f0*/  @P0 BRA `(.L_x_337) ;  /* 0x0000000000100947 */ /* 0x000fea0003800000 */
[----:B------:R-:W-:-:S07]  /*16500*/  MOV R8, 0x16520 ;  /* 0x0001652000087802 */ /* 0x000fce0000000f00 */
[----:B------:R-:W-:Y:S05]  /*16510*/  CALL.REL.NOINC `($__internal_0_$__cuda_sm20_rcp_rn_f32_slowpath) ;  /* 0x0000006000a87944 */ /* 0x000fea0003c00000 */
[----:B------:R-:W-:Y:S01]  /*16520*/  MOV R18, R6 ;  /* 0x0000000600127202 */ /* 0x000fe20000000f00 */
[----:B------:R-:W-:Y:S06]  /*16530*/  BRA `(.L_x_338) ;  /* 0x0000000000107947 */ /* 0x000fec0003800000 */
.L_x_337:
[----:B------:R-:W0:Y:S02]  /*16540*/  MUFU.RCP R5, R44 ;  /* 0x0000002c00057308 */ /* 0x000e240000001000 */
[----:B0-----:R-:W-:-:S04]  /*16550*/  FFMA R0, R5, R44, -1 ;  /* 0xbf80000005007423 */ /* 0x001fc8000000002c */
[----:B------:R-:W-:-:S04]  /*16560*/  FADD.FTZ R0, -R0, -RZ ;  /* 0x800000ff00007221 */ /* 0x000fc80000010100 */
[----:B------:R-:W-:-:S07]  /*16570*/  FFMA R18, R5, R0, R5 ;  /* 0x0000000005127223 */ /* 0x000fce0000000005 */
.L_x_338:
[----:B------:R-:W-:Y:S05]  /*16580*/  BSYNC.RECONVERGENT B2 ;  /* 0x0000000000027941 */ /* 0x000fea0003800200 */
.L_x_336:
[----:B------:R-:W0:Y:S01]  /*16590*/  LDCU UR6, c[0x0][0x3a4] ;  /* 0x00007480ff0677ac */ /* 0x000e220008000800 */
[----:B------:R-:W-:Y:S01]  /*165a0*/  ISETP.GE.U32.AND P0, PT, R17, 0x7, PT ;  /* 0x000000071100780c */ /* 0x000fe20003f06070 */
[----:B------:R-:W-:Y:S01]  /*165b0*/  BSSY.RECONVERGENT B0, `(.L_x_339) ;  /* 0x0000089000007945 */ /* 0x000fe20003800200 */
[----:B------:R-:W-:Y:S01]  /*165c0*/  HFMA2 R0, -RZ, RZ, 0, 0 ;  /* 0x00000000ff007431 */ /* 0x000fe200000001ff */
[----:B------:R-:W-:Y:S01]  /*165d0*/  FSEL R18, R18, RZ, P3 ;  /* 0x000000ff12127208 */ /* 0x000fe20001800000 */
[----:B0-----:R-:W-:-:S04]  /*165e0*/  IMAD.U32 R19, RZ, RZ, UR6 ;  /* 0x00000006ff137e24 */ /* 0x001fc8000f8e00ff */
[----:B------:R-:W-:-:S05]  /*165f0*/  IMAD R20, R55, R19, RZ ;  /* 0x0000001337147224 */ /* 0x000fca00078e02ff */
[----:B------:R-:W-:Y:S05]  /*16600*/  @!P0 BRA `(.L_x_340) ;  /* 0x00000008000c8947 */ /* 0x000fea0003800000 */
[----:B------:R-:W-:Y:S01]  /*16610*/  ISETP.GE.AND P6, PT, R13, R19, PT ;  /* 0x000000130d00720c */ /* 0x000fe20003fc6270 */
[----:B------:R-:W0:-:S12]  /*16620*/  LDCU.64 UR6, c[0x0][0x398] ;  /* 0x00007300ff0677ac */ /* 0x000e180008000a00 */
[----:B------:R-:W2:Y:S01]  /*16630*/  @!P6 LDL R7, [R1] ;  /* 0x000000000107e983 */ /* 0x000ea20000100800 */
[C---:B------:R-:W-:Y:S01]  /*16640*/  IADD3 R6, PT, PT, R13.reuse, 0x3, RZ ;  /* 0x000000030d067810 */ /* 0x040fe20007ffe0ff */
[C---:B------:R-:W-:Y:S01]  /*16650*/  VIADD R4, R13.reuse, 0x2 ;  /* 0x000000020d047836 */ /* 0x040fe20000000000 */
[C---:B------:R-:W-:Y:S02]  /*16660*/  IADD3 R0, PT, PT, R13.reuse, 0x1, RZ ;  /* 0x000000010d007810 */ /* 0x040fe40007ffe0ff */
[C---:B------:R-:W-:Y:S02]  /*16670*/  @!P6 IADD3 R5, PT, PT, R13.reuse, R20, RZ ;  /* 0x000000140d05e210 */ /* 0x040fe40007ffe0ff */
[----:B------:R-:W-:Y:S02]  /*16680*/  ISETP.GE.AND P2, PT, R6, R19, PT ;  /* 0x000000130600720c */ /* 0x000fe40003f46270 */
[----:B------:R-:W-:Y:S02]  /*16690*/  IADD3 R6, P4, P5, R54, R13, R20 ;  /* 0x0000000d36067210 */ /* 0x000fe40007d9e014 */
[----:B------:R-:W-:Y:S01]  /*166a0*/  ISETP.GE.AND P0, PT, R0, R19, PT ;  /* 0x000000130000720c */ /* 0x000fe20003f06270 */
[----:B------:R-:W-:Y:S01]  /*166b0*/  VIADD R0, R13, 0x4 ;  /* 0x000000040d007836 */ /* 0x000fe20000000000 */
[----:B------:R-:W-:-:S02]  /*166c0*/  @!P6 IADD3 R8, P3, PT, R54, R5, RZ ;  /* 0x000000053608e210 */ /* 0x000fc40007f7e0ff */
[-C--:B------:R-:W-:Y:S02]  /*166d0*/  ISETP.GE.AND P1, PT, R4, R19.reuse, PT ;  /* 0x000000130400720c */ /* 0x080fe40003f26270 */
[----:B------:R-:W-:Y:S02]  /*166e0*/  IADD3.X R5, PT, PT, R2, RZ, RZ, P4, P5 ;  /* 0x000000ff02057210 */ /* 0x000fe400027ea4ff */
[C---:B------:R-:W-:Y:S02]  /*166f0*/  IADD3 R4, PT, PT, R13.reuse, 0x5, RZ ;  /* 0x000000050d047810 */ /* 0x040fe40007ffe0ff */
[----:B------:R-:W-:Y:S02]  /*16700*/  @!P6 IADD3.X R9, PT, PT, RZ, R2, RZ, P3, !PT ;  /* 0x00000002ff09e210 */ /* 0x000fe40001ffe4ff */
[----:B0-----:R-:W-:Y:S01]  /*16710*/  @!P6 LEA R22, P5, R8, UR6, 0x1 ;  /* 0x000000060816ec11 */ /* 0x001fe2000f8a08ff */
[----:B------:R-:W3:Y:S01]  /*16720*/  @!P0 LDL R21, [R1+0x4] ;  /* 0x0000040001158983 */ /* 0x000ee20000100800 */
[-C--:B------:R-:W-:Y:S01]  /*16730*/  ISETP.GE.AND P3, PT, R0, R19.reuse, PT ;  /* 0x000000130000720c */ /* 0x080fe20003f66270 */
[----:B------:R-:W-:Y:S01]  /*16740*/  VIADD R0, R13, 0x6 ;  /* 0x000000060d007836 */ /* 0x000fe20000000000 */
[----:B------:R-:W-:-:S02]  /*16750*/  ISETP.GE.AND P4, PT, R4, R19, PT ;  /* 0x000000130400720c */ /* 0x000fc40003f86270 */
[----:B------:R-:W-:Y:S02]  /*16760*/  @!P6 LEA.HI.X R23, R8, UR7, R9, 0x1, P5 ;  /* 0x000000070817ec11 */ /* 0x000fe4000a8f0c09 */
[C---:B------:R-:W-:Y:S01]  /*16770*/  LEA R4, P5, R6.reuse, UR6, 0x1 ;  /* 0x0000000606047c11 */ /* 0x040fe2000f8a08ff */
[----:B------:R-:W4:Y:S01]  /*16780*/  @!P1 LDL R8, [R1+0x8] ;  /* 0x0000080001089983 */ /* 0x000f220000100800 */
[----:B------:R-:W-:Y:S02]  /*16790*/  IADD3 R10, PT, PT, R13, 0x7, RZ ;  /* 0x000000070d0a7810 */ /* 0x000fe40007ffe0ff */
[----:B------:R-:W-:Y:S01]  /*167a0*/  LEA.HI.X R5, R6, UR7, R5, 0x1, P5 ;  /* 0x0000000706057c11 */ /* 0x000fe2000a8f0c05 */
[----:B------:R-:W5:Y:S01]  /*167b0*/  @!P2 LDL R9, [R1+0xc] ;  /* 0x00000c000109a983 */ /* 0x000f620000100800 */
[----:B------:R-:W-:-:S03]  /*167c0*/  ISETP.GE.AND P5, PT, R10, R19, PT ;  /* 0x000000130a00720c */ /* 0x000fc60003fa6270 */
[----:B------:R-:W5:Y:S10]  /*167d0*/  @!P4 LDL R10, [R1+0x14] ;  /* 0x00001400010ac983 */ /* 0x000f740000100800 */
[----:B------:R-:W5:Y:S01]  /*167e0*/  @!P5 LDL R12, [R1+0x1c] ;  /* 0x00001c00010cd983 */ /* 0x000f620000100800 */
[----:B--2---:R-:W-:-:S05]  /*167f0*/  @!P6 FMUL R7, R18, R7 ;  /* 0x000000071207e220 */ /* 0x004fca0000400000 */
[----:B------:R-:W-:-:S04]  /*16800*/  @!P6 F2FP.F16.F32.PACK_AB R7, RZ, R7 ;  /* 0x00000007ff07e23e */ /* 0x000fc800000000ff */
[----:B------:R-:W-:Y:S02]  /*16810*/  PRMT R24, R7, 0x7610, R24 ;  /* 0x0000761007187816 */ /* 0x000fe40000000018 */
[----:B------:R-:W2:Y:S04]  /*16820*/  @!P3 LDL R7, [R1+0x10] ;  /* 0x000010000107b983 */ /* 0x000ea80000100800 */
[----:B------:R-:W-:Y:S01]  /*16830*/  @!P6 STG.E.U16 desc[UR4][R22.64], R24 ;  /* 0x000000181600e986 */ /* 0x000fe2000c101504 */
[----:B------:R-:W-:-:S13]  /*16840*/  ISETP.GE.AND P6, PT, R0, R19, PT ;  /* 0x000000130000720c */ /* 0x000fda0003fc6270 */
[----:B------:R-:W2:Y:S01]  /*16850*/  @!P6 LDL R11, [R1+0x18] ;  /* 0x00001800010be983 */ /* 0x000ea20000100800 */
[C---:B---3--:R-:W-:Y:S01]  /*16860*/  @!P0 FMUL R0, R18.reuse, R21 ;  /* 0x0000001512008220 */ /* 0x048fe20000400000 */
[----:B----4-:R-:W-:-:S04]  /*16870*/  @!P1 FMUL R6, R18, R8 ;  /* 0x0000000812069220 */ /* 0x010fc80000400000 */
[----:B------:R-:W-:-:S04]  /*16880*/  @!P0 F2FP.F16.F32.PACK_AB R0, RZ, R0 ;  /* 0x00000000ff00823e */ /* 0x000fc800000000ff */
[----:B------:R-:W-:Y:S01]  /*16890*/  PRMT R8, R0, 0x7610, R8 ;  /* 0x0000761000087816 */ /* 0x000fe20000000008 */
[C---:B-----5:R-:W-:Y:S01]  /*168a0*/  @!P2 FMUL R0, R18.reuse, R9 ;  /* 0x000000091200a220 */ /* 0x060fe20000400000 */
[----:B------:R-:W-:Y:S01]  /*168b0*/  @!P1 F2FP.F16.F32.PACK_AB R6, RZ, R6 ;  /* 0x00000006ff06923e */ /* 0x000fe200000000ff */
[----:B------:R-:W-:-:S03]  /*168c0*/  @!P4 FMUL R10, R18, R10 ;  /* 0x0000000a120ac220 */ /* 0x000fc60000400000 */
[----:B------:R-:W-:Y:S01]  /*168d0*/  @!P2 F2FP.F16.F32.PACK_AB R0, RZ, R0 ;  /* 0x00000000ff00a23e */ /* 0x000fe200000000ff */
[----:B------:R0:W-:Y:S01]  /*168e0*/  @!P1 STG.E.U16 desc[UR4][R4.64+0x4], R6 ;  /* 0x0000040604009986 */ /* 0x0001e2000c101504 */
[----:B------:R-:W-:Y:S01]  /*168f0*/  @!P5 FMUL R12, R18, R12 ;  /* 0x0000000c120cd220 */ /* 0x000fe20000400000 */
[----:B------:R-:W-:-:S04]  /*16900*/  @!P4 F2FP.F16.F32.PACK_AB R10, RZ, R10 ;  /* 0x0000000aff0ac23e */ /* 0x000fc800000000ff */
[----:B------:R-:W-:Y:S02]  /*16910*/  @!P5 F2FP.F16.F32.PACK_AB R12, RZ, R12 ;  /* 0x0000000cff0cd23e */ /* 0x000fe400000000ff */
[----:B0-----:R-:W-:Y:S01]  /*16920*/  PRMT R6, R0, 0x7610, R6 ;  /* 0x0000761000067816 */ /* 0x001fe20000000006 */
[----:B------:R0:W-:Y:S01]  /*16930*/  @!P4 STG.E.U16 desc[UR4][R4.64+0xa], R10 ;  /* 0x00000a0a0400c986 */ /* 0x0001e2000c101504 */
[----:B------:R-:W-:-:S03]  /*16940*/  LOP3.LUT R0, R3, 0x3fffff8, RZ, 0xc0, !PT ;  /* 0x03fffff803007812 */ /* 0x000fc600078ec0ff */
[----:B------:R0:W-:Y:S04]  /*16950*/  @!P2 STG.E.U16 desc[UR4][R4.64+0x6], R6 ;  /* 0x000006060400a986 */ /* 0x0001e8000c101504 */
[----:B------:R0:W-:Y:S04]  /*16960*/  @!P5 STG.E.U16 desc[UR4][R4.64+0xe], R12 ;  /* 0x00000e0c0400d986 */ /* 0x0001e8000c101504 */
[----:B------:R0:W-:Y:S01]  /*16970*/  @!P0 STG.E.U16 desc[UR4][R4.64+0x2], R8 ;  /* 0x0000020804008986 */ /* 0x0001e2000c101504 */
[----:B------:R-:W-:Y:S01]  /*16980*/  ISETP.NE.AND P0, PT, R0, 0x8, PT ;  /* 0x000000080000780c */ /* 0x000fe20003f05270 */
[----:B--2---:R-:W-:-:S05]  /*16990*/  @!P3 FMUL R7, R18, R7 ;  /* 0x000000071207b220 */ /* 0x004fca0000400000 */
[----:B------:R-:W-:Y:S01]  /*169a0*/  @!P3 F2FP.F16.F32.PACK_AB R7, RZ, R7 ;  /* 0x00000007ff07b23e */ /* 0x000fe200000000ff */
[----:B------:R-:W-:-:S05]  /*169b0*/  @!P6 FMUL R11, R18, R11 ;  /* 0x0000000b120be220 */ /* 0x000fca0000400000 */
[----:B------:R-:W-:Y:S01]  /*169c0*/  @!P6 F2FP.F16.F32.PACK_AB R11, RZ, R11 ;  /* 0x0000000bff0be23e */ /* 0x000fe200000000ff */
[----:B------:R0:W-:Y:S04]  /*169d0*/  @!P3 STG.E.U16 desc[UR4][R4.64+0x8], R7 ;  /* 0x000008070400b986 */ /* 0x0001e8000c101504 */
[----:B------:R0:W-:Y:S01]  /*169e0*/  @!P6 STG.E.U16 desc[UR4][R4.64+0xc], R11 ;  /* 0x00000c0b0400e986 */ /* 0x0001e2000c101504 */
[----:B------:R-:W-:Y:S05]  /*169f0*/  @!P0 BRA `(.L_x_340) ;  /* 0x0000000400108947 */ /* 0x000fea0003800000 */
[----:B------:R-:W-:-:S07]  /*16a00*/  MOV R22, 0x8 ;  /* 0x0000000800167802 */ /* 0x000fce0000000f00 */
.L_x_341:
[----:B------:R-:W-:Y:S01]  /*16a10*/  IMAD.IADD R23, R13, 0x1, R22 ;  /* 0x000000010d177824 */ /* 0x000fe200078e0216 */
[----:B------:R-:W-:Y:S02]  /*16a20*/  MOV R19, UR10 ;  /* 0x0000000a00137c02 */ /* 0x000fe40008000f00 */
[----:B0-----:R-:W-:Y:S02]  /*16a30*/  LEA R11, R22, R1, 0x2 ;  /* 0x00000001160b7211 */ /* 0x001fe400078e10ff */
[----:B------:R-:W-:-:S13]  /*16a40*/  ISETP.GE.AND P4, PT, R23, R19, PT ;  /* 0x000000131700720c */ /* 0x000fda0003f86270 */
[----:B------:R-:W2:Y:S01]  /*16a50*/  @!P4 LDL R5, [R11] ;  /* 0x000000000b05c983 */ /* 0x000ea20000100800 */
[C---:B------:R-:W-:Y:S01]  /*16a60*/  VIADD R4, R23.reuse, 0x1 ;  /* 0x0000000117047836 */ /* 0x040fe20000000000 */
[----:B------:R-:W-:Y:S01]  /*16a70*/  @!P4 IADD3 R7, PT, PT, R20, R23, RZ ;  /* 0x000000171407c210 */ /* 0x000fe20007ffe0ff */
[C---:B------:R-:W-:Y:S01]  /*16a80*/  VIADD R12, R23.reuse, 0x5 ;  /* 0x00000005170c7836 */ /* 0x040fe20000000000 */
[C---:B------:R-:W-:Y:S02]  /*16a90*/  IADD3 R6, PT, PT, R23.reuse, 0x2, RZ ;  /* 0x0000000217067810 */ /* 0x040fe40007ffe0ff */
[----:B------:R-:W-:Y:S01]  /*16aa0*/  ISETP.GE.AND P0, PT, R4, R19, PT ;  /* 0x000000130400720c */ /* 0x000fe20003f06270 */
[----:B------:R-:W-:Y:S01]  /*16ab0*/  VIADD R4, R23, 0x3 ;  /* 0x0000000317047836 */ /* 0x000fe20000000000 */
[----:B------:R-:W-:Y:S02]  /*16ac0*/  @!P4 IADD3 R7, P1, PT, R54, R7, RZ ;  /* 0x000000073607c210 */ /* 0x000fe40007f3e0ff */
[----:B------:R-:W-:-:S02]  /*16ad0*/  IADD3 R9, P5, P6, R20, R22, R13 ;  /* 0x0000001614097210 */ /* 0x000fc40007ebe00d */
[-C--:B------:R-:W-:Y:S02]  /*16ae0*/  ISETP.GE.AND P3, PT, R6, R19.reuse, PT ;  /* 0x000000130600720c */ /* 0x080fe40003f66270 */
[----:B------:R-:W-:Y:S02]  /*16af0*/  @!P4 IADD3.X R8, PT, PT, RZ, R2, RZ, P1, !PT ;  /* 0x00000002ff08c210 */ /* 0x000fe40000ffe4ff */
[----:B------:R-:W-:Y:S02]  /*16b00*/  ISETP.GE.AND P2, PT, R4, R19, PT ;  /* 0x000000130400720c */ /* 0x000fe40003f46270 */
[----:B------:R-:W-:Y:S02]  /*16b10*/  @!P4 LEA R6, P1, R7, UR8, 0x1 ;  /* 0x000000080706cc11 */ /* 0x000fe4000f8208ff */
[----:B------:R-:W-:Y:S02]  /*16b20*/  IADD3 R4, PT, PT, R23, 0x4, RZ ;  /* 0x0000000417047810 */ /* 0x000fe40007ffe0ff */
[----:B------:R-:W-:-:S02]  /*16b30*/  IADD3.X R21, PT, PT, RZ, RZ, RZ, P5, P6 ;  /* 0x000000ffff157210 */ /* 0x000fc40002fec4ff */
[----:B------:R-:W-:Y:S01]  /*16b40*/  @!P4 LEA.HI.X R7, R7, UR9, R8, 0x1, P1 ;  /* 0x000000090707cc11 */ /* 0x000fe200088f0c08 */
[C---:B------:R-:W-:Y:S01]  /*16b50*/  VIADD R8, R23.reuse, 0x7 ;  /* 0x0000000717087836 */ /* 0x040fe20000000000 */
[----:B------:R-:W-:Y:S02]  /*16b60*/  ISETP.GE.AND P1, PT, R4, R19, PT ;  /* 0x000000130400720c */ /* 0x000fe40003f26270 */
[----:B------:R-:W-:Y:S02]  /*16b70*/  IADD3 R10, PT, PT, R23, 0x6, RZ ;  /* 0x00000006170a7810 */ /* 0x000fe40007ffe0ff */
[----:B------:R-:W3:Y:S01]  /*16b80*/  @!P2 LDL R23, [R11+0xc] ;  /* 0x00000c000b17a983 */ /* 0x000ee20000100800 */
[----:B--2---:R-:W-:-:S05]  /*16b90*/  @!P4 FMUL R5, R18, R5 ;  /* 0x000000051205c220 */ /* 0x004fca0000400000 */
[----:B------:R-:W-:-:S04]  /*16ba0*/  @!P4 F2FP.F16.F32.PACK_AB R5, RZ, R5 ;  /* 0x00000005ff05c23e */ /* 0x000fc800000000ff */
[----:B------:R-:W-:Y:S02]  /*16bb0*/  PRMT R25, R5, 0x7610, R25 ;  /* 0x0000761005197816 */ /* 0x000fe40000000019 */
[----:B------:R-:W-:Y:S02]  /*16bc0*/  IADD3 R5, P5, PT, R54, R9, RZ ;  /* 0x0000000936057210 */ /* 0x000fe40007fbe0ff */
[----:B------:R-:W2:Y:S02]  /*16bd0*/  @!P0 LDL R9, [R11+0x4] ;  /* 0x000004000b098983 */ /* 0x000ea40000100800 */
[----:B------:R-:W-:Y:S02]  /*16be0*/  IADD3.X R24, PT, PT, R2, R21, RZ, P5, !PT ;  /* 0x0000001502187210 */ /* 0x000fe40002ffe4ff */
[----:B------:R-:W-:Y:S01]  /*16bf0*/  LEA R4, P6, R5, UR8, 0x1 ;  /* 0x0000000805047c11 */ /* 0x000fe2000f8c08ff */
[----:B------:R0:W-:Y:S01]  /*16c00*/  @!P4 STG.E.U16 desc[UR4][R6.64], R25 ;  /* 0x000000190600c986 */ /* 0x0001e2000c101504 */
[----:B------:R-:W-:-:S02]  /*16c10*/  ISETP.GE.AND P4, PT, R12, R19, PT ;  /* 0x000000130c00720c */ /* 0x000fc40003f86270 */
[----:B------:R-:W-:Y:S01]  /*16c20*/  LEA.HI.X R5, R5, UR9, R24, 0x1, P6 ;  /* 0x0000000905057c11 */ /* 0x000fe2000b0f0c18 */
[----:B------:R-:W4:Y:S01]  /*16c30*/  @!P3 LDL R21, [R11+0x8] ;  /* 0x000008000b15b983 */ /* 0x000f220000100800 */
[-C--:B------:R-:W-:Y:S02]  /*16c40*/  ISETP.GE.AND P5, PT, R10, R19.reuse, PT ;  /* 0x000000130a00720c */ /* 0x080fe40003fa6270 */
[----:B------:R-:W-:Y:S01]  /*16c50*/  ISETP.GE.AND P6, PT, R8, R19, PT ;  /* 0x000000130800720c */ /* 0x000fe20003fc6270 */
[----:B0-----:R-:W5:Y:S06]  /*16c60*/  @!P1 LDL R7, [R11+0x10] ;  /* 0x000010000b079983 */ /* 0x001f6c0000100800 */
[----:B------:R-:W5:Y:S04]  /*16c70*/  @!P4 LDL R25, [R11+0x14] ;  /* 0x000014000b19c983 */ /* 0x000f680000100800 */
[----:B------:R-:W5:Y:S04]  /*16c80*/  @!P5 LDL R27, [R11+0x18] ;  /* 0x000018000b1bd983 */ /* 0x000f680000100800 */
[----:B------:R-:W5:Y:S01]  /*16c90*/  @!P6 LDL R29, [R11+0x1c] ;  /* 0x00001c000b1de983 */ /* 0x000f620000100800 */
[----:B---3--:R-:W-:-:S05]  /*16ca0*/  @!P2 FMUL R10, R18, R23 ;  /* 0x00000017120aa220 */ /* 0x008fca0000400000 */
[----:B------:R-:W-:Y:S02]  /*16cb0*/  @!P2 F2FP.F16.F32.PACK_AB R10, RZ, R10 ;  /* 0x0000000aff0aa23e */ /* 0x000fe400000000ff */
[----:B------:R-:W-:-:S03]  /*16cc0*/  IADD3 R22, PT, PT, R22, 0x8, RZ ;  /* 0x0000000816167810 */ /* 0x000fc60007ffe0ff */
[----:B------:R1:W-:Y:S01]  /*16cd0*/  @!P2 STG.E.U16 desc[UR4][R4.64+0x6], R10 ;  /* 0x0000060a0400a986 */ /* 0x0003e2000c101504 */
[C---:B--2---:R-:W-:Y:S01]  /*16ce0*/  @!P0 FMUL R8, R18.reuse, R9 ;  /* 0x0000000912088220 */ /* 0x044fe20000400000 */
[----:B----4-:R-:W-:-:S04]  /*16cf0*/  @!P3 FMUL R6, R18, R21 ;  /* 0x000000151206b220 */ /* 0x010fc80000400000 */
[----:B------:R-:W-:Y:S02]  /*16d00*/  @!P0 F2FP.F16.F32.PACK_AB R8, RZ, R8 ;  /* 0x00000008ff08823e */ /* 0x000fe400000000ff */
[----:B------:R-:W-:Y:S02]  /*16d10*/  @!P3 F2FP.F16.F32.PACK_AB R6, RZ, R6 ;  /* 0x00000006ff06b23e */ /* 0x000fe400000000ff */
[----:B------:R-:W-:Y:S01]  /*16d20*/  PRMT R12, R8, 0x7610, R12 ;  /* 0x00007610080c7816 */ /* 0x000fe2000000000c */
[----:B-----5:R-:W-:Y:S01]  /*16d30*/  @!P1 FMUL R9, R18, R7 ;  /* 0x0000000712099220 */ /* 0x020fe20000400000 */
[----:B------:R-:W-:Y:S01]  /*16d40*/  PRMT R21, R6, 0x7610, R21 ;  /* 0x0000761006157816 */ /* 0x000fe20000000015 */
[C---:B------:R-:W-:Y:S01]  /*16d50*/  @!P4 FMUL R8, R18.reuse, R25 ;  /* 0x000000191208c220 */ /* 0x040fe20000400000 */
[C---:B------:R-:W-:Y:S01]  /*16d60*/  @!P5 FMUL R7, R18.reuse, R27 ;  /* 0x0000001b1207d220 */ /* 0x040fe20000400000 */
[----:B------:R-:W-:Y:S01]  /*16d70*/  @!P6 FMUL R6, R18, R29 ;  /* 0x0000001d1206e220 */ /* 0x000fe20000400000 */
[----:B------:R-:W-:-:S02]  /*16d80*/  @!P1 F2FP.F16.F32.PACK_AB R9, RZ, R9 ;  /* 0x00000009ff09923e */ /* 0x000fc400000000ff */
[----:B------:R-:W-:Y:S02]  /*16d90*/  @!P4 F2FP.F16.F32.PACK_AB R8, RZ, R8 ;  /* 0x00000008ff08c23e */ /* 0x000fe400000000ff */
[----:B------:R-:W-:Y:S02]  /*16da0*/  @!P5 F2FP.F16.F32.PACK_AB R7, RZ, R7 ;  /* 0x00000007ff07d23e */ /* 0x000fe400000000ff */
[----:B------:R-:W-:Y:S01]  /*16db0*/  @!P6 F2FP.F16.F32.PACK_AB R6, RZ, R6 ;  /* 0x00000006ff06e23e */ /* 0x000fe200000000ff */
[----:B------:R1:W-:Y:S04]  /*16dc0*/  @!P3 STG.E.U16 desc[UR4][R4.64+0x4], R21 ;  /* 0x000004150400b986 */ /* 0x0003e8000c101504 */
[----:B------:R1:W-:Y:S04]  /*16dd0*/  @!P1 STG.E.U16 desc[UR4][R4.64+0x8], R9 ;  /* 0x0000080904009986 */ /* 0x0003e8000c101504 */
[----:B------:R1:W-:Y:S04]  /*16de0*/  @!P4 STG.E.U16 desc[UR4][R4.64+0xa], R8 ;  /* 0x00000a080400c986 */ /* 0x0003e8000c101504 */
[----:B------:R1:W-:Y:S04]  /*16df0*/  @!P5 STG.E.U16 desc[UR4][R4.64+0xc], R7 ;  /* 0x00000c070400d986 */ /* 0x0003e8000c101504 */
[----:B------:R1:W-:Y:S04]  /*16e00*/  @!P6 STG.E.U16 desc[UR4][R4.64+0xe], R6 ;  /* 0x00000e060400e986 */ /* 0x0003e8000c101504 */
[----:B------:R1:W-:Y:S01]  /*16e10*/  @!P0 STG.E.U16 desc[UR4][R4.64+0x2], R12 ;  /* 0x0000020c04008986 */ /* 0x0003e2000c101504 */
[----:B------:R-:W-:-:S13]  /*16e20*/  ISETP.NE.AND P0, PT, R22, R0, PT ;  /* 0x000000001600720c */ /* 0x000fda0003f05270 */
[----:B-1----:R-:W-:Y:S05]  /*16e30*/  @P0 BRA `(.L_x_341) ;  /* 0xfffffff800f40947 */ /* 0x002fea000383ffff */
.L_x_340:
[----:B------:R-:W-:Y:S05]  /*16e40*/  BSYNC.RECONVERGENT B0 ;  /* 0x0000000000007941 */ /* 0x000fea0003800200 */
.L_x_339:
[----:B------:R-:W-:-:S13]  /*16e50*/  ISETP.NE.AND P0, PT, R16, RZ, PT ;  /* 0x000000ff1000720c */ /* 0x000fda0003f05270 */
[----:B------:R-:W-:Y:S05]  /*16e60*/  @!P0 BRA `(.L_x_335) ;  /* 0x0000000400688947 */ /* 0x000fea0003800000 */
[----:B------:R-:W-:Y:S01]  /*16e70*/  ISETP.GE.U32.AND P1, PT, R16, 0x4, PT ;  /* 0x000000041000780c */ /* 0x000fe20003f26070 */
[----:B------:R-:W-:Y:S01]  /*16e80*/  BSSY.RECONVERGENT B0, `(.L_x_342) ;  /* 0x0000028000007945 */ /* 0x000fe20003800200 */
[----:B------:R-:W-:-:S11]  /*16e90*/  ISETP.NE.AND P0, PT, R14, RZ, PT ;  /* 0x000000ff0e00720c */ /* 0x000fd60003f05270 */
[----:B------:R-:W-:Y:S05]  /*16ea0*/  @!P1 BRA `(.L_x_343) ;  /* 0x0000000000949947 */ /* 0x000fea0003800000 */
[----:B------:R-:W-:Y:S01]  /*16eb0*/  IADD3 R9, PT, PT, R13, R0, RZ ;  /* 0x000000000d097210 */ /* 0x000fe20007ffe0ff */
[----:B------:R-:W1:Y:S03]  /*16ec0*/  LDCU.64 UR6, c[0x0][0x398] ;  /* 0x00007300ff0677ac */ /* 0x000e660008000a00 */
[C---:B0-----:R-:W-:Y:S01]  /*16ed0*/  IADD3 R6, PT, PT, R9.reuse, 0x2, RZ ;  /* 0x0000000209067810 */ /* 0x041fe20007ffe0ff */
[C---:B------:R-:W-:Y:S01]  /*16ee0*/  VIADD R4, R9.reuse, 0x1 ;  /* 0x0000000109047836 */ /* 0x040fe20000000000 */
[C---:B------:R-:W-:Y:S02]  /*16ef0*/  IADD3 R8, PT, PT, R9.reuse, 0x3, RZ ;  /* 0x0000000309087810 */ /* 0x040fe40007ffe0ff */
[-C--:B------:R-:W-:Y:S02]  /*16f00*/  ISETP.GE.AND P4, PT, R9, R19.reuse, PT ;  /* 0x000000130900720c */ /* 0x080fe40003f86270 */
[----:B------:R-:W-:-:S02]  /*16f10*/  ISETP.GE.AND P3, PT, R4, R19, PT ;  /* 0x000000130400720c */ /* 0x000fc40003f66270 */
[-C--:B------:R-:W-:Y:S01]  /*16f20*/  ISETP.GE.AND P2, PT, R6, R19.reuse, PT ;  /* 0x000000130600720c */ /* 0x080fe20003f46270 */
[----:B------:R-:W-:Y:S01]  /*16f30*/  IMAD R6, R0, 0x4, R1 ;  /* 0x0000000400067824 */ /* 0x000fe200078e0201 */
[----:B------:R-:W-:-:S07]  /*16f40*/  ISETP.GE.AND P1, PT, R8, R19, PT ;  /* 0x000000130800720c */ /* 0x000fce0003f26270 */
[----:B------:R-:W2:Y:S04]  /*16f50*/  @!P4 LDL R7, [R6] ;  /* 0x000000000607c983 */ /* 0x000ea80000100800 */
[----:B------:R-:W3:Y:S04]  /*16f60*/  @!P3 LDL R21, [R6+0x4] ;  /* 0x000004000615b983 */ /* 0x000ee80000100800 */
[----:B------:R-:W4:Y:S04]  /*16f70*/  @!P2 LDL R11, [R6+0x8] ;  /* 0x00000800060ba983 */ /* 0x000f280000100800 */
[----:B------:R0:W5:Y:S01]  /*16f80*/  @!P1 LDL R23, [R6+0xc] ;  /* 0x00000c0006179983 */ /* 0x0001620000100800 */
[----:B------:R-:W-:-:S02]  /*16f90*/  SHF.R.S32.HI R5, RZ, 0x1f, R9 ;  /* 0x0000001fff057819 */ /* 0x000fc40000011409 */
[-C--:B------:R-:W-:Y:S02]  /*16fa0*/  IADD3 R8, P5, P6, R54, R9.reuse, R20 ;  /* 0x0000000936087210 */ /* 0x080fe40007ebe014 */
[----:B------:R-:W-:Y:S02]  /*16fb0*/  @!P4 IADD3 R9, PT, PT, R20, R9, RZ ;  /* 0x000000091409c210 */ /* 0x000fe40007ffe0ff */
[----:B------:R-:W-:Y:S02]  /*16fc0*/  IADD3.X R5, PT, PT, R2, R5, RZ, P5, P6 ;  /* 0x0000000502057210 */ /* 0x000fe40002fec4ff */
[----:B-1----:R-:W-:Y:S02]  /*16fd0*/  LEA R4, P6, R8, UR6, 0x1 ;  /* 0x0000000608047c11 */ /* 0x002fe4000f8c08ff */
[----:B------:R-:W-:Y:S02]  /*16fe0*/  @!P4 IADD3 R12, P5, PT, R54, R9, RZ ;  /* 0x00000009360cc210 */ /* 0x000fe40007fbe0ff */
[----:B------:R-:W-:-:S02]  /*16ff0*/  LEA.HI.X R5, R8, UR7, R5, 0x1, P6 ;  /* 0x0000000708057c11 */ /* 0x000fc4000b0f0c05 */
[----:B------:R-:W-:Y:S01]  /*17000*/  IADD3 R0, PT, PT, R0, 0x4, RZ ;  /* 0x0000000400007810 */ /* 0x000fe20007ffe0ff */
[----:B--2---:R-:W-:Y:S01]  /*17010*/  @!P4 FMUL R8, R18, R7 ;  /* 0x000000071208c220 */ /* 0x004fe20000400000 */
[----:B------:R-:W-:Y:S02]  /*17020*/  @!P4 LEA.HI.X.SX32 R7, R9, R2, 0x1, P5 ;  /* 0x000000020907c211 */ /* 0x000fe400028f0eff */
[----:B0-----:R-:W-:Y:S01]  /*17030*/  @!P4 LEA R6, P5, R12, UR6, 0x1 ;  /* 0x000000060c06cc11 */ /* 0x001fe2000f8a08ff */
[----:B---3--:R-:W-:Y:S01]  /*17040*/  @!P3 FMUL R9, R18, R21 ;  /* 0x000000151209b220 */ /* 0x008fe20000400000 */
[----:B------:R-:W-:Y:S02]  /*17050*/  @!P4 F2FP.F16.F32.PACK_AB R8, RZ, R8 ;  /* 0x00000008ff08c23e */ /* 0x000fe400000000ff */
[----:B------:R-:W-:Y:S01]  /*17060*/  @!P4 LEA.HI.X R7, R12, UR7, R7, 0x1, P5 ;  /* 0x000000070c07cc11 */ /* 0x000fe2000a8f0c07 */
[C---:B----4-:R-:W-:Y:S01]  /*17070*/  @!P2 FMUL R11, R18.reuse, R11 ;  /* 0x0000000b120ba220 */ /* 0x050fe20000400000 */
[----:B------:R-:W-:Y:S01]  /*17080*/  @!P3 F2FP.F16.F32.PACK_AB R9, RZ, R9 ;  /* 0x00000009ff09b23e */ /* 0x000fe200000000ff */
[----:B-----5:R-:W-:-:S03]  /*17090*/  @!P1 FMUL R10, R18, R23 ;  /* 0x00000017120a9220 */ /* 0x020fc60000400000 */
[----:B------:R-:W-:Y:S01]  /*170a0*/  @!P2 F2FP.F16.F32.PACK_AB R11, RZ, R11 ;  /* 0x0000000bff0ba23e */ /* 0x000fe200000000ff */
[----:B------:R1:W-:Y:S01]  /*170b0*/  @!P4 STG.E.U16 desc[UR4][R6.64], R8 ;  /* 0x000000080600c986 */ /* 0x0003e2000c101504 */
[----:B------:R-:W-:-:S03]  /*170c0*/  @!P1 F2FP.F16.F32.PACK_AB R10, RZ, R10 ;  /* 0x0000000aff0a923e */ /* 0x000fc600000000ff */
[----:B------:R1:W-:Y:S04]  /*170d0*/  @!P3 STG.E.U16 desc[UR4][R4.64+0x2], R9 ;  /* 0x000002090400b986 */ /* 0x0003e8000c101504 */
[----:B------:R1:W-:Y:S04]  /*170e0*/  @!P2 STG.E.U16 desc[UR4][R4.64+0x4], R11 ;  /* 0x0000040b0400a986 */ /* 0x0003e8000c101504 */
[----:B------:R1:W-:Y:S02]  /*170f0*/  @!P1 STG.E.U16 desc[UR4][R4.64+0x6], R10 ;  /* 0x0000060a04009986 */ /* 0x0003e4000c101504 */
.L_x_343:
[----:B------:R-:W-:Y:S05]  /*17100*/  BSYNC.RECONVERGENT B0 ;  /* 0x0000000000007941 */ /* 0x000fea0003800200 */
.L_x_342:
[----:B------:R-:W-:Y:S05]  /*17110*/  @!P0 BRA `(.L_x_335) ;  /* 0x0000000000bc8947 */ /* 0x000fea0003800000 */
[----:B------:R-:W-:Y:S01]  /*17120*/  ISETP.NE.AND P1, PT, R15, RZ, PT ;  /* 0x000000ff0f00720c */ /* 0x000fe20003f25270 */
[----:B------:R-:W-:Y:S01]  /*17130*/  BSSY.RECONVERGENT B0, `(.L_x_344) ;  /* 0x000001e000007945 */ /* 0x000fe20003800200 */
[----:B01----:R-:W-:-:S04]  /*17140*/  LOP3.LUT R4, R3, 0x1, RZ, 0xc0, !PT ;  /* 0x0000000103047812 */ /* 0x003fc800078ec0ff */
[----:B------:R-:W-:-:S07]  /*17150*/  ISETP.NE.U32.AND P0, PT, R4, 0x1, PT ;  /* 0x000000010400780c */ /* 0x000fce0003f05070 */
[----:B------:R-:W-:Y:S06]  /*17160*/  @!P1 BRA `(.L_x_345) ;  /* 0x0000000000689947 */ /* 0x000fec0003800000 */
[----:B------:R-:W-:-:S05]  /*17170*/  IMAD.IADD R21, R13, 0x1, R0 ;  /* 0x000000010d157824 */ /* 0x000fca00078e0200 */
[C---:B------:R-:W-:Y:S02]  /*17180*/  IADD3 R4, PT, PT, R21.reuse, 0x1, RZ ;  /* 0x0000000115047810 */ /* 0x040fe40007ffe0ff */
[-C--:B------:R-:W-:Y:S02]  /*17190*/  ISETP.GE.AND P2, PT, R21, R19.reuse, PT ;  /* 0x000000131500720c */ /* 0x080fe40003f46270 */
[----:B------:R-:W-:Y:S02]  /*171a0*/  ISETP.GE.AND P1, PT, R4, R19, PT ;  /* 0x000000130400720c */ /* 0x000fe40003f26270 */
[----:B------:R-:W-:-:S09]  /*171b0*/  LEA R4, R0, R1, 0x2 ;  /* 0x0000000100047211 */ /* 0x000fd200078e10ff */
[----:B------:R-:W2:Y:S01]  /*171c0*/  @!P2 LDL R5, [R4] ;  /* 0x000000000405a983 */ /* 0x000ea20000100800 */
[----:B------:R-:W0:Y:S03]  /*171d0*/  @!P2 LDC.64 R22, c[0x0][0x398] ;  /* 0x0000e600ff16ab82 */ /* 0x000e260000000a00 */
[----:B------:R0:W3:Y:S01]  /*171e0*/  @!P1 LDL R11, [R4+0x4] ;  /* 0x00000400040b9983 */ /* 0x0000e20000100800 */
[--C-:B------:R-:W-:Y:S01]  /*171f0*/  @!P2 IMAD.IADD R7, R20, 0x1, R21.reuse ;  /* 0x000000011407a824 */ /* 0x100fe200078e0215 */
[----:B------:R-:W-:Y:S02]  /*17200*/  @!P1 SHF.R.S32.HI R9, RZ, 0x1f, R21 ;  /* 0x0000001fff099819 */ /* 0x000fe40000011415 */
[C---:B------:R-:W-:Y:S01]  /*17210*/  @!P1 IADD3 R10, P4, P5, R54.reuse, R21, R20 ;  /* 0x00000015360a9210 */ /* 0x040fe20007d9e014 */
[----:B------:R-:W1:Y:S01]  /*17220*/  @!P1 LDC.64 R24, c[0x0][0x398] ;  /* 0x0000e600ff189b82 */ /* 0x000e620000000a00 */
[----:B------:R-:W-:-:S02]  /*17230*/  @!P2 IADD3 R12, P3, PT, R54, R7, RZ ;  /* 0x00000007360ca210 */ /* 0x000fc40007f7e0ff */
[----:B------:R-:W-:Y:S02]  /*17240*/  IADD3 R0, PT, PT, R0, 0x2, RZ ;  /* 0x0000000200007810 */ /* 0x000fe40007ffe0ff */
[----:B------:R-:W-:Y:S02]  /*17250*/  @!P2 LEA.HI.X.SX32 R21, R7, R2, 0x1, P3 ;  /* 0x000000020715a211 */ /* 0x000fe400018f0eff */
[----:B0-----:R-:W-:Y:S01]  /*17260*/  @!P2 LEA R4, P3, R12, R22, 0x1 ;  /* 0x000000160c04a211 */ /* 0x001fe200078608ff */
[C---:B--2---:R-:W-:Y:S01]  /*17270*/  @!P2 FMUL R5, R18.reuse, R5 ;  /* 0x000000051205a220 */ /* 0x044fe20000400000 */
[----:B---3--:R-:W-:Y:S01]  /*17280*/  @!P1 FMUL R7, R18, R11 ;  /* 0x0000000b12079220 */ /* 0x008fe20000400000 */
[----:B------:R-:W-:Y:S02]  /*17290*/  @!P1 IADD3.X R11, PT, PT, R2, R9, RZ, P4, P5 ;  /* 0x00000009020b9210 */ /* 0x000fe400027ea4ff */
[----:B-1----:R-:W-:Y:S02]  /*172a0*/  @!P1 LEA R6, P4, R10, R24, 0x1 ;  /* 0x000000180a069211 */ /* 0x002fe400078808ff */
[----:B------:R-:W-:-:S02]  /*172b0*/  @!P2 F2FP.F16.F32.PACK_AB R8, RZ, R5 ;  /* 0x00000005ff08a23e */ /* 0x000fc400000000ff */
[----:B------:R-:W-:Y:S02]  /*172c0*/  @!P1 F2FP.F16.F32.PACK_AB R9, RZ, R7 ;  /* 0x00000007ff09923e */ /* 0x000fe400000000ff */
[----:B------:R-:W-:Y:S02]  /*172d0*/  @!P2 LEA.HI.X R5, R12, R23, R21, 0x1, P3 ;  /* 0x000000170c05a211 */ /* 0x000fe400018f0c15 */
[----:B------:R-:W-:-:S03]  /*172e0*/  @!P1 LEA.HI.X R7, R10, R25, R11, 0x1, P4 ;  /* 0x000000190a079211 */ /* 0x000fc600020f0c0b */
[----:B------:R0:W-:Y:S04]  /*172f0*/  @!P2 STG.E.U16 desc[UR4][R4.64], R8 ;  /* 0x000000080400a986 */ /* 0x0001e8000c101504 */
[----:B------:R0:W-:Y:S02]  /*17300*/  @!P1 STG.E.U16 desc[UR4][R6.64+0x2], R9 ;  /* 0x0000020906009986 */ /* 0x0001e4000c101504 */
.L_x_345:
[----:B------:R-:W-:Y:S05]  /*17310*/  BSYNC.RECONVERGENT B0 ;  /* 0x0000000000007941 */ /* 0x000fea0003800200 */
.L_x_344:
[----:B------:R-:W-:Y:S05]  /*17320*/  @P0 BRA `(.L_x_335) ;  /* 0x0000000000380947 */ /* 0x000fea0003800000 */
[----:B0-----:R-:W-:-:S04]  /*17330*/  IADD3 R7, PT, PT, R13, R0, RZ ;  /* 0x000000000d077210 */ /* 0x001fc80007ffe0ff */
[----:B------:R-:W-:-:S13]  /*17340*/  ISETP.GE.AND P0, PT, R7, R19, PT ;  /* 0x000000130700720c */ /* 0x000fda0003f06270 */
[----:B------:R-:W-:Y:S05]  /*17350*/  @P0 BRA `(.L_x_335) ;  /* 0x00000000002c0947 */ /* 0x000fea0003800000 */
[----:B------:R-:W-:Y:S01]  /*17360*/  IMAD R0, R0, 0x4, R1 ;  /* 0x0000000400007824 */ /* 0x000fe200078e0201 */
[----:B------:R-:W0:Y:S04]  /*17370*/  LDCU.64 UR6, c[0x0][0x398] ;  /* 0x00007300ff0677ac */ /* 0x000e280008000a00 */
[----:B------:R-:W2:Y:S01]  /*17380*/  LDL R5, [R0] ;  /* 0x0000000000057983 */ /* 0x000ea20000100800 */
[----:B------:R-:W-:-:S04]  /*17390*/  IADD3 R7, PT, PT, R20, R7, RZ ;  /* 0x0000000714077210 */ /* 0x000fc80007ffe0ff */
[----:B------:R-:W-:-:S04]  /*173a0*/  IADD3 R8, P0, PT, R54, R7, RZ ;  /* 0x0000000736087210 */ /* 0x000fc80007f1e0ff */
[----:B------:R-:W-:Y:S02]  /*173b0*/  LEA.HI.X.SX32 R7, R7, R2, 0x1, P0 ;  /* 0x0000000207077211 */ /* 0x000fe400000f0eff */
[----:B0-----:R-:W-:Y:S01]  /*173c0*/  LEA R4, P0, R8, UR6, 0x1 ;  /* 0x0000000608047c11 */ /* 0x001fe2000f8008ff */
[----:B--2---:R-:W-:-:S05]  /*173d0*/  FMUL R5, R18, R5 ;  /* 0x0000000512057220 */ /* 0x004fca0000400000 */
[----:B------:R-:W-:Y:S02]  /*173e0*/  F2FP.F16.F32.PACK_AB R6, RZ, R5 ;  /* 0x00000005ff06723e */ /* 0x000fe400000000ff */
[----:B------:R-:W-:-:S05]  /*173f0*/  LEA.HI.X R5, R8, UR7, R7, 0x1, P0 ;  /* 0x0000000708057c11 */ /* 0x000fca00080f0c07 */
[----:B------:R2:W-:Y:S02]  /*17400*/  STG.E.U16 desc[UR4][R4.64], R6 ;  /* 0x0000000604007986 */ /* 0x0005e4000c101504 */
.L_x_335:
[----:B------:R-:W-:Y:S05]  /*17410*/  BSYNC.RECONVERGENT B1 ;  /* 0x0000000000017941 */ /* 0x000fea0003800200 */
.L_x_334:
[----:B------:R-:W3:Y:S01]  /*17420*/  LDCU UR6, c[0x0][0x3a0] ;  /* 0x00007400ff0677ac */ /* 0x000ee20008000800 */
[----:B01----:R-:W-:Y:S01]  /*17430*/  IADD3 R7, PT, PT, R55, 0x1, RZ ;  /* 0x0000000137077810 */ /* 0x003fe20007ffe0ff */
[----:B------:R-:W-:Y:S01]  /*17440*/  BSSY.RECONVERGENT B1, `(.L_x_346) ;  /* 0x00000bc000017945 */ /* 0x000fe20003800200 */
[----:B------:R-:W0:Y:S01]  /*17450*/  LDCU UR10, c[0x0][0x3a4] ;  /* 0x00007480ff0a77ac */ /* 0x000e220008000800 */
[----:B------:R-:W1:Y:S01]  /*17460*/  LDCU.64 UR8, c[0x0][0x398] ;  /* 0x00007300ff0877ac */ /* 0x000e620008000a00 */
[----:B---3--:R-:W-:-:S13]  /*17470*/  ISETP.GE.AND P0, PT, R7, UR6, PT ;  /* 0x0000000607007c0c */ /* 0x008fda000bf06270 */
[----:B01----:R-:W-:Y:S05]  /*17480*/  @P0 BRA `(.L_x_347) ;  /* 0x0000000800dc0947 */ /* 0x003fea0003800000 */
[C---:B------:R-:W-:Y:S01]  /*17490*/  VIADD R0, R46.reuse, 0x1800000 ;  /* 0x018000002e007836 */ /* 0x040fe20000000000 */
[----:B------:R-:W-:Y:S01]  /*174a0*/  BSSY.RECONVERGENT B2, `(.L_x_348) ;  /* 0x000000d000027945 */ /* 0x000fe20003800200 */
[----:B------:R-:W-:-:S03]  /*174b0*/  FSETP.GT.AND P3, PT, R46, RZ, PT ;  /* 0x000000ff2e00720b */ /* 0x000fc60003f64000 */
[----:B------:R-:W-:-:S04]  /*174c0*/  LOP3.LUT R0, R0, 0x7f800000, RZ, 0xc0, !PT ;  /* 0x7f80000000007812 */ /* 0x000fc800078ec0ff */
[----:B------:R-:W-:-:S13]  /*174d0*/  ISETP.GT.U32.AND P0, PT, R0, 0x1ffffff, PT ;  /* 0x01ffffff0000780c */ /* 0x000fda0003f04070 */
[----:B------:R-:W-:Y:S05]  /*174e0*/  @P0 BRA `(.L_x_349) ;  /* 0x0000000000100947 */ /* 0x000fea0003800000 */
[----:B------:R-:W-:Y:S02]  /*174f0*/  MOV R44, R46 ;  /* 0x0000002e002c7202 */ /* 0x000fe40000000f00 */
[----:B------:R-:W-:-:S07]  /*17500*/  MOV R8, 0x17520 ;  /* 0x0001752000087802 */ /* 0x000fce0000000f00 */
[----:B--2---:R-:W-:Y:S05]  /*17510*/  CALL.REL.NOINC `($__internal_0_$__cuda_sm20_rcp_rn_f32_slowpath) ;  /* 0x0000005000a87944 */ /* 0x004fea0003c00000 */
[----:B------:R-:W-:Y:S05]  /*17520*/  BRA `(.L_x_350) ;  /* 0x0000000000107947 */ /* 0x000fea0003800000 */
.L_x_349:
[----:B--2---:R-:W0:Y:S02]  /*17530*/  MUFU.RCP R5, R46 ;  /* 0x0000002e00057308 */ /* 0x004e240000001000 */
[----:B0-----:R-:W-:-:S04]  /*17540*/  FFMA R0, R5, R46, -1 ;  /* 0xbf80000005007423 */ /* 0x001fc8000000002e */
[----:B------:R-:W-:-:S04]  /*17550*/  FADD.FTZ R0, -R0, -RZ ;  /* 0x800000ff00007221 */ /* 0x000fc80000010100 */
[----:B------:R-:W-:-:S07]  /*17560*/  FFMA R6, R5, R0, R5 ;  /* 0x0000000005067223 */ /* 0x000fce0000000005 */
.L_x_350:
[----:B------:R-:W-:Y:S05]  /*17570*/  BSYNC.RECONVERGENT B2 ;  /* 0x0000000000027941 */ /* 0x000fea0003800200 */
.L_x_348:
[----:B------:R-:W0:Y:S01]  /*17580*/  LDCU UR6, c[0x0][0x3a4] ;  /* 0x00007480ff0677ac */ /* 0x000e220008000800 */
[----:B------:R-:W-:Y:S01]  /*17590*/  ISETP.GE.U32.AND P1, PT, R17, 0x7, PT ;  /* 0x000000071100780c */ /* 0x000fe20003f26070 */
[----:B------:R-:W-:Y:S01]  /*175a0*/  BSSY.RECONVERGENT B0, `(.L_x_351) ;  /* 0x000004a000007945 */ /* 0x000fe20003800200 */
[----:B------:R-:W-:Y:S01]  /*175b0*/  ISETP.NE.AND P0, PT, R16, RZ, PT ;  /* 0x000000ff1000720c */ /* 0x000fe20003f05270 */
[----:B------:R-:W-:Y:S01]  /*175c0*/  IMAD.MOV.U32 R8, RZ, RZ, RZ ;  /* 0x000000ffff087224 */ /* 0x000fe200078e00ff */
[----:B------:R-:W-:Y:S02]  /*175d0*/  FSEL R6, R6, RZ, P3 ;  /* 0x000000ff06067208 */ /* 0x000fe40001800000 */
[----:B0-----:R-:W-:-:S05]  /*175e0*/  MOV R0, UR6 ;  /* 0x0000000600007c02 */ /* 0x001fca0008000f00 */
[----:B------:R-:W-:Y:S02]  /*175f0*/  IMAD R7, R7, R0, RZ ;  /* 0x0000000007077224 */ /* 0x000fe400078e02ff */
[----:B------:R-:W-:Y:S05]  /*17600*/  @!P1 BRA `(.L_x_352) ;  /* 0x00000004000c9947 */ /* 0x000fea0003800000 */
[----:B------:R-:W-:Y:S01]  /*17610*/  HFMA2 R12, -RZ, RZ, 0, 0 ;  /* 0x00000000ff0c7431 */ /* 0x000fe200000001ff */
[----:B------:R-:W-:-:S07]  /*17620*/  LOP3.LUT R8, R3, 0x3fffff8, RZ, 0xc0, !PT ;  /* 0x03fffff803087812 */ /* 0x000fce00078ec0ff */
.L_x_353:
[----:B------:R-:W-:Y:S01]  /*17630*/  IMAD.U32 R0, RZ, RZ, UR10 ;  /* 0x0000000aff007e24 */ /* 0x000fe2000f8e00ff */
[----:B------:R-:W-:Y:S02]  /*17640*/  IADD3 R22, PT, PT, R13, R12, RZ ;  /* 0x0000000c0d167210 */ /* 0x000fe40007ffe0ff */
[----:B------:R-:W-:Y:S02]  /*17650*/  LEA R9, R12, R1, 0x2 ;  /* 0x000000010c097211 */ /* 0x000fe400078e10ff */
[C---:B------:R-:W-:Y:S02]  /*17660*/  ISETP.GE.AND P5, PT, R22.reuse, R0, PT ;  /* 0x000000001600720c */ /* 0x040fe40003fa6270 */
[----:B------:R-:W-:-:S04]  /*17670*/  IADD3 R5, PT, PT, R22, 0x1, RZ ;  /* 0x0000000116057810 */ /* 0x000fc80007ffe0ff */
[----:B------:R-:W-:-:S07]  /*17680*/  ISETP.GE.AND P1, PT, R5, R0, PT ;  /* 0x000000000500720c */ /* 0x000fce0003f26270 */
[----:B------:R-:W2:Y:S06]  /*17690*/  @!P5 LDL R5, [R9+0x10] ;  /* 0x000010000905d983 */ /* 0x000eac0000100800 */
[----:B------:R-:W3:Y:S01]  /*176a0*/  @!P1 LDL R23, [R9+0x14] ;  /* 0x0000140009179983 */ /* 0x000ee20000100800 */
[--C-:B------:R-:W-:Y:S01]  /*176b0*/  @!P5 IMAD.IADD R11, R7, 0x1, R22.reuse ;  /* 0x00000001070bd824 */ /* 0x100fe200078e0216 */
[----:B------:R-:W-:Y:S02]  /*176c0*/  IADD3 R19, PT, PT, R22, 0x2, RZ ;  /* 0x0000000216137810 */ /* 0x000fe40007ffe0ff */
[----:B------:R-:W-:-:S02]  /*176d0*/  SHF.R.S32.HI R21, RZ, 0x1f, R22 ;  /* 0x0000001fff157819 */ /* 0x000fc40000011416 */
[C---:B------:R-:W-:Y:S02]  /*176e0*/  @!P5 IADD3 R4, P2, PT, R54.reuse, R11, RZ ;  /* 0x0000000b3604d210 */ /* 0x040fe40007f5e0ff */
[----:B------:R-:W-:Y:S02]  /*176f0*/  IADD3 R20, P4, P6, R54, R22, R7 ;  /* 0x0000001636147210 */ /* 0x000fe40007e9e007 */
[----:B------:R-:W-:Y:S02]  /*17700*/  @!P5 LEA.HI.X.SX32 R11, R11, R2, 0x1, P2 ;  /* 0x000000020b0bd211 */ /* 0x000fe400010f0eff */
[----:B------:R-:W-:Y:S02]  /*17710*/  @!P5 LEA R10, P3, R4, UR8, 0x1 ;  /* 0x00000008040adc11 */ /* 0x000fe4000f8608ff */
[----:B------:R-:W-:Y:S02]  /*17720*/  ISETP.GE.AND P2, PT, R19, R0, PT ;  /* 0x000000001300720c */ /* 0x000fe40003f46270 */
[----:B------:R-:W-:-:S02]  /*17730*/  IADD3 R19, PT, PT, R22, 0x3, RZ ;  /* 0x0000000316137810 */ /* 0x000fc40007ffe0ff */
[----:B------:R-:W-:Y:S02]  /*17740*/  @!P5 LEA.HI.X R11, R4, UR9, R11, 0x1, P3 ;  /* 0x00000009040bdc11 */ /* 0x000fe400098f0c0b */
[-C--:B------:R-:W-:Y:S01]  /*17750*/  ISETP.GE.AND P3, PT, R19, R0.reuse, PT ;  /* 0x000000001300720c */ /* 0x080fe20003f66270 */
[----:B------:R-:W-:Y:S01]  /*17760*/  VIADD R19, R22, 0x4 ;  /* 0x0000000416137836 */ /* 0x000fe20000000000 */
[----:B------:R-:W-:Y:S02]  /*17770*/  IADD3.X R21, PT, PT, R2, R21, RZ, P4, P6 ;  /* 0x0000001502157210 */ /* 0x000fe400027ec4ff */
[----:B------:R-:W-:Y:S02]  /*17780*/  LEA R4, P6, R20, UR8, 0x1 ;  /* 0x0000000814047c11 */ /* 0x000fe4000f8c08ff */
[----:B------:R-:W-:Y:S02]  /*17790*/  ISETP.GE.AND P4, PT, R19, R0, PT ;  /* 0x000000001300720c */ /* 0x000fe40003f86270 */
[----:B------:R-:W-:Y:S01]  /*177a0*/  IADD3 R19, PT, PT, R22, 0x5, RZ ;  /* 0x0000000516137810 */ /* 0x000fe20007ffe0ff */
[----:B--2---:R-:W-:-:S05]  /*177b0*/  @!P5 FMUL R5, R6, R5 ;  /* 0x000000050605d220 */ /* 0x004fca0000400000 */
[----:B------:R-:W-:Y:S01]  /*177c0*/  @!P5 F2FP.F16.F32.PACK_AB R5, RZ, R5 ;  /* 0x00000005ff05d23e */ /* 0x000fe200000000ff */
[----:B---3--:R-:W-:Y:S02]  /*177d0*/  @!P1 FMUL R18, R6, R23 ;  /* 0x0000001706129220 */ /* 0x008fe40000400000 */
[----:B------:R-:W2:Y:S01]  /*177e0*/  @!P2 LDL R23, [R9+0x18] ;  /* 0x000018000917a983 */ /* 0x000ea20000100800 */
[----:B------:R-:W-:Y:S02]  /*177f0*/  PRMT R24, R5, 0x7610, R24 ;  /* 0x0000761005187816 */ /* 0x000fe40000000018 */
[----:B------:R-:W-:Y:S02]  /*17800*/  LEA.HI.X R5, R20, UR9, R21, 0x1, P6 ;  /* 0x0000000914057c11 */ /* 0x000fe4000b0f0c15 */
[----:B------:R-:W-:Y:S01]  /*17810*/  IADD3 R21, PT, PT, R22, 0x6, RZ ;  /* 0x0000000616157810 */ /* 0x000fe20007ffe0ff */
[----:B------:R0:W-:Y:S01]  /*17820*/  @!P5 STG.E.U16 desc[UR4][R10.64], R24 ;  /* 0x000000180a00d986 */ /* 0x0001e2000c101504 */
[----:B------:R-:W-:-:S02]  /*17830*/  @!P1 F2FP.F16.F32.PACK_AB R18, RZ, R18 ;  /* 0x00000012ff12923e */ /* 0x000fc400000000ff */
[-C--:B------:R-:W-:Y:S01]  /*17840*/  ISETP.GE.AND P6, PT, R19, R0.reuse, PT ;  /* 0x000000001300720c */ /* 0x080fe20003fc6270 */
[----:B------:R-:W-:Y:S01]  /*17850*/  VIADD R19, R22, 0x7 ;  /* 0x0000000716137836 */ /* 0x000fe20000000000 */
[-C--:B------:R-:W-:Y:S01]  /*17860*/  ISETP.GE.AND P5, PT, R21, R0.reuse, PT ;  /* 0x000000001500720c */ /* 0x080fe20003fa6270 */
[----:B------:R1:W-:Y:S03]  /*17870*/  @!P1 STG.E.U16 desc[UR4][R4.64+0x2], R18 ;  /* 0x0000021204009986 */ /* 0x0003e6000c101504 */
[----:B------:R-:W-:Y:S02]  /*17880*/  ISETP.GE.AND P1, PT, R19, R0, PT ;  /* 0x000000001300720c */ /* 0x000fe40003f26270 */
[----:B------:R-:W3:Y:S04]  /*17890*/  @!P3 LDL R19, [R9+0x1c] ;  /* 0x00001c000913b983 */ /* 0x000ee80000100800 */
[----:B0-----:R-:W4:Y:S04]  /*178a0*/  @!P4 LDL R11, [R9+0x20] ;  /* 0x00002000090bc983 */ /* 0x001f280000100800 */
[----:B------:R-:W1:Y:S04]  /*178b0*/  @!P6 LDL R21, [R9+0x24] ;  /* 0x000024000915e983 */ /* 0x000e680000100800 */
[----:B------:R-:W5:Y:S04]  /*178c0*/  @!P5 LDL R25, [R9+0x28] ;  /* 0x000028000919d983 */ /* 0x000f680000100800 */
[----:B------:R-:W5:Y:S01]  /*178d0*/  @!P1 LDL R27, [R9+0x2c] ;  /* 0x00002c00091b9983 */ /* 0x000f620000100800 */
[----:B------:R-:W-:Y:S01]  /*178e0*/  IADD3 R12, PT, PT, R12, 0x8, RZ ;  /* 0x000000080c0c7810 */ /* 0x000fe20007ffe0ff */
[----:B--2---:R-:W-:-:S05]  /*178f0*/  @!P2 FMUL R10, R6, R23 ;  /* 0x00000017060aa220 */ /* 0x004fca0000400000 */
[----:B------:R-:W-:-:S04]  /*17900*/  @!P2 F2FP.F16.F32.PACK_AB R10, RZ, R10 ;  /* 0x0000000aff0aa23e */ /* 0x000fc800000000ff */
[----:B------:R-:W-:Y:S01]  /*17910*/  PRMT R22, R10, 0x7610, R22 ;  /* 0x000076100a167816 */ /* 0x000fe20000000016 */
[C---:B---3--:R-:W-:Y:S01]  /*17920*/  @!P3 FMUL R10, R6.reuse, R19 ;  /* 0x00000013060ab220 */ /* 0x048fe20000400000 */
[C---:B----4-:R-:W-:Y:S01]  /*17930*/  @!P4 FMUL R11, R6.reuse, R11 ;  /* 0x0000000b060bc220 */ /* 0x050fe20000400000 */
[C---:B-1----:R-:W-:Y:S01]  /*17940*/  @!P6 FMUL R18, R6.reuse, R21 ;  /* 0x000000150612e220 */ /* 0x042fe20000400000 */
[C---:B-----5:R-:W-:Y:S02]  /*17950*/  @!P5 FMUL R19, R6.reuse, R25 ;  /* 0x000000190613d220 */ /* 0x060fe40000400000 */
[----:B------:R-:W-:Y:S02]  /*17960*/  @!P3 F2FP.F16.F32.PACK_AB R10, RZ, R10 ;  /* 0x0000000aff0ab23e */ /* 0x000fe400000000ff */
[----:B------:R-:W-:Y:S01]  /*17970*/  @!P4 F2FP.F16.F32.PACK_AB R11, RZ, R11 ;  /* 0x0000000bff0bc23e */ /* 0x000fe200000000ff */
[----:B------:R-:W-:Y:S01]  /*17980*/  @!P1 FMUL R20, R6, R27 ;  /* 0x0000001b06149220 */ /* 0x000fe20000400000 */
[----:B------:R-:W-:-:S02]  /*17990*/  @!P6 F2FP.F16.F32.PACK_AB R18, RZ, R18 ;  /* 0x00000012ff12e23e */ /* 0x000fc400000000ff */
[----:B------:R-:W-:Y:S01]  /*179a0*/  @!P5 F2FP.F16.F32.PACK_AB R19, RZ, R19 ;  /* 0x00000013ff13d23e */ /* 0x000fe200000000ff */
[----:B------:R0:W-:Y:S01]  /*179b0*/  @!P2 STG.E.U16 desc[UR4][R4.64+0x4], R22 ;  /* 0x000004160400a986 */ /* 0x0001e2000c101504 */
[----:B------:R-:W-:-:S03]  /*179c0*/  @!P1 F2FP.F16.F32.PACK_AB R20, RZ, R20 ;  /* 0x00000014ff14923e */ /* 0x000fc600000000ff */
[----:B------:R0:W-:Y:S04]  /*179d0*/  @!P3 STG.E.U16 desc[UR4][R4.64+0x6], R10 ;  /* 0x0000060a0400b986 */ /* 0x0001e8000c101504 */
[----:B------:R0:W-:Y:S04]  /*179e0*/  @!P4 STG.E.U16 desc[UR4][R4.64+0x8], R11 ;  /* 0x0000080b0400c986 */ /* 0x0001e8000c101504 */
[----:B------:R0:W-:Y:S04]  /*179f0*/  @!P6 STG.E.U16 desc[UR4][R4.64+0xa], R18 ;  /* 0x00000a120400e986 */ /* 0x0001e8000c101504 */
[----:B------:R0:W-:Y:S04]  /*17a00*/  @!P5 STG.E.U16 desc[UR4][R4.64+0xc], R19 ;  /* 0x00000c130400d986 */ /* 0x0001e8000c101504 */
[----:B------:R0:W-:Y:S01]  /*17a10*/  @!P1 STG.E.U16 desc[UR4][R4.64+0xe], R20 ;  /* 0x00000e1404009986 */ /* 0x0001e2000c101504 */
[----:B------:R-:W-:-:S13]  /*17a20*/  ISETP.NE.AND P1, PT, R12, R8, PT ;  /* 0x000000080c00720c */ /* 0x000fda0003f25270 */
[----:B0-----:R-:W-:Y:S05]  /*17a30*/  @P1 BRA `(.L_x_353) ;  /* 0xfffffff800fc1947 */ /* 0x001fea000383ffff */
.L_x_352:
[----:B------:R-:W-:Y:S05]  /*17a40*/  BSYNC.RECONVERGENT B0 ;  /* 0x0000000000007941 */ /* 0x000fea0003800200 */
.L_x_351:
[----:B------:R-:W-:Y:S05]  /*17a50*/  @!P0 BRA `(.L_x_347) ;  /* 0x0000000400688947 */ /* 0x000fea0003800000 */
[----:B------:R-:W-:Y:S01]  /*17a60*/  ISETP.GE.U32.AND P1, PT, R16, 0x4, PT ;  /* 0x000000041000780c */ /* 0x000fe20003f26070 */
[----:B------:R-:W-:Y:S01]  /*17a70*/  BSSY.RECONVERGENT B0, `(.L_x_354) ;  /* 0x0000028000007945 */ /* 0x000fe20003800200 */
[----:B------:R-:W-:-:S11]  /*17a80*/  ISETP.NE.AND P0, PT, R14, RZ, PT ;  /* 0x000000ff0e00720c */ /* 0x000fd60003f05270 */
[----:B------:R-:W-:Y:S05]  /*17a90*/  @!P1 BRA `(.L_x_355) ;  /* 0x0000000000949947 */ /* 0x000fea0003800000 */
[----:B------:R-:W-:Y:S01]  /*17aa0*/  IADD3 R19, PT, PT, R13, R8, RZ ;  /* 0x000000080d137210 */ /* 0x000fe20007ffe0ff */
[----:B------:R-:W0:Y:S03]  /*17ab0*/  LDCU.64 UR6, c[0x0][0x398] ;  /* 0x00007300ff0677ac */ /* 0x000e260008000a00 */
[C---:B------:R-:W-:Y:S01]  /*17ac0*/  IADD3 R9, PT, PT, R19.reuse, 0x2, RZ ;  /* 0x0000000213097810 */ /* 0x040fe20007ffe0ff */
[C---:B------:R-:W-:Y:S01]  /*17ad0*/  VIADD R5, R19.reuse, 0x1 ;  /* 0x0000000113057836 */ /* 0x040fe20000000000 */
[C---:B------:R-:W-:Y:S02]  /*17ae0*/  IADD3 R11, PT, PT, R19.reuse, 0x3, RZ ;  /* 0x00000003130b7810 */ /* 0x040fe40007ffe0ff */
[-C--:B------:R-:W-:Y:S02]  /*17af0*/  ISETP.GE.AND P4, PT, R19, R0.reuse, PT ;  /* 0x000000001300720c */ /* 0x080fe40003f86270 */
[----:B------:R-:W-:-:S02]  /*17b00*/  ISETP.GE.AND P3, PT, R5, R0, PT ;  /* 0x000000000500720c */ /* 0x000fc40003f66270 */
[-C--:B------:R-:W-:Y:S01]  /*17b10*/  ISETP.GE.AND P2, PT, R9, R0.reuse, PT ;  /* 0x000000000900720c */ /* 0x080fe20003f46270 */
[----:B------:R-:W-:Y:S01]  /*17b20*/  IMAD R9, R8, 0x4, R1 ;  /* 0x0000000408097824 */ /* 0x000fe200078e0201 */
[----:B------:R-:W-:-:S07]  /*17b30*/  ISETP.GE.AND P1, PT, R11, R0, PT ;  /* 0x000000000b00720c */ /* 0x000fce0003f26270 */
[----:B------:R-:W2:Y:S04]  /*17b40*/  @!P4 LDL R11, [R9+0x10] ;  /* 0x00001000090bc983 */ /* 0x000ea80000100800 */
[----:B------:R-:W3:Y:S04]  /*17b50*/  @!P3 LDL R23, [R9+0x14] ;  /* 0x000014000917b983 */ /* 0x000ee80000100800 */
[----:B------:R-:W4:Y:S04]  /*17b60*/  @!P2 LDL R21, [R9+0x18] ;  /* 0x000018000915a983 */ /* 0x000f280000100800 */
[----:B------:R3:W5:Y:S01]  /*17b70*/  @!P1 LDL R25, [R9+0x1c] ;  /* 0x00001c0009199983 */ /* 0x0007620000100800 */
[----:B------:R-:W-:-:S02]  /*17b80*/  SHF.R.S32.HI R5, RZ, 0x1f, R19 ;  /* 0x0000001fff057819 */ /* 0x000fc40000011413 */
[-C--:B------:R-:W-:Y:S02]  /*17b90*/  IADD3 R10, P5, P6, R54, R19.reuse, R7 ;  /* 0x00000013360a7210 */ /* 0x080fe40007ebe007 */
[----:B------:R-:W-:Y:S02]  /*17ba0*/  @!P4 IADD3 R19, PT, PT, R7, R19, RZ ;  /* 0x000000130713c210 */ /* 0x000fe40007ffe0ff */
[----:B------:R-:W-:Y:S02]  /*17bb0*/  IADD3.X R5, PT, PT, R2, R5, RZ, P5, P6 ;  /* 0x0000000502057210 */ /* 0x000fe40002fec4ff */
[----:B0-----:R-:W-:Y:S02]  /*17bc0*/  LEA R4, P6, R10, UR6, 0x1 ;  /* 0x000000060a047c11 */ /* 0x001fe4000f8c08ff */
[----:B------:R-:W-:Y:S02]  /*17bd0*/  @!P4 IADD3 R20, P5, PT, R54, R19, RZ ;  /* 0x000000133614c210 */ /* 0x000fe40007fbe0ff */
[----:B------:R-:W-:-:S02]  /*17be0*/  LEA.HI.X R5, R10, UR7, R5, 0x1, P6 ;  /* 0x000000070a057c11 */ /* 0x000fc4000b0f0c05 */
[----:B------:R-:W-:Y:S02]  /*17bf0*/  @!P4 LEA.HI.X.SX32 R19, R19, R2, 0x1, P5 ;  /* 0x000000021313c211 */ /* 0x000fe400028f0eff */
[----:B------:R-:W-:Y:S02]  /*17c00*/  @!P4 LEA R10, P5, R20, UR6, 0x1 ;  /* 0x00000006140acc11 */ /* 0x000fe4000f8a08ff */
[----:B------:R-:W-:Y:S01]  /*17c10*/  IADD3 R8, PT, PT, R8, 0x4, RZ ;  /* 0x0000000408087810 */ /* 0x000fe20007ffe0ff */
[----:B--2---:R-:W-:Y:S01]  /*17c20*/  @!P4 FMUL R12, R6, R11 ;  /* 0x0000000b060cc220 */ /* 0x004fe20000400000 */
[----:B------:R-:W-:Y:S01]  /*17c30*/  @!P4 LEA.HI.X R11, R20, UR7, R19, 0x1, P5 ;  /* 0x00000007140bcc11 */ /* 0x000fe2000a8f0c13 */
[----:B---3--:R-:W-:-:S03]  /*17c40*/  @!P3 FMUL R9, R6, R23 ;  /* 0x000000170609b220 */ /* 0x008fc60000400000 */
[----:B------:R-:W-:Y:S01]  /*17c50*/  @!P4 F2FP.F16.F32.PACK_AB R12, RZ, R12 ;  /* 0x0000000cff0cc23e */ /* 0x000fe200000000ff */
[----:B----4-:R-:W-:Y:S01]  /*17c60*/  @!P2 FMUL R21, R6, R21 ;  /* 0x000000150615a220 */ /* 0x010fe20000400000 */
[----:B------:R-:W-:-:S03]  /*17c70*/  @!P3 F2FP.F16.F32.PACK_AB R9, RZ, R9 ;  /* 0x00000009ff09b23e */ /* 0x000fc600000000ff */
[----:B------:R0:W-:Y:S01]  /*17c80*/  @!P4 STG.E.U16 desc[UR4][R10.64], R12 ;  /* 0x0000000c0a00c986 */ /* 0x0001e2000c101504 */
[----:B-----5:R-:W-:Y:S01]  /*17c90*/  @!P1 FMUL R18, R6, R25 ;  /* 0x0000001906129220 */ /* 0x020fe20000400000 */
[----:B------:R-:W-:Y:S02]  /*17ca0*/  @!P2 F2FP.F16.F32.PACK_AB R21, RZ, R21 ;  /* 0x00000015ff15a23e */ /* 0x000fe400000000ff */
[----:B------:R0:W-:Y:S02]  /*17cb0*/  @!P3 STG.E.U16 desc[UR4][R4.64+0x2], R9 ;  /* 0x000002090400b986 */ /* 0x0001e4000c101504 */
[----:B------:R-:W-:Y:S02]  /*17cc0*/  @!P1 F2FP.F16.F32.PACK_AB R18, RZ, R18 ;  /* 0x00000012ff12923e */ /* 0x000fe400000000ff */
[----:B------:R0:W-:Y:S04]  /*17cd0*/  @!P2 STG.E.U16 desc[UR4][R4.64+0x4], R21 ;  /* 0x000004150400a986 */ /* 0x0001e8000c101504 */
[----:B------:R0:W-:Y:S02]  /*17ce0*/  @!P1 STG.E.U16 desc[UR4][R4.64+0x6], R18 ;  /* 0x0000061204009986 */ /* 0x0001e4000c101504 */
.L_x_355:
[----:B------:R-:W-:Y:S05]  /*17cf0*/  BSYNC.RECONVERGENT B0 ;  /* 0x0000000000007941 */ /* 0x000fea0003800200 */
.L_x_354:
[----:B------:R-:W-:Y:S05]  /*17d00*/  @!P0 BRA `(.L_x_347) ;  /* 0x0000000000bc8947 */ /* 0x000fea0003800000 */
[----:B------:R-:W-:Y:S01]  /*17d10*/  ISETP.NE.AND P1, PT, R15, RZ, PT ;  /* 0x000000ff0f00720c */ /* 0x000fe20003f25270 */
[----:B------:R-:W-:Y:S01]  /*17d20*/  BSSY.RECONVERGENT B0, `(.L_x_356) ;  /* 0x000001e000007945 */ /* 0x000fe20003800200 */
[----:B0-----:R-:W-:-:S04]  /*17d30*/  LOP3.LUT R4, R3, 0x1, RZ, 0xc0, !PT ;  /* 0x0000000103047812 */ /* 0x001fc800078ec0ff */
[----:B------:R-:W-:-:S07]  /*17d40*/  ISETP.NE.U32.AND P0, PT, R4, 0x1, PT ;  /* 0x000000010400780c */ /* 0x000fce0003f05070 */
[----:B------:R-:W-:Y:S06]  /*17d50*/  @!P1 BRA `(.L_x_357) ;  /* 0x0000000000689947 */ /* 0x000fec0003800000 */
[----:B------:R-:W-:Y:S01]  /*17d60*/  IMAD.IADD R18, R13, 0x1, R8 ;  /* 0x000000010d127824 */ /* 0x000fe200078e0208 */
[----:B------:R-:W-:-:S04]  /*17d70*/  LEA R4, R8, R1, 0x2 ;  /* 0x0000000108047211 */ /* 0x000fc800078e10ff */
[C---:B------:R-:W-:Y:S02]  /*17d80*/  IADD3 R5, PT, PT, R18.reuse, 0x1, RZ ;  /* 0x0000000112057810 */ /* 0x040fe40007ffe0ff */
[-C--:B------:R-:W-:Y:S02]  /*17d90*/  ISETP.GE.AND P2, PT, R18, R0.reuse, PT ;  /* 0x000000001200720c */ /* 0x080fe40003f46270 */
[----:B------:R-:W-:-:S11]  /*17da0*/  ISETP.GE.AND P1, PT, R5, R0, PT ;  /* 0x000000000500720c */ /* 0x000fd60003f26270 */
[----:B------:R-:W2:Y:S01]  /*17db0*/  @!P2 LDL R5, [R4+0x10] ;  /* 0x000010000405a983 */ /* 0x000ea20000100800 */
[----:B------:R-:W0:Y:S03]  /*17dc0*/  @!P2 LDC.64 R22, c[0x0][0x398] ;  /* 0x0000e600ff16ab82 */ /* 0x000e260000000a00 */
[----:B------:R0:W3:Y:S01]  /*17dd0*/  @!P1 LDL R11, [R4+0x14] ;  /* 0x00001400040b9983 */ /* 0x0000e20000100800 */
[--C-:B------:R-:W-:Y:S01]  /*17de0*/  @!P2 IMAD.IADD R9, R7, 0x1, R18.reuse ;  /* 0x000000010709a824 */ /* 0x100fe200078e0212 */
[----:B------:R-:W-:Y:S02]  /*17df0*/  @!P1 SHF.R.S32.HI R19, RZ, 0x1f, R18 ;  /* 0x0000001fff139819 */ /* 0x000fe40000011412 */
[C---:B------:R-:W-:Y:S01]  /*17e00*/  @!P1 IADD3 R18, P4, P5, R54.reuse, R18, R7 ;  /* 0x0000001236129210 */ /* 0x040fe20007d9e007 */
[----:B------:R-:W1:Y:S01]  /*17e10*/  @!P1 LDC.64 R24, c[0x0][0x398] ;  /* 0x0000e600ff189b82 */ /* 0x000e620000000a00 */
[----:B------:R-:W-:-:S02]  /*17e20*/  @!P2 IADD3 R20, P3, PT, R54, R9, RZ ;  /* 0x000000093614a210 */ /* 0x000fc40007f7e0ff */
[----:B------:R-:W-:Y:S02]  /*17e30*/  @!P1 IADD3.X R19, PT, PT, R2, R19, RZ, P4, P5 ;  /* 0x0000001302139210 */ /* 0x000fe400027ea4ff */
[----:B------:R-:W-:Y:S02]  /*17e40*/  @!P2 LEA.HI.X.SX32 R21, R9, R2, 0x1, P3 ;  /* 0x000000020915a211 */ /* 0x000fe400018f0eff */
[----:B------:R-:W-:Y:S02]  /*17e50*/  IADD3 R8, PT, PT, R8, 0x2, RZ ;  /* 0x0000000208087810 */ /* 0x000fe40007ffe0ff */
[----:B0-----:R-:W-:Y:S02]  /*17e60*/  @!P2 LEA R4, P3, R20, R22, 0x1 ;  /* 0x000000161404a211 */ /* 0x001fe400078608ff */
[----:B-1----:R-:W-:Y:S01]  /*17e70*/  @!P1 LEA R10, P4, R18, R24, 0x1 ;  /* 0x00000018120a9211 */ /* 0x002fe200078808ff */
[C---:B--2---:R-:W-:Y:S01]  /*17e80*/  @!P2 FMUL R5, R6.reuse, R5 ;  /* 0x000000050605a220 */ /* 0x044fe20000400000 */
[----:B---3--:R-:W-:-:S04]  /*17e90*/  @!P1 FMUL R11, R6, R11 ;  /* 0x0000000b060b9220 */ /* 0x008fc80000400000 */
[----:B------:R-:W-:Y:S02]  /*17ea0*/  @!P2 F2FP.F16.F32.PACK_AB R9, RZ, R5 ;  /* 0x00000005ff09a23e */ /* 0x000fe400000000ff */
[----:B------:R-:W-:Y:S02]  /*17eb0*/  @!P2 LEA.HI.X R5, R20, R23, R21, 0x1, P3 ;  /* 0x000000171405a211 */ /* 0x000fe400018f0c15 */
[----:B------:R-:W-:Y:S02]  /*17ec0*/  @!P1 F2FP.F16.F32.PACK_AB R12, RZ, R11 ;  /* 0x0000000bff0c923e */ /* 0x000fe400000000ff */
[----:B------:R-:W-:Y:S01]  /*17ed0*/  @!P1 LEA.HI.X R11, R18, R25, R19, 0x1, P4 ;  /* 0x00000019120b9211 */ /* 0x000fe200020f0c13 */
[----:B------:R0:W-:Y:S04]  /*17ee0*/  @!P2 STG.E.U16 desc[UR4][R4.64], R9 ;  /* 0x000000090400a986 */ /* 0x0001e8000c101504 */
[----:B------:R0:W-:Y:S02]  /*17ef0*/  @!P1 STG.E.U16 desc[UR4][R10.64+0x2], R12 ;  /* 0x0000020c0a009986 */ /* 0x0001e4000c101504 */
.L_x_357:
[----:B------:R-:W-:Y:S05]  /*17f00*/  BSYNC.RECONVERGENT B0 ;  /* 0x0000000000007941 */ /* 0x000fea0003800200 */
.L_x_356:
[----:B------:R-:W-:Y:S05]  /*17f10*/  @P0 BRA `(.L_x_347) ;  /* 0x0000000000380947 */ /* 0x000fea0003800000 */
[----:B0-----:R-:W-:-:S04]  /*17f20*/  IADD3 R4, PT, PT, R13, R8, RZ ;  /* 0x000000080d047210 */ /* 0x001fc80007ffe0ff */
[----:B------:R-:W-:-:S13]  /*17f30*/  ISETP.GE.AND P0, PT, R4, R0, PT ;  /* 0x000000000400720c */ /* 0x000fda0003f06270 */
[----:B------:R-:W-:Y:S05]  /*17f40*/  @P0 BRA `(.L_x_347) ;  /* 0x00000000002c0947 */ /* 0x000fea0003800000 */
[----:B------:R-:W-:Y:S01]  /*17f50*/  IMAD R8, R8, 0x4, R1 ;  /* 0x0000000408087824 */ /* 0x000fe200078e0201 */
[----:B------:R-:W0:Y:S04]  /*17f60*/  LDCU.64 UR6, c[0x0][0x398] ;  /* 0x00007300ff0677ac */ /* 0x000e280008000a00 */
[----:B------:R-:W2:Y:S01]  /*17f70*/  LDL R5, [R8+0x10] ;  /* 0x0000100008057983 */ /* 0x000ea20000100800 */
[----:B------:R-:W-:-:S04]  /*17f80*/  IADD3 R7, PT, PT, R7, R4, RZ ;  /* 0x0000000407077210 */ /* 0x000fc80007ffe0ff */
[----:B------:R-:W-:Y:S01]  /*17f90*/  IADD3 R9, P0, PT, R54, R7, RZ ;  /* 0x0000000736097210 */ /* 0x000fe20007f1e0ff */
[----:B--2---:R-:W-:-:S03]  /*17fa0*/  FMUL R5, R6, R5 ;  /* 0x0000000506057220 */ /* 0x004fc60000400000 */
[----:B------:R-:W-:Y:S02]  /*17fb0*/  LEA.HI.X.SX32 R6, R7, R2, 0x1, P0 ;  /* 0x0000000207067211 */ /* 0x000fe400000f0eff */
[C---:B0-----:R-:W-:Y:S02]  /*17fc0*/  LEA R4, P0, R9.reuse, UR6, 0x1 ;  /* 0x0000000609047c11 */ /* 0x041fe4000f8008ff */
[----:B------:R-:W-:Y:S02]  /*17fd0*/  F2FP.F16.F32.PACK_AB R0, RZ, R5 ;  /* 0x00000005ff00723e */ /* 0x000fe400000000ff */
[----:B------:R-:W-:-:S05]  /*17fe0*/  LEA.HI.X R5, R9, UR7, R6, 0x1, P0 ;  /* 0x0000000709057c11 */ /* 0x000fca00080f0c06 */
[----:B------:R1:W-:Y:S04]  /*17ff0*/  STG.E.U16 desc[UR4][R4.64], R0 ;  /* 0x0000000004007986 */ /* 0x0003e8000c101504 */
.L_x_347:
[----:B------:R-:W-:Y:S05]  /*18000*/  BSYNC.RECONVERGENT B1 ;  /* 0x0000000000017941 */ /* 0x000fea0003800200 */
.L_x_346:
[----:B------:R-:W3:Y:S01]  /*18010*/  LDCU UR6, c[0x0][0x3a0] ;  /* 0x00007400ff0677ac */ /* 0x000ee20008000800 */
[----:B------:R-:W-:Y:S01]  /*18020*/  IADD3 R7, PT, PT, R55, 0x2, RZ ;  /* 0x0000000237077810 */ /* 0x000fe20007ffe0ff */
[----:B------:R-:W-:Y:S01]  /*18030*/  BSSY.RECONVERGENT B1, `(.L_x_358) ;  /* 0x00000bc000017945 */ /* 0x000fe20003800200 */
[----:B------:R-:W4:Y:S01]  /*18040*/  LDCU UR10, c[0x0][0x3a4] ;  /* 0x00007480ff0a77ac */ /* 0x000f220008000800 */
[----:B------:R-:W0:Y:S01]  /*18050*/  LDCU.64 UR8, c[0x0][0x398] ;  /* 0x00007300ff0877ac */ /* 0x000e220008000a00 */
[----:B---3--:R-:W-:-:S13]  /*18060*/  ISETP.GE.AND P0, PT, R7, UR6, PT ;  /* 0x0000000607007c0c */ /* 0x008fda000bf06270 */
[----:B0---4-:R-:W-:Y:S05]  /*18070*/  @P0 BRA `(.L_x_359) ;  /* 0x0000000800dc0947 */ /* 0x011fea0003800000 */
[C---:B-1----:R-:W-:Y:S01]  /*18080*/  VIADD R0, R47.reuse, 0x1800000 ;  /* 0x018000002f007836 */ /* 0x042fe20000000000 */
        /* <DEDUP_REMOVED lines=9> */
.L_x_361:
[----:B--2---:R-:W0:Y:S02]  /*18120*/  MUFU.RCP R6, R47 ;  /* 0x0000002f00067308 */ /* 0x004e240000001000 */
[----:B0-----:R-:W-:-:S04]  /*18130*/  FFMA R0, R6, R47, -1 ;  /* 0xbf80000006007423 */ /* 0x001fc8000000002f */
[----:B------:R-:W-:-:S04]  /*18140*/  FADD.FTZ R5, -R0, -RZ ;  /* 0x800000ff00057221 */ /* 0x000fc80000010100 */
[----:B------:R-:W-:-:S07]  /*18150*/  FFMA R6, R6, R5, R6 ;  /* 0x0000000506067223 */ /* 0x000fce0000000006 */
.L_x_362:
[----:B------:R-:W-:Y:S05]  /*18160*/  BSYNC.RECONVERGENT B2 ;  /* 0x0000000000027941 */ /* 0x000fea0003800200 */
.L_x_360:
        /* <DEDUP_REMOVED lines=11> */
.L_x_365:
        /* <DEDUP_REMOVED lines=65> */
.L_x_364:
[----:B------:R-:W-:Y:S05]  /*18630*/  BSYNC.RECONVERGENT B0 ;  /* 0x0000000000007941 */ /* 0x000fea0003800200 */
.L_x_363:
        /* <DEDUP_REMOVED lines=42> */
.L_x_367:
[----:B------:R-:W-:Y:S05]  /*188e0*/  BSYNC.RECONVERGENT B0 ;  /* 0x0000000000007941 */ /* 0x000fea0003800200 */
.L_x_366:
        /* <DEDUP_REMOVED lines=32> */
.L_x_369:
[----:B------:R-:W-:Y:S05]  /*18af0*/  BSYNC.RECONVERGENT B0 ;  /* 0x0000000000007941 */ /* 0x000fea0003800200 */
.L_x_368:
        /* <DEDUP_REMOVED lines=15> */
.L_x_359:
[----:B------:R-:W-:Y:S05]  /*18bf0*/  BSYNC.RECONVERGENT B1 ;  /* 0x0000000000017941 */ /* 0x000fea0003800200 */
.L_x_358:
[----:B------:R-:W4:Y:S01]  /*18c00*/  LDCU UR6, c[0x0][0x3a0] ;  /* 0x00007400ff0677ac */ /* 0x000f220008000800 */
[----:B------:R-:W-:Y:S01]  /*18c10*/  IADD3 R7, PT, PT, R55, 0x3, RZ ;  /* 0x0000000337077810 */ /* 0x000fe20007ffe0ff */
[----:B------:R-:W-:Y:S01]  /*18c20*/  BSSY.RECONVERGENT B1, `(.L_x_370) ;  /* 0x00000bc000017945 */ /* 0x000fe20003800200 */
[----:B------:R-:W0:Y:S01]  /*18c30*/  LDCU UR10, c[0x0][0x3a4] ;  /* 0x00007480ff0a77ac */ /* 0x000e220008000800 */
[----:B------:R-:W0:Y:S01]  /*18c40*/  LDCU.64 UR8, c[0x0][0x398] ;  /* 0x00007300ff0877ac */ /* 0x000e220008000a00 */
[----:B----4-:R-:W-:-:S13]  /*18c50*/  ISETP.GE.AND P0, PT, R7, UR6, PT ;  /* 0x0000000607007c0c */ /* 0x010fda000bf06270 */
[----:B0-----:R-:W-:Y:S05]  /*18c60*/  @P0 BRA `(.L_x_371) ;  /* 0x0000000800dc0947 */ /* 0x001fea0003800000 */
[C---:B-1-3--:R-:W-:Y:S01]  /*18c70*/  VIADD R0, R48.reuse, 0x1800000 ;  /* 0x0180000030007836 */ /* 0x04afe20000000000 */
        /* <DEDUP_REMOVED lines=9> */
.L_x_373:
[----:B--2---:R-:W0:Y:S02]  /*18d10*/  MUFU.RCP R5, R48 ;  /* 0x0000003000057308 */ /* 0x004e240000001000 */
[----:B0-----:R-:W-:-:S04]  /*18d20*/  FFMA R0, R5, R48, -1 ;  /* 0xbf80000005007423 */ /* 0x001fc80000000030 */
[----:B------:R-:W-:-:S04]  /*18d30*/  FADD.FTZ R0, -R0, -RZ ;  /* 0x800000ff00007221 */ /* 0x000fc80000010100 */
[----:B------:R-:W-:-:S07]  /*18d40*/  FFMA R6, R5, R0, R5 ;  /* 0x0000000005067223 */ /* 0x000fce0000000005 */
.L_x_374:
[----:B------:R-:W-:Y:S05]  /*18d50*/  BSYNC.RECONVERGENT B2 ;  /* 0x0000000000027941 */ /* 0x000fea0003800200 */
.L_x_372:
        /* <DEDUP_REMOVED lines=11> */
.L_x_377:
        /* <DEDUP_REMOVED lines=65> */
.L_x_376:
[----:B------:R-:W-:Y:S05]  /*19220*/  BSYNC.RECONVERGENT B0 ;  /* 0x0000000000007941 */ /* 0x000fea0003800200 */
.L_x_375:
        /* <DEDUP_REMOVED lines=42> */
.L_x_379:
[----:B------:R-:W-:Y:S05]  /*194d0*/  BSYNC.RECONVERGENT B0 ;  /* 0x0000000000007941 */ /* 0x000fea0003800200 */
.L_x_378:
        /* <DEDUP_REMOVED lines=32> */
.L_x_381:
[----:B------:R-:W-:Y:S05]  /*196e0*/  BSYNC.RECONVERGENT B0 ;  /* 0x0000000000007941 */ /* 0x000fea0003800200 */
.L_x_380:
        /* <DEDUP_REMOVED lines=15> */
.L_x_371:
[----:B------:R-:W-:Y:S05]  /*197e0*/  BSYNC.RECONVERGENT B1 ;  /* 0x0000000000017941 */ /* 0x000fea0003800200 */
.L_x_370:
[----:B------:R-:W5:Y:S01]  /*197f0*/  LDCU UR6, c[0x0][0x3a0] ;  /* 0x00007400ff0677ac */ /* 0x000f620008000800 */
[----:B------:R-:W-:Y:S01]  /*19800*/  IADD3 R7, PT, PT, R55, 0x4, RZ ;  /* 0x0000000437077810 */ /* 0x000fe20007ffe0ff */
[----:B------:R-:W-:Y:S01]  /*19810*/  BSSY.RECONVERGENT B1, `(.L_x_382) ;  /* 0x00000bc000017945 */ /* 0x000fe20003800200 */
[----:B------:R-:W0:Y:S01]  /*19820*/  LDCU UR10, c[0x0][0x3a4] ;  /* 0x00007480ff0a77ac */ /* 0x000e220008000800 */
[----:B------:R-:W0:Y:S01]  /*19830*/  LDCU.64 UR8, c[0x0][0x398] ;  /* 0x00007300ff0877ac */ /* 0x000e220008000a00 */
[----:B-----5:R-:W-:-:S13]  /*19840*/  ISETP.GE.AND P0, PT, R7, UR6, PT ;  /* 0x0000000607007c0c */ /* 0x020fda000bf06270 */
[----:B0-----:R-:W-:Y:S05]  /*19850*/  @P0 BRA `(.L_x_383) ;  /* 0x0000000800dc0947 */ /* 0x001fea0003800000 */
[C---:B-1-34-:R-:W-:Y:S01]  /*19860*/  VIADD R0, R49.reuse, 0x1800000 ;  /* 0x0180000031007836 */ /* 0x05afe20000000000 */
        /* <DEDUP_REMOVED lines=9> */
.L_x_385:
[----:B--2---:R-:W0:Y:S02]  /*19900*/  MUFU.RCP R6, R49 ;  /* 0x0000003100067308 */ /* 0x004e240000001000 */
[----:B0-----:R-:W-:-:S04]  /*19910*/  FFMA R0, R6, R49, -1 ;  /* 0xbf80000006007423 */ /* 0x001fc80000000031 */
[----:B------:R-:W-:-:S04]  /*19920*/  FADD.FTZ R5, -R0, -RZ ;  /* 0x800000ff00057221 */ /* 0x000fc80000010100 */
[----:B------:R-:W-:-:S07]  /*19930*/  FFMA R6, R6, R5, R6 ;  /* 0x0000000506067223 */ /* 0x000fce0000000006 */
.L_x_386:
[----:B------:R-:W-:Y:S05]  /*19940*/  BSYNC.RECONVERGENT B2 ;  /* 0x0000000000027941 */ /* 0x000fea0003800200 */
.L_x_384:
        /* <DEDUP_REMOVED lines=11> */
.L_x_389:
        /* <DEDUP_REMOVED lines=65> */
.L_x_388:
[----:B------:R-:W-:Y:S05]  /*19e10*/  BSYNC.RECONVERGENT B0 ;  /* 0x0000000000007941 */ /* 0x000fea0003800200 */
.L_x_387:
        /* <DEDUP_REMOVED lines=42> */
.L_x_391:
[----:B------:R-:W-:Y:S05]  /*1a0c0*/  BSYNC.RECONVERGENT B0 ;  /* 0x0000000000007941 */ /* 0x000fea0003800200 */
.L_x_390:
        /* <DEDUP_REMOVED lines=32> */
.L_x_393:
[----:B------:R-:W-:Y:S05]  /*1a2d0*/  BSYNC.RECONVERGENT B0 ;  /* 0x0000000000007941 */ /* 0x000fea0003800200 */
.L_x_392:
        /* <DEDUP_REMOVED lines=15> */
.L_x_383:
[----:B------:R-:W-:Y:S05]  /*1a3d0*/  BSYNC.RECONVERGENT B1 ;  /* 0x0000000000017941 */ /* 0x000fea0003800200 */
.L_x_382:
        /* <DEDUP_REMOVED lines=17> */
.L_x_397:
[----:B--2---:R-:W0:Y:S02]  /*1a4f0*/  MUFU.RCP R5, R50 ;  /* 0x0000003200057308 */ /* 0x004e240000001000 */
[----:B0-----:R-:W-:-:S04]  /*1a500*/  FFMA R0, R5, R50, -1 ;  /* 0xbf80000005007423 */ /* 0x001fc80000000032 */
[----:B------:R-:W-:-:S04]  /*1a510*/  FADD.FTZ R0, -R0, -RZ ;  /* 0x800000ff00007221 */ /* 0x000fc80000010100 */
[----:B------:R-:W-:-:S07]  /*1a520*/  FFMA R6, R5, R0, R5 ;  /* 0x0000000005067223 */ /* 0x000fce0000000005 */
.L_x_398:
[----:B------:R-:W-:Y:S05]  /*1a530*/  BSYNC.RECONVERGENT B2 ;  /* 0x0000000000027941 */ /* 0x000fea0003800200 */
.L_x_396:
        /* <DEDUP_REMOVED lines=11> */
.L_x_401:
        /* <DEDUP_REMOVED lines=65> */
.L_x_400:
[----:B------:R-:W-:Y:S05]  /*1aa00*/  BSYNC.RECONVERGENT B0 ;  /* 0x0000000000007941 */ /* 0x000fea0003800200 */
.L_x_399:
        /* <DEDUP_REMOVED lines=42> */
.L_x_403:
[----:B------:R-:W-:Y:S05]  /*1acb0*/  BSYNC.RECONVERGENT B0 ;  /* 0x0000000000007941 */ /* 0x000fea0003800200 */
.L_x_402:
        /* <DEDUP_REMOVED lines=32> */
.L_x_405:
[----:B------:R-:W-:Y:S05]  /*1aec0*/  BSYNC.RECONVERGENT B0 ;  /* 0x0000000000007941 */ /* 0x000fea0003800200 */
.L_x_404:
        /* <DEDUP_REMOVED lines=15> */
.L_x_395:
[----:B------:R-:W-:Y:S05]  /*1afc0*/  BSYNC.RECONVERGENT B1 ;  /* 0x0000000000017941 */ /* 0x000fea0003800200 */
.L_x_394:
        /* <DEDUP_REMOVED lines=17> */
.L_x_409:
[----:B--2---:R-:W0:Y:S02]  /*1b0e0*/  MUFU.RCP R6, R51 ;  /* 0x0000003300067308 */ /* 0x004e240000001000 */
[----:B0-----:R-:W-:-:S04]  /*1b0f0*/  FFMA R0, R6, R51, -1 ;  /* 0xbf80000006007423 */ /* 0x001fc80000000033 */
[----:B------:R-:W-:-:S04]  /*1b100*/  FADD.FTZ R5, -R0, -RZ ;  /* 0x800000ff00057221 */ /* 0x000fc80000010100 */
[----:B------:R-:W-:-:S07]  /*1b110*/  FFMA R6, R6, R5, R6 ;  /* 0x0000000506067223 */ /* 0x000fce0000000006 */
.L_x_410:
[----:B------:R-:W-:Y:S05]  /*1b120*/  BSYNC.RECONVERGENT B2 ;  /* 0x0000000000027941 */ /* 0x000fea0003800200 */
.L_x_408:
        /* <DEDUP_REMOVED lines=11> */
.L_x_413:
        /* <DEDUP_REMOVED lines=65> */
.L_x_412:
[----:B------:R-:W-:Y:S05]  /*1b5f0*/  BSYNC.RECONVERGENT B0 ;  /* 0x0000000000007941 */ /* 0x000fea0003800200 */
.L_x_411:
[----:B------:R-:W-:Y:S05]  /*1b600*/  @!P0 BRA `(.L_x_407) ;  /* 0x0000000400688947 */ /* 0x000fea0003800000 */
[----:B------:R-:W-:Y:S01]  /*1b610*/  ISETP.GE.U32.AND P1, PT, R16, 0x4, PT ;  /* 0x000000041000780c */ /* 0x000fe20003f26070 */
[----:B------:R-:W-:Y:S01]  /*1b620*/  BSSY.RECONVERGENT B0, `(.L_x_414) ;  /* 0x0000028000007945 */ /* 0x000fe20003800200 */
[----:B------:R-:W-:-:S11]  /*1b630*/  ISETP.NE.AND P0, PT, R14, RZ, PT ;  /* 0x000000ff0e00720c */ /* 0x000fd60003f05270 */
[----:B------:R-:W-:Y:S05]  /*1b640*/  @!P1 BRA `(.L_x_415) ;  /* 0x0000000000949947 */ /* 0x000fea0003800000 */
[----:B------:R-:W-:Y:S01]  /*1b650*/  IADD3 R19, PT, PT, R13, R8, RZ ;  /* 0x000000080d137210 */ /* 0x000fe20007ffe0ff */
[----:B------:R-:W-:Y:S01]  /*1b660*/  IMAD R4, R8, 0x4, R1 ;  /* 0x0000000408047824 */ /* 0x000fe200078e0201 */
[----:B------:R-:W0:Y:S02]  /*1b670*/  LDCU.64 UR6, c[0x0][0x398] ;  /* 0x00007300ff0677ac */ /* 0x000e240008000a00 */
[C---:B------:R-:W-:Y:S01]  /*1b680*/  IADD3 R9, PT, PT, R19.reuse, 0x2, RZ ;  /* 0x0000000213097810 */ /* 0x040fe20007ffe0ff */
[C---:B------:R-:W-:Y:S01]  /*1b690*/  VIADD R5, R19.reuse, 0x1 ;  /* 0x0000000113057836 */ /* 0x040fe20000000000 */
[C---:B------:R-:W-:Y:S02]  /*1b6a0*/  IADD3 R11, PT, PT, R19.reuse, 0x3, RZ ;  /* 0x00000003130b7810 */ /* 0x040fe40007ffe0ff */
[-C--:B------:R-:W-:Y:S02]  /*1b6b0*/  ISETP.GE.AND P4, PT, R19, R0.reuse, PT ;  /* 0x000000001300720c */ /* 0x080fe40003f86270 */
[----:B------:R-:W-:-:S02]  /*1b6c0*/  ISETP.GE.AND P3, PT, R5, R0, PT ;  /* 0x000000000500720c */ /* 0x000fc40003f66270 */
[-C--:B------:R-:W-:Y:S02]  /*1b6d0*/  ISETP.GE.AND P2, PT, R9, R0.reuse, PT ;  /* 0x000000000900720c */ /* 0x080fe40003f46270 */
        /* <DEDUP_REMOVED lines=9> */
[C---:B0-----:R-:W-:Y:S02]  /*1b770*/  LEA R10, P6, R11.reuse, UR6, 0x1 ;  /* 0x000000060b0a7c11 */ /* 0x041fe4000f8c08ff */
[----:B------:R-:W-:Y:S02]  /*1b780*/  @!P4 IADD3 R20, P5, PT, R54, R19, RZ ;  /* 0x000000133614c210 */ /* 0x000fe40007fbe0ff */
[----:B------:R-:W-:-:S02]  /*1b790*/  LEA.HI.X R11, R11, UR7, R12, 0x1, P6 ;  /* 0x000000070b0b7c11 */ /* 0x000fc4000b0f0c0c */
[----:B------:R-:W-:Y:S02]  /*1b7a0*/  @!P4 LEA.HI.X.SX32 R19, R19, R2, 0x1, P5 ;  /* 0x000000021313c211 */ /* 0x000fe400028f0eff */
[----:B-1----:R-:W-:Y:S02]  /*1b7b0*/  @!P4 LEA R4, P5, R20, UR6, 0x1 ;  /* 0x000000061404cc11 */ /* 0x002fe4000f8a08ff */
        /* <DEDUP_REMOVED lines=14> */
.L_x_415:
[----:B------:R-:W-:Y:S05]  /*1b8a0*/  BSYNC.RECONVERGENT B0 ;  /* 0x0000000000007941 */ /* 0x000fea0003800200 */
.L_x_414:
        /* <DEDUP_REMOVED lines=32> */
.L_x_417:
[----:B------:R-:W-:Y:S05]  /*1bab0*/  BSYNC.RECONVERGENT B0 ;  /* 0x0000000000007941 */ /* 0x000fea0003800200 */
.L_x_416:
        /* <DEDUP_REMOVED lines=15> */
.L_x_407:
[----:B------:R-:W-:Y:S05]  /*1bbb0*/  BSYNC.RECONVERGENT B1 ;  /* 0x0000000000017941 */ /* 0x000fea0003800200 */
.L_x_406:
[----:B------:R-:W5:Y:S01]  /*1bbc0*/  LDCU UR6, c[0x0][0x3a0] ;  /* 0x00007400ff0677ac */ /* 0x000f620008000800 */
[----:B------:R-:W-:-:S04]  /*1bbd0*/  IADD3 R55, PT, PT, R55, 0x7, RZ ;  /* 0x0000000737377810 */ /* 0x000fc80007ffe0ff */
[----:B-----5:R-:W-:-:S13]  /*1bbe0*/  ISETP.GE.AND P0, PT, R55, UR6, PT ;  /* 0x0000000637007c0c */ /* 0x020fda000bf06270 */
[----:B------:R-:W-:Y:S05]  /*1bbf0*/  @P0 EXIT ;  /* 0x000000000000094d */ /* 0x000fea0003800000 */
[C---:B01-34-:R-:W-:Y:S01]  /*1bc00*/  VIADD R0, R52.reuse, 0x1800000 ;  /* 0x0180000034007836 */ /* 0x05bfe20000000000 */
        /* <DEDUP_REMOVED lines=8> */
[----:B------:R-:W-:Y:S01]  /*1bc90*/  MOV R0, R6 ;  /* 0x0000000600007202 */ /* 0x000fe20000000f00 */
[----:B------:R-:W-:Y:S06]  /*1bca0*/  BRA `(.L_x_420) ;  /* 0x0000000000107947 */ /* 0x000fec0003800000 */
.L_x_419:
[----:B--2---:R-:W0:Y:S02]  /*1bcb0*/  MUFU.RCP R5, R52 ;  /* 0x0000003400057308 */ /* 0x004e240000001000 */
[----:B0-----:R-:W-:-:S04]  /*1bcc0*/  FFMA R0, R5, R52, -1 ;  /* 0xbf80000005007423 */ /* 0x001fc80000000034 */
[----:B------:R-:W-:-:S04]  /*1bcd0*/  FADD.FTZ R0, -R0, -RZ ;  /* 0x800000ff00007221 */ /* 0x000fc80000010100 */
[----:B------:R-:W-:-:S07]  /*1bce0*/  FFMA R0, R5, R0, R5 ;  /* 0x0000000005007223 */ /* 0x000fce0000000005 */
.L_x_420:
[----:B------:R-:W-:Y:S05]  /*1bcf0*/  BSYNC.RECONVERGENT B1 ;  /* 0x0000000000017941 */ /* 0x000fea0003800200 */
.L_x_418:
[----:B------:R-:W0:Y:S01]  /*1bd00*/  LDCU UR6, c[0x0][0x3a4] ;  /* 0x00007480ff0677ac */ /* 0x000e220008000800 */
[----:B------:R-:W-:Y:S01]  /*1bd10*/  ISETP.GE.U32.AND P1, PT, R17, 0x7, PT ;  /* 0x000000071100780c */ /* 0x000fe20003f26070 */
[----:B------:R-:W-:Y:S01]  /*1bd20*/  BSSY.RECONVERGENT B0, `(.L_x_421) ;  /* 0x000004d000007945 */ /* 0x000fe20003800200 */
[----:B------:R-:W-:Y:S01]  /*1bd30*/  HFMA2 R6, -RZ, RZ, 0, 0 ;  /* 0x00000000ff067431 */ /* 0x000fe200000001ff */
[----:B------:R-:W1:Y:S01]  /*1bd40*/  LDCU UR8, c[0x0][0x3a4] ;  /* 0x00007480ff0877ac */ /* 0x000e620008000800 */
[----:B------:R-:W-:Y:S02]  /*1bd50*/  ISETP.NE.AND P0, PT, R16, RZ, PT ;  /* 0x000000ff1000720c */ /* 0x000fe40003f05270 */
[----:B------:R-:W-:Y:S01]  /*1bd60*/  FSEL R0, R0, RZ, P3 ;  /* 0x000000ff00007208 */ /* 0x000fe20001800000 */
[----:B0-----:R-:W-:Y:S01]  /*1bd70*/  IMAD.U32 R4, RZ, RZ, UR6 ;  /* 0x00000006ff047e24 */ /* 0x001fe2000f8e00ff */
[----:B------:R-:W0:Y:S03]  /*1bd80*/  LDCU.64 UR6, c[0x0][0x398] ;  /* 0x00007300ff0677ac */ /* 0x000e260008000a00 */
[----:B------:R-:W-:-:S02]  /*1bd90*/  IMAD R5, R55, R4, RZ ;  /* 0x0000000437057224 */ /* 0x000fc400078e02ff */
[----:B-1----:R-:W-:Y:S05]  /*1bda0*/  @!P1 BRA `(.L_x_422) ;  /* 0x0000000400109947 */ /* 0x002fea0003800000 */
[----:B------:R-:W-:Y:S02]  /*1bdb0*/  LOP3.LUT R6, R3, 0x3fffff8, RZ, 0xc0, !PT ;  /* 0x03fffff803067812 */ /* 0x000fe400078ec0ff */
[----:B------:R-:W-:-:S07]  /*1bdc0*/  MOV R12, RZ ;  /* 0x000000ff000c7202 */ /* 0x000fce0000000f00 */
.L_x_423:
[----:B------:R-:W-:Y:S01]  /*1bdd0*/  IMAD.IADD R20, R13, 0x1, R12 ;  /* 0x000000010d147824 */ /* 0x000fe200078e020c */
[----:B------:R-:W-:Y:S01]  /*1bde0*/  MOV R4, UR8 ;  /* 0x0000000800047c02 */ /* 0x000fe20008000f00 */
[----:B------:R-:W-:-:S03]  /*1bdf0*/  IMAD R7, R12, 0x4, R1 ;  /* 0x000000040c077824 */ /* 0x000fc600078e0201 */
[C---:B------:R-:W-:Y:S02]  /*1be00*/  ISETP.GE.AND P5, PT, R20.reuse, R4, PT ;  /* 0x000000041400720c */ /* 0x040fe40003fa6270 */
[----:B------:R-:W-:-:S04]  /*1be10*/  IADD3 R9, PT, PT, R20, 0x1, RZ ;  /* 0x0000000114097810 */ /* 0x000fc80007ffe0ff */
[----:B------:R-:W-:-:S07]  /*1be20*/  ISETP.GE.AND P1, PT, R9, R4, PT ;  /* 0x000000040900720c */ /* 0x000fce0003f26270 */
[----:B------:R-:W2:Y:S06]  /*1be30*/  @!P5 LDL R9, [R7+0x70] ;  /* 0x000070000709d983 */ /* 0x000eac0000100800 */
[----:B------:R-:W3:Y:S01]  /*1be40*/  @!P1 LDL R23, [R7+0x74] ;  /* 0x0000740007179983 */ /* 0x000ee20000100800 */
[----:B------:R-:W-:Y:S02]  /*1be50*/  @!P5 IADD3 R11, PT, PT, R5, R20, RZ ;  /* 0x00000014050bd210 */ /* 0x000fe40007ffe0ff */
[----:B------:R-:W-:Y:S02]  /*1be60*/  IADD3 R17, PT, PT, R20, 0x2, RZ ;  /* 0x0000000214117810 */ /* 0x000fe40007ffe0ff */
[----:B------:R-:W-:-:S02]  /*1be70*/  @!P5 IADD3 R8, P2, PT, R54, R11, RZ ;  /* 0x0000000b3608d210 */ /* 0x000fc40007f5e0ff */
[----:B------:R-:W-:Y:S02]  /*1be80*/  SHF.R.S32.HI R21, RZ, 0x1f, R20 ;  /* 0x0000001fff157819 */ /* 0x000fe40000011414 */
[----:B------:R-:W-:Y:S02]  /*1be90*/  @!P5 LEA.HI.X.SX32 R11, R11, R2, 0x1, P2 ;  /* 0x000000020b0bd211 */ /* 0x000fe400010f0eff */
[----:B------:R-:W-:Y:S01]  /*1bea0*/  ISETP.GE.AND P2, PT, R17, R4, PT ;  /* 0x000000041100720c */ /* 0x000fe20003f46270 */
[----:B------:R-:W-:Y:S01]  /*1beb0*/  VIADD R17, R20, 0x3 ;  /* 0x0000000314117836 */ /* 0x000fe20000000000 */
[----:B0-----:R-:W-:Y:S02]  /*1bec0*/  @!P5 LEA R10, P3, R8, UR6, 0x1 ;  /* 0x00000006080adc11 */ /* 0x001fe4000f8608ff */
[----:B------:R-:W-:Y:S02]  /*1bed0*/  IADD3 R18, P4, P6, R54, R20, R5 ;  /* 0x0000001436127210 */ /* 0x000fe40007e9e005 */
[----:B------:R-:W-:-:S02]  /*1bee0*/  @!P5 LEA.HI.X R11, R8, UR7, R11, 0x1, P3 ;  /* 0x00000007080bdc11 */ /* 0x000fc400098f0c0b */
[----:B------:R-:W-:Y:S02]  /*1bef0*/  ISETP.GE.AND P3, PT, R17, R4, PT ;  /* 0x000000041100720c */ /* 0x000fe40003f66270 */
[----:B------:R-:W-:Y:S02]  /*1bf00*/  IADD3.X R21, PT, PT, R2, R21, RZ, P4, P6 ;  /* 0x0000001502157210 */ /* 0x000fe400027ec4ff */
[----:B------:R-:W-:Y:S02]  /*1bf10*/  LEA R8, P6, R18, UR6, 0x1 ;  /* 0x0000000612087c11 */ /* 0x000fe4000f8c08ff */
[----:B------:R-:W-:-:S04]  /*1bf20*/  IADD3 R19, PT, PT, R20, 0x4, RZ ;  /* 0x0000000414137810 */ /* 0x000fc80007ffe0ff */
[----:B------:R-:W-:Y:S02]  /*1bf30*/  ISETP.GE.AND P4, PT, R19, R4, PT ;  /* 0x000000041300720c */ /* 0x000fe40003f86270 */
[----:B------:R-:W-:Y:S01]  /*1bf40*/  IADD3 R19, PT, PT, R20, 0x5, RZ ;  /* 0x0000000514137810 */ /* 0x000fe20007ffe0ff */
[----:B--2---:R-:W-:-:S05]  /*1bf50*/  @!P5 FMUL R9, R0, R9 ;  /* 0x000000090009d220 */ /* 0x004fca0000400000 */
[----:B------:R-:W-:Y:S01]  /*1bf60*/  @!P5 F2FP.F16.F32.PACK_AB R9, RZ, R9 ;  /* 0x00000009ff09d23e */ /* 0x000fe200000000ff */
[----:B---3--:R-:W-:Y:S02]  /*1bf70*/  @!P1 FMUL R17, R0, R23 ;  /* 0x0000001700119220 */ /* 0x008fe40000400000 */
[----:B------:R-:W2:Y:S01]  /*1bf80*/  @!P2 LDL R23, [R7+0x78] ;  /* 0x000078000717a983 */ /* 0x000ea20000100800 */
[----:B------:R-:W-:Y:S02]  /*1bf90*/  PRMT R22, R9, 0x7610, R22 ;  /* 0x0000761009167816 */ /* 0x000fe40000000016 */
[----:B------:R-:W-:Y:S01]  /*1bfa0*/  LEA.HI.X R9, R18, UR7, R21, 0x1, P6 ;  /* 0x0000000712097c11 */ /* 0x000fe2000b0f0c15 */
[----:B------:R-:W-:Y:S01]  /*1bfb0*/  VIADD R21, R20, 0x6 ;  /* 0x0000000614157836 */ /* 0x000fe20000000000 */
[----:B------:R-:W-:Y:S01]  /*1bfc0*/  @!P1 F2FP.F16.F32.PACK_AB R17, RZ, R17 ;  /* 0x00000011ff11923e */ /* 0x000fe200000000ff */
[----:B------:R0:W-:Y:S01]  /*1bfd0*/  @!P5 STG.E.U16 desc[UR4][R10.64], R22 ;  /* 0x000000160a00d986 */ /* 0x0001e2000c101504 */
[----:B------:R-:W-:-:S02]  /*1bfe0*/  ISETP.GE.AND P6, PT, R19, R4, PT ;  /* 0x000000041300720c */ /* 0x000fc40003fc6270 */
[----:B------:R-:W-:Y:S02]  /*1bff0*/  PRMT R18, R17, 0x7610, R18 ;  /* 0x0000761011127816 */ /* 0x000fe40000000012 */
[----:B------:R-:W-:Y:S02]  /*1c000*/  IADD3 R17, PT, PT, R20, 0x7, RZ ;  /* 0x0000000714117810 */ /* 0x000fe40007ffe0ff */
[-C--:B------:R-:W-:Y:S01]  /*1c010*/  ISETP.GE.AND P5, PT, R21, R4.reuse, PT ;  /* 0x000000041500720c */ /* 0x080fe20003fa6270 */
[----:B------:R1:W-:Y:S01]  /*1c020*/  @!P1 STG.E.U16 desc[UR4][R8.64+0x2], R18 ;  /* 0x0000021208009986 */ /* 0x0003e2000c101504 */
[----:B------:R-:W-:-:S03]  /*1c030*/  ISETP.GE.AND P1, PT, R17, R4, PT ;  /* 0x000000041100720c */ /* 0x000fc60003f26270 */
[----:B------:R-:W3:Y:S04]  /*1c040*/  @!P3 LDL R17, [R7+0x7c] ;  /* 0x00007c000711b983 */ /* 0x000ee80000100800 */
[----:B0-----:R-:W4:Y:S04]  /*1c050*/  @!P4 LDL R11, [R7+0x80] ;  /* 0x00008000070bc983 */ /* 0x001f280000100800 */
[----:B------:R-:W5:Y:S04]  /*1c060*/  @!P6 LDL R19, [R7+0x84] ;  /* 0x000084000713e983 */ /* 0x000f680000100800 */
[----:B------:R-:W1:Y:S04]  /*1c070*/  @!P5 LDL R21, [R7+0x88] ;  /* 0x000088000715d983 */ /* 0x000e680000100800 */
[----:B------:R-:W5:Y:S01]  /*1c080*/  @!P1 LDL R25, [R7+0x8c] ;  /* 0x00008c0007199983 */ /* 0x000f620000100800 */
[----:B------:R-:W-:Y:S01]  /*1c090*/  IADD3 R12, PT, PT, R12, 0x8, RZ ;  /* 0x000000080c0c7810 */ /* 0x000fe20007ffe0ff */
[----:B--2---:R-:W-:-:S05]  /*1c0a0*/  @!P2 FMUL R10, R0, R23 ;  /* 0x00000017000aa220 */ /* 0x004fca0000400000 */
[----:B------:R-:W-:-:S04]  /*1c0b0*/  @!P2 F2FP.F16.F32.PACK_AB R10, RZ, R10 ;  /* 0x0000000aff0aa23e */ /* 0x000fc800000000ff */
[----:B------:R-:W-:Y:S01]  /*1c0c0*/  PRMT R20, R10, 0x7610, R20 ;  /* 0x000076100a147816 */ /* 0x000fe20000000014 */
[C---:B---3--:R-:W-:Y:S01]  /*1c0d0*/  @!P3 FMUL R10, R0.reuse, R17 ;  /* 0x00000011000ab220 */ /* 0x048fe20000400000 */
[C---:B----4-:R-:W-:Y:S01]  /*1c0e0*/  @!P4 FMUL R11, R0.reuse, R11 ;  /* 0x0000000b000bc220 */ /* 0x050fe20000400000 */
[C---:B-----5:R-:W-:Y:S01]  /*1c0f0*/  @!P6 FMUL R17, R0.reuse, R19 ;  /* 0x000000130011e220 */ /* 0x060fe20000400000 */
[C---:B-1----:R-:W-:Y:S02]  /*1c100*/  @!P5 FMUL R18, R0.reuse, R21 ;  /* 0x000000150012d220 */ /* 0x042fe40000400000 */
        /* <DEDUP_REMOVED lines=13> */
[----:B-1----:R-:W-:Y:S05]  /*1c1e0*/  @P1 BRA `(.L_x_423) ;  /* 0xfffffff800f81947 */ /* 0x002fea000383ffff */
.L_x_422:
[----:B0-----:R-:W-:Y:S05]  /*1c1f0*/  BSYNC.RECONVERGENT B0 ;  /* 0x0000000000007941 */ /* 0x001fea0003800200 */
.L_x_421:
[----:B------:R-:W-:Y:S05]  /*1c200*/  @!P0 EXIT ;  /* 0x000000000000894d */ /* 0x000fea0003800000 */
[----:B------:R-:W-:Y:S01]  /*1c210*/  ISETP.GE.U32.AND P1, PT, R16, 0x4, PT ;  /* 0x000000041000780c */ /* 0x000fe20003f26070 */
[----:B------:R-:W-:Y:S01]  /*1c220*/  BSSY.RECONVERGENT B0, `(.L_x_424) ;  /* 0x0000028000007945 */ /* 0x000fe20003800200 */
[----:B------:R-:W-:-:S11]  /*1c230*/  ISETP.NE.AND P0, PT, R14, RZ, PT ;  /* 0x000000ff0e00720c */ /* 0x000fd60003f05270 */
[----:B------:R-:W-:Y:S05]  /*1c240*/  @!P1 BRA `(.L_x_425) ;  /* 0x0000000000949947 */ /* 0x000fea0003800000 */
[----:B------:R-:W-:Y:S01]  /*1c250*/  IMAD.IADD R17, R13, 0x1, R6 ;  /* 0x000000010d117824 */ /* 0x000fe200078e0206 */
[----:B------:R-:W0:Y:S03]  /*1c260*/  LDCU.64 UR6, c[0x0][0x398] ;  /* 0x00007300ff0677ac */ /* 0x000e260008000a00 */
[C---:B------:R-:W-:Y:S01]  /*1c270*/  VIADD R11, R17.reuse, 0x3 ;  /* 0x00000003110b7836 */ /* 0x040fe20000000000 */
[C---:B------:R-:W-:Y:S02]  /*1c280*/  IADD3 R7, PT, PT, R17.reuse, 0x1, RZ ;  /* 0x0000000111077810 */ /* 0x040fe40007ffe0ff */
[C---:B------:R-:W-:Y:S02]  /*1c290*/  IADD3 R9, PT, PT, R17.reuse, 0x2, RZ ;  /* 0x0000000211097810 */ /* 0x040fe40007ffe0ff */
[-C--:B------:R-:W-:Y:S02]  /*1c2a0*/  ISETP.GE.AND P4, PT, R17, R4.reuse, PT ;  /* 0x000000041100720c */ /* 0x080fe40003f86270 */
[----:B------:R-:W-:-:S02]  /*1c2b0*/  ISETP.GE.AND P3, PT, R7, R4, PT ;  /* 0x000000040700720c */ /* 0x000fc40003f66270 */
[-C--:B------:R-:W-:Y:S02]  /*1c2c0*/  ISETP.GE.AND P2, PT, R9, R4.reuse, PT ;  /* 0x000000040900720c */ /* 0x080fe40003f46270 */
[----:B------:R-:W-:Y:S02]  /*1c2d0*/  ISETP.GE.AND P1, PT, R11, R4, PT ;  /* 0x000000040b00720c */ /* 0x000fe40003f26270 */
[----:B------:R-:W-:-:S05]  /*1c2e0*/  LEA R7, R6, R1, 0x2 ;  /* 0x0000000106077211 */ /* 0x000fca00078e10ff */
[----:B------:R-:W2:Y:S04]  /*1c2f0*/  @!P4 LDL R9, [R7+0x70] ;  /* 0x000070000709c983 */ /* 0x000ea80000100800 */
[----:B------:R-:W3:Y:S04]  /*1c300*/  @!P3 LDL R21, [R7+0x74] ;  /* 0x000074000715b983 */ /* 0x000ee80000100800 */
[----:B------:R-:W4:Y:S04]  /*1c310*/  @!P2 LDL R19, [R7+0x78] ;  /* 0x000078000713a983 */ /* 0x000f280000100800 */
[----:B------:R3:W5:Y:S01]  /*1c320*/  @!P1 LDL R23, [R7+0x7c] ;  /* 0x00007c0007179983 */ /* 0x0007620000100800 */
[----:B------:R-:W-:Y:S01]  /*1c330*/  SHF.R.S32.HI R11, RZ, 0x1f, R17 ;  /* 0x0000001fff0b7819 */ /* 0x000fe20000011411 */
[----:B------:R-:W-:Y:S01]  /*1c340*/  VIADD R6, R6, 0x4 ;  /* 0x0000000406067836 */ /* 0x000fe20000000000 */
[----:B------:R-:W-:-:S02]  /*1c350*/  IADD3 R8, P5, P6, R54, R17, R5 ;  /* 0x0000001136087210 */ /* 0x000fc40007ebe005 */
[----:B------:R-:W-:Y:S02]  /*1c360*/  @!P4 IADD3 R17, PT, PT, R5, R17, RZ ;  /* 0x000000110511c210 */ /* 0x000fe40007ffe0ff */
[----:B------:R-:W-:Y:S02]  /*1c370*/  IADD3.X R11, PT, PT, R2, R11, RZ, P5, P6 ;  /* 0x0000000b020b7210 */ /* 0x000fe40002fec4ff */
[----:B0-----:R-:W-:Y:S02]  /*1c380*/  LEA R10, P6, R8, UR6, 0x1 ;  /* 0x00000006080a7c11 */ /* 0x001fe4000f8c08ff */
[----:B------:R-:W-:Y:S02]  /*1c390*/  @!P4 IADD3 R16, P5, PT, R54, R17, RZ ;  /* 0x000000113610c210 */ /* 0x000fe40007fbe0ff */
[----:B------:R-:W-:Y:S02]  /*1c3a0*/  LEA.HI.X R11, R8, UR7, R11, 0x1, P6 ;  /* 0x00000007080b7c11 */ /* 0x000fe4000b0f0c0b */
[----:B------:R-:W-:-:S02]  /*1c3b0*/  @!P4 LEA.HI.X.SX32 R17, R17, R2, 0x1, P5 ;  /* 0x000000021111c211 */ /* 0x000fc400028f0eff */
[----:B------:R-:W-:Y:S01]  /*1c3c0*/  @!P4 LEA R8, P5, R16, UR6, 0x1 ;  /* 0x000000061008cc11 */ /* 0x000fe2000f8a08ff */
[----:B--2---:R-:W-:-:S03]  /*1c3d0*/  @!P4 FMUL R12, R0, R9 ;  /* 0x00000009000cc220 */ /* 0x004fc60000400000 */
[----:B------:R-:W-:Y:S01]  /*1c3e0*/  @!P4 LEA.HI.X R9, R16, UR7, R17, 0x1, P5 ;  /* 0x000000071009cc11 */ /* 0x000fe2000a8f0c11 */
[C---:B---3--:R-:W-:Y:S01]  /*1c3f0*/  @!P3 FMUL R7, R0.reuse, R21 ;  /* 0x000000150007b220 */ /* 0x048fe20000400000 */
[----:B------:R-:W-:Y:S01]  /*1c400*/  @!P4 F2FP.F16.F32.PACK_AB R12, RZ, R12 ;  /* 0x0000000cff0cc23e */ /* 0x000fe200000000ff */
[----:B----4-:R-:W-:-:S03]  /*1c410*/  @!P2 FMUL R19, R0, R19 ;  /* 0x000000130013a220 */ /* 0x010fc60000400000 */
[----:B------:R-:W-:Y:S01]  /*1c420*/  @!P3 F2FP.F16.F32.PACK_AB R7, RZ, R7 ;  /* 0x00000007ff07b23e */ /* 0x000fe200000000ff */
[----:B------:R0:W-:Y:S01]  /*1c430*/  @!P4 STG.E.U16 desc[UR4][R8.64], R12 ;  /* 0x0000000c0800c986 */ /* 0x0001e2000c101504 */
[----:B-----5:R-:W-:Y:S01]  /*1c440*/  @!P1 FMUL R14, R0, R23 ;  /* 0x00000017000e9220 */ /* 0x020fe20000400000 */
[----:B------:R-:W-:Y:S02]  /*1c450*/  @!P2 F2FP.F16.F32.PACK_AB R19, RZ, R19 ;  /* 0x00000013ff13a23e */ /* 0x000fe400000000ff */
[----:B------:R0:W-:Y:S02]  /*1c460*/  @!P3 STG.E.U16 desc[UR4][R10.64+0x2], R7 ;  /* 0x000002070a00b986 */ /* 0x0001e4000c101504 */
[----:B------:R-:W-:Y:S02]  /*1c470*/  @!P1 F2FP.F16.F32.PACK_AB R14, RZ, R14 ;  /* 0x0000000eff0e923e */ /* 0x000fe400000000ff */
[----:B------:R0:W-:Y:S04]  /*1c480*/  @!P2 STG.E.U16 desc[UR4][R10.64+0x4], R19 ;  /* 0x000004130a00a986 */ /* 0x0001e8000c101504 */
[----:B------:R0:W-:Y:S02]  /*1c490*/  @!P1 STG.E.U16 desc[UR4][R10.64+0x6], R14 ;  /* 0x0000060e0a009986 */ /* 0x0001e4000c101504 */
.L_x_425:
[----:B------:R-:W-:Y:S05]  /*1c4a0*/  BSYNC.RECONVERGENT B0 ;  /* 0x0000000000007941 */ /* 0x000fea0003800200 */
.L_x_424:
[----:B------:R-:W-:Y:S05]  /*1c4b0*/  @!P0 EXIT ;  /* 0x000000000000894d */ /* 0x000fea0003800000 */
[----:B------:R-:W-:Y:S01]  /*1c4c0*/  ISETP.NE.AND P1, PT, R15, RZ, PT ;  /* 0x000000ff0f00720c */ /* 0x000fe20003f25270 */
[----:B------:R-:W-:Y:S01]  /*1c4d0*/  BSSY.RECONVERGENT B0, `(.L_x_426) ;  /* 0x000001e000007945 */ /* 0x000fe20003800200 */
[----:B------:R-:W-:-:S04]  /*1c4e0*/  LOP3.LUT R3, R3, 0x1, RZ, 0xc0, !PT ;  /* 0x0000000103037812 */ /* 0x000fc800078ec0ff */
[----:B------:R-:W-:-:S07]  /*1c4f0*/  ISETP.NE.U32.AND P0, PT, R3, 0x1, PT ;  /* 0x000000010300780c */ /* 0x000fce0003f05070 */
[----:B------:R-:W-:Y:S06]  /*1c500*/  @!P1 BRA `(.L_x_427) ;  /* 0x0000000000689947 */ /* 0x000fec0003800000 */
[----:B0-----:R-:W-:Y:S01]  /*1c510*/  IADD3 R11, PT, PT, R13, R6, RZ ;  /* 0x000000060d0b7210 */ /* 0x001fe20007ffe0ff */
[----:B------:R-:W-:-:S03]  /*1c520*/  IMAD R8, R6, 0x4, R1 ;  /* 0x0000000406087824 */ /* 0x000fc600078e0201 */
[C---:B------:R-:W-:Y:S02]  /*1c530*/  IADD3 R3, PT, PT, R11.reuse, 0x1, RZ ;  /* 0x000000010b037810 */ /* 0x040fe40007ffe0ff */
[-C--:B------:R-:W-:Y:S02]  /*1c540*/  ISETP.GE.AND P2, PT, R11, R4.reuse, PT ;  /* 0x000000040b00720c */ /* 0x080fe40003f46270 */
[----:B------:R-:W-:-:S11]  /*1c550*/  ISETP.GE.AND P1, PT, R3, R4, PT ;  /* 0x000000040300720c */ /* 0x000fd60003f26270 */
[----:B------:R-:W2:Y:S01]  /*1c560*/  @!P2 LDL R3, [R8+0x70] ;  /* 0x000070000803a983 */ /* 0x000ea20000100800 */
[----:B------:R-:W0:Y:S03]  /*1c570*/  @!P2 LDC.64 R18, c[0x0][0x398] ;  /* 0x0000e600ff12ab82 */ /* 0x000e260000000a00 */
[----:B------:R0:W3:Y:S01]  /*1c580*/  @!P1 LDL R17, [R8+0x74] ;  /* 0x0000740008119983 */ /* 0x0000e20000100800 */
[----:B------:R-:W-:Y:S02]  /*1c590*/  @!P2 IADD3 R7, PT, PT, R5, R11, RZ ;  /* 0x0000000b0507a210 */ /* 0x000fe40007ffe0ff */
[----:B------:R-:W-:Y:S02]  /*1c5a0*/  @!P1 SHF.R.S32.HI R9, RZ, 0x1f, R11 ;  /* 0x0000001fff099819 */ /* 0x000fe4000001140b */
[----:B------:R-:W1:Y:S01]  /*1c5b0*/  @!P1 LDC.64 R20, c[0x0][0x398] ;  /* 0x0000e600ff149b82 */ /* 0x000e620000000a00 */
[----:B------:R-:W-:-:S02]  /*1c5c0*/  @!P2 IADD3 R14, P3, PT, R54, R7, RZ ;  /* 0x00000007360ea210 */ /* 0x000fc40007f7e0ff */
[----:B------:R-:W-:Y:S02]  /*1c5d0*/  @!P1 IADD3 R11, P4, P5, R54, R11, R5 ;  /* 0x0000000b360b9210 */ /* 0x000fe40007d9e005 */
[----:B------:R-:W-:Y:S02]  /*1c5e0*/  @!P2 LEA.HI.X.SX32 R15, R7, R2, 0x1, P3 ;  /* 0x00000002070fa211 */ /* 0x000fe400018f0eff */
[----:B------:R-:W-:Y:S02]  /*1c5f0*/  @!P1 IADD3.X R12, PT, PT, R2, R9, RZ, P4, P5 ;  /* 0x00000009020c9210 */ /* 0x000fe400027ea4ff */
[----:B------:R-:W-:Y:S02]  /*1c600*/  IADD3 R6, PT, PT, R6, 0x2, RZ ;  /* 0x0000000206067810 */ /* 0x000fe40007ffe0ff */
[----:B0-----:R-:W-:-:S04]  /*1c610*/  @!P2 LEA R8, P3, R14, R18, 0x1 ;  /* 0x000000120e08a211 */ /* 0x001fc800078608ff */
[----:B------:R-:W-:Y:S02]  /*1c620*/  @!P2 LEA.HI.X R9, R14, R19, R15, 0x1, P3 ;  /* 0x000000130e09a211 */ /* 0x000fe400018f0c0f */
[----:B-1----:R-:W-:-:S04]  /*1c630*/  @!P1 LEA R10, P4, R11, R20, 0x1 ;  /* 0x000000140b0a9211 */ /* 0x002fc800078808ff */
[----:B------:R-:W-:Y:S01]  /*1c640*/  @!P1 LEA.HI.X R11, R11, R21, R12, 0x1, P4 ;  /* 0x000000150b0b9211 */ /* 0x000fe200020f0c0c */
[C---:B--2---:R-:W-:Y:S01]  /*1c650*/  @!P2 FMUL R3, R0.reuse, R3 ;  /* 0x000000030003a220 */ /* 0x044fe20000400000 */
[----:B---3--:R-:W-:-:S04]  /*1c660*/  @!P1 FMUL R7, R0, R17 ;  /* 0x0000001100079220 */ /* 0x008fc80000400000 */
[----:B------:R-:W-:Y:S02]  /*1c670*/  @!P2 F2FP.F16.F32.PACK_AB R3, RZ, R3 ;  /* 0x00000003ff03a23e */ /* 0x000fe400000000ff */
[----:B------:R-:W-:-:S03]  /*1c680*/  @!P1 F2FP.F16.F32.PACK_AB R7, RZ, R7 ;  /* 0x00000007ff07923e */ /* 0x000fc600000000ff */
[----:B------:R1:W-:Y:S04]  /*1c690*/  @!P2 STG.E.U16 desc[UR4][R8.64], R3 ;  /* 0x000000030800a986 */ /* 0x0003e8000c101504 */
[----:B------:R1:W-:Y:S02]  /*1c6a0*/  @!P1 STG.E.U16 desc[UR4][R10.64+0x2], R7 ;  /* 0x000002070a009986 */ /* 0x0003e4000c101504 */
.L_x_427:
[----:B------:R-:W-:Y:S05]  /*1c6b0*/  BSYNC.RECONVERGENT B0 ;  /* 0x0000000000007941 */ /* 0x000fea0003800200 */
.L_x_426:
[----:B------:R-:W-:Y:S05]  /*1c6c0*/  @P0 EXIT ;  /* 0x000000000000094d */ /* 0x000fea0003800000 */
[----:B------:R-:W-:-:S05]  /*1c6d0*/  IMAD.IADD R13, R13, 0x1, R6 ;  /* 0x000000010d0d7824 */ /* 0x000fca00078e0206 */
[----:B------:R-:W-:-:S13]  /*1c6e0*/  ISETP.GE.AND P0, PT, R13, R4, PT ;  /* 0x000000040d00720c */ /* 0x000fda0003f06270 */
[----:B------:R-:W-:Y:S05]  /*1c6f0*/  @P0 EXIT ;  /* 0x000000000000094d */ /* 0x000fea0003800000 */
[----:B------:R-:W-:Y:S01]  /*1c700*/  LEA R6, R6, R1, 0x2 ;  /* 0x0000000106067211 */ /* 0x000fe200078e10ff */
[----:B------:R-:W2:Y:S04]  /*1c710*/  LDCU.64 UR6, c[0x0][0x398] ;  /* 0x00007300ff0677ac */ /* 0x000ea80008000a00 */
[----:B-1----:R-:W3:Y:S01]  /*1c720*/  LDL R3, [R6+0x70] ;  /* 0x0000700006037983 */ /* 0x002ee20000100800 */
[----:B------:R-:W-:-:S04]  /*1c730*/  IADD3 R5, PT, PT, R5, R13, RZ ;  /* 0x0000000d05057210 */ /* 0x000fc80007ffe0ff */
[----:B------:R-:W-:-:S04]  /*1c740*/  IADD3 R54, P0, PT, R54, R5, RZ ;  /* 0x0000000536367210 */ /* 0x000fc80007f1e0ff */
[----:B------:R-:W-:Y:S02]  /*1c750*/  LEA.HI.X.SX32 R5, R5, R2, 0x1, P0 ;  /* 0x0000000205057211 */ /* 0x000fe400000f0eff */
[----:B--2---:R-:W-:Y:S01]  /*1c760*/  LEA R2, P0, R54, UR6, 0x1 ;  /* 0x0000000636027c11 */ /* 0x004fe2000f8008ff */
[----:B---3--:R-:W-:-:S05]  /*1c770*/  FMUL R3, R0, R3 ;  /* 0x0000000300037220 */ /* 0x008fca0000400000 */
[----:B------:R-:W-:Y:S02]  /*1c780*/  F2FP.F16.F32.PACK_AB R0, RZ, R3 ;  /* 0x00000003ff00723e */ /* 0x000fe400000000ff */
[----:B------:R-:W-:-:S05]  /*1c790*/  LEA.HI.X R3, R54, UR7, R5, 0x1, P0 ;  /* 0x0000000736037c11 */ /* 0x000fca00080f0c05 */
[----:B------:R-:W-:Y:S01]  /*1c7a0*/  STG.E.U16 desc[UR4][R2.64], R0 ;  /* 0x0000000002007986 */ /* 0x000fe2000c101504 */
[----:B------:R-:W-:Y:S05]  /*1c7b0*/  EXIT ;  /* 0x000000000000794d */ /* 0x000fea0003800000 */
        .weak           $__internal_0_$__cuda_sm20_rcp_rn_f32_slowpath
        .type           $__internal_0_$__cuda_sm20_rcp_rn_f32_slowpath,@function
        .size           $__internal_0_$__cuda_sm20_rcp_rn_f32_slowpath,(.L_x_433 - $__internal_0_$__cuda_sm20_rcp_rn_f32_slowpath)
$__internal_0_$__cuda_sm20_rcp_rn_f32_slowpath:
[----:B------:R-:W-:Y:S01]  /*1c7c0*/  IMAD.SHL.U32 R0, R44, 0x2, RZ ;  /* 0x000000022c007824 */ /* 0x000fe200078e00ff */
[----:B------:R-:W-:Y:S04]  /*1c7d0*/  BSSY.RECONVERGENT B0, `(.L_x_428) ;  /* 0x0000030000007945 */ /* 0x000fe80003800200 */
[----:B------:R-:W-:-:S04]  /*1c7e0*/  SHF.R.U32.HI R10, RZ, 0x18, R0 ;  /* 0x00000018ff0a7819 */ /* 0x000fc80000011600 */
[----:B------:R-:W-:-:S13]  /*1c7f0*/  ISETP.NE.U32.AND P0, PT, R10, RZ, PT ;  /* 0x000000ff0a00720c */ /* 0x000fda0003f05070 */
[----:B------:R-:W-:Y:S05]  /*1c800*/  @P0 BRA `(.L_x_429) ;  /* 0x0000000000280947 */ /* 0x000fea0003800000 */
[----:B------:R-:W-:-:S04]  /*1c810*/  SHF.L.U32 R0, R44, 0x1, RZ ;  /* 0x000000012c007819 */ /* 0x000fc800000006ff */
[----:B------:R-:W-:-:S13]  /*1c820*/  ISETP.NE.AND P0, PT, R0, RZ, PT ;  /* 0x000000ff0000720c */ /* 0x000fda0003f05270 */
[----:B------:R-:W-:Y:S01]  /*1c830*/  @P0 FFMA R5, R44, 1.84467440737095516160e+19, RZ ;  /* 0x5f8000002c050823 */ /* 0x000fe200000000ff */
[----:B------:R-:W-:Y:S08]  /*1c840*/  @!P0 MUFU.RCP R4, R44 ;  /* 0x0000002c00048308 */ /* 0x000ff00000001000 */
[----:B------:R-:W0:Y:S02]  /*1c850*/  @P0 MUFU.RCP R0, R5 ;  /* 0x0000000500000308 */ /* 0x000e240000001000 */
[----:B0-----:R-:W-:-:S04]  /*1c860*/  @P0 FFMA R6, R5, R0, -1 ;  /* 0xbf80000005060423 */ /* 0x001fc80000000000 */
[----:B------:R-:W-:-:S04]  /*1c870*/  @P0 FADD.FTZ R9, -R6, -RZ ;  /* 0x800000ff06090221 */ /* 0x000fc80000010100 */
[----:B------:R-:W-:-:S04]  /*1c880*/  @P0 FFMA R0, R0, R9, R0 ;  /* 0x0000000900000223 */ /* 0x000fc80000000000 */
[----:B------:R-:W-:Y:S01]  /*1c890*/  @P0 FFMA R4, R0, 1.84467440737095516160e+19, RZ ;  /* 0x5f80000000040823 */ /* 0x000fe200000000ff */
[----:B------:R-:W-:Y:S06]  /*1c8a0*/  BRA `(.L_x_430) ;  /* 0x0000000000887947 */ /* 0x000fec0003800000 */
.L_x_429:
[----:B------:R-:W-:-:S04]  /*1c8b0*/  IADD3 R12, PT, PT, R10, -0xfd, RZ ;  /* 0xffffff030a0c7810 */ /* 0x000fc80007ffe0ff */
[----:B------:R-:W-:-:S13]  /*1c8c0*/  ISETP.GT.U32.AND P0, PT, R12, 0x1, PT ;  /* 0x000000010c00780c */ /* 0x000fda0003f04070 */
[----:B------:R-:W-:Y:S05]  /*1c8d0*/  @P0 BRA `(.L_x_431) ;  /* 0x0000000000780947 */ /* 0x000fea0003800000 */
[----:B------:R-:W-:Y:S01]  /*1c8e0*/  LOP3.LUT R0, R44, 0x7fffff, RZ, 0xc0, !PT ;  /* 0x007fffff2c007812 */ /* 0x000fe200078ec0ff */
[----:B------:R-:W-:-:S03]  /*1c8f0*/  IMAD.MOV.U32 R9, RZ, RZ, 0x3 ;  /* 0x00000003ff097424 */ /* 0x000fc600078e00ff */
[----:B------:R-:W-:Y:S02]  /*1c900*/  LOP3.LUT R0, R0, 0x3f800000, RZ, 0xfc, !PT ;  /* 0x3f80000000007812 */ /* 0x000fe400078efcff */
[----:B------:R-:W-:Y:S02]  /*1c910*/  SHF.L.U32 R9, R9, R12, RZ ;  /* 0x0000000c09097219 */ /* 0x000fe400000006ff */
[----:B------:R-:W0:Y:S02]  /*1c920*/  MUFU.RCP R5, R0 ;  /* 0x0000000000057308 */ /* 0x000e240000001000 */
[----:B0-----:R-:W-:-:S04]  /*1c930*/  FFMA R4, R0, R5, -1 ;  /* 0xbf80000000047423 */ /* 0x001fc80000000005 */
[----:B------:R-:W-:-:S04]  /*1c940*/  FADD.FTZ R4, -R4, -RZ ;  /* 0x800000ff04047221 */ /* 0x000fc80000010100 */
[CCC-:B------:R-:W-:Y:S01]  /*1c950*/  FFMA.RM R6, R5.reuse, R4.reuse, R5.reuse ;  /* 0x0000000405067223 */ /* 0x1c0fe20000004005 */
[----:B------:R-:W-:-:S04]  /*1c960*/  FFMA.RP R5, R5, R4, R5 ;  /* 0x0000000405057223 */ /* 0x000fc80000008005 */
[C---:B------:R-:W-:Y:S02]  /*1c970*/  LOP3.LUT R4, R6.reuse, 0x7fffff, RZ, 0xc0, !PT ;  /* 0x007fffff06047812 */ /* 0x040fe400078ec0ff */
[----:B------:R-:W-:Y:S02]  /*1c980*/  FSETP.NEU.FTZ.AND P0, PT, R6, R5, PT ;  /* 0x000000050600720b */ /* 0x000fe40003f1d000 */
[----:B------:R-:W-:Y:S02]  /*1c990*/  LOP3.LUT R4, R4, 0x800000, RZ, 0xfc, !PT ;  /* 0x0080000004047812 */ /* 0x000fe400078efcff */
[----:B------:R-:W-:Y:S02]  /*1c9a0*/  SEL R5, RZ, 0xffffffff, !P0 ;  /* 0xffffffffff057807 */ /* 0x000fe40004000000 */
[----:B------:R-:W-:Y:S02]  /*1c9b0*/  LOP3.LUT R9, R9, R4, RZ, 0xc0, !PT ;  /* 0x0000000409097212 */ /* 0x000fe400078ec0ff */
[----:B------:R-:W-:-:S02]  /*1c9c0*/  IADD3 R5, PT, PT, -R5, RZ, RZ ;  /* 0x000000ff05057210 */ /* 0x000fc40007ffe1ff */
[-C--:B------:R-:W-:Y:S02]  /*1c9d0*/  SHF.R.U32.HI R9, RZ, R12.reuse, R9 ;  /* 0x0000000cff097219 */ /* 0x080fe40000011609 */
[--C-:B------:R-:W-:Y:S01]  /*1c9e0*/  LOP3.LUT P0, RZ, R5, R12, R4.reuse, 0xf8, !PT ;  /* 0x0000000c05ff7212 */ /* 0x100fe2000780f804 */
[----:B------:R-:W-:Y:S01]  /*1c9f0*/  VIADD R5, R10, 0xffffff04 ;  /* 0xffffff040a057836 */ /* 0x000fe20000000000 */
[C---:B------:R-:W-:Y:S02]  /*1ca00*/  LOP3.LUT P1, RZ, R9.reuse, 0x1, RZ, 0xc0, !PT ;  /* 0x0000000109ff7812 */ /* 0x040fe4000782c0ff */
[----:B------:R-:W-:Y:S02]  /*1ca10*/  LOP3.LUT P2, RZ, R9, 0x2, RZ, 0xc0, !PT ;  /* 0x0000000209ff7812 */ /* 0x000fe4000784c0ff */
[----:B------:R-:W-:Y:S02]  /*1ca20*/  SHF.R.U32.HI R5, RZ, R5, R4 ;  /* 0x00000005ff057219 */ /* 0x000fe40000011604 */
[----:B------:R-:W-:-:S02]  /*1ca30*/  PLOP3.LUT P0, PT, P1, P0, P2, 0xe0, 0x0 ;  /* 0x000000000000781c */ /* 0x000fc40000f01c20 */
[----:B------:R-:W-:Y:S02]  /*1ca40*/  LOP3.LUT P1, RZ, R44, 0x7fffff, RZ, 0xc0, !PT ;  /* 0x007fffff2cff7812 */ /* 0x000fe4000782c0ff */
[----:B------:R-:W-:-:S04]  /*1ca50*/  SEL R0, RZ, 0x1, !P0 ;  /* 0x00000001ff007807 */ /* 0x000fc80004000000 */
[----:B------:R-:W-:-:S04]  /*1ca60*/  IADD3 R0, PT, PT, -R0, RZ, RZ ;  /* 0x000000ff00007210 */ /* 0x000fc80007ffe1ff */
[----:B------:R-:W-:-:S13]  /*1ca70*/  ISETP.GE.AND P0, PT, R0, RZ, PT ;  /* 0x000000ff0000720c */ /* 0x000fda0003f06270 */
[----:B------:R-:W-:-:S04]  /*1ca80*/  @!P0 IADD3 R5, PT, PT, R5, 0x1, RZ ;  /* 0x0000000105058810 */ /* 0x000fc80007ffe0ff */
[----:B------:R-:W-:-:S04]  /*1ca90*/  @!P1 SHF.L.U32 R5, R5, 0x1, RZ ;  /* 0x0000000105059819 */ /* 0x000fc800000006ff */
[----:B------:R-:W-:Y:S01]  /*1caa0*/  LOP3.LUT R4, R5, 0x80000000, R44, 0xf8, !PT ;  /* 0x8000000005047812 */ /* 0x000fe200078ef82c */
[----:B------:R-:W-:Y:S06]  /*1cab0*/  BRA `(.L_x_430) ;  /* 0x0000000000047947 */ /* 0x000fec0003800000 */
.L_x_431:
[----:B------:R0:W1:Y:S02]  /*1cac0*/  MUFU.RCP R4, R44 ;  /* 0x0000002c00047308 */ /* 0x0000640000001000 */
.L_x_430:
[----:B------:R-:W-:Y:S05]  /*1cad0*/  BSYNC.RECONVERGENT B0 ;  /* 0x0000000000007941 */ /* 0x000fea0003800200 */
.L_x_428:
[----:B------:R-:W-:Y:S02]  /*1cae0*/  HFMA2 R5, -RZ, RZ, 0, 0 ;  /* 0x00000000ff057431 */ /* 0x000fe400000001ff */
[----:B-1----:R-:W-:Y:S01]  /*1caf0*/  IMAD.MOV.U32 R6, RZ, RZ, R4 ;  /* 0x000000ffff067224 */ /* 0x002fe200078e0004 */
[----:B------:R-:W-:-:S04]  /*1cb00*/  MOV R4, R8 ;  /* 0x0000000800047202 */ /* 0x000fc80000000f00 */
[----:B0-----:R-:W-:Y:S05]  /*1cb10*/  RET.REL.NODEC R4 `(_Z22flash_attention_kernelPK6__halfS1_S1_PS_iiif) ;  /* 0xfffffe3404387950 */ /* 0x001fea0003c3ffff */
.L_x_432:
[----:B------:R-:W-:-:S00]  /*1cb20*/  BRA `(.L_x_432) ;  /* 0xfffffffc00fc7947 */ /* 0x000fc0000383ffff */
[----:B------:R-:W-:-:S00]  /*1cb30*/  NOP ;  /* 0x0000000000007918 */ /* 0x000fc00000000000 */
        /* <DEDUP_REMOVED lines=12> */
.L_x_433:


//--------------------- .nv.shared._Z22flash_attention_kernelPK6__halfS1_S1_PS_iiif --------------------------
	.section	.nv.shared._Z22flash_attention_kernelPK6__halfS1_S1_PS_iiif,"aw",@nobits
	.sectionflags	@""
	.align	16
	.zero		1024


//--------------------- .nv.shared.reserved.0     --------------------------
	.section	.nv.shared.reserved.0,"aw",@nobits
	.weak		__nv_reservedSMEM_offset_0_alias
	.size		__nv_reservedSMEM_offset_0_alias, 0, 64
	.other		__nv_reservedSMEM_offset_0_alias,@"STO_CUDA_RESERVED_SHARED STV_DEFAULT"
__nv_reservedSMEM_offset_0_alias:
	.zero		0
	.zero		64


//--------------------- .nv.constant0._Z22flash_attention_kernelPK6__halfS1_S1_PS_iiif --------------------------
	.section	.nv.constant0._Z22flash_attention_kernelPK6__halfS1_S1_PS_iiif,"a",@progbits
	.sectionflags	@""
	.align	4
.nv.constant0._Z22flash_attention_kernelPK6__halfS1_S1_PS_iiif:
	.zero		944


//--------------------- SYMBOLS --------------------------

	.type		.nv.reservedSmem.offset0,@object
	.size		.nv.reservedSmem.offset0,0x4
	.type		.nv.reservedSmem.cap,@object
	.size		.nv.reservedSmem.cap,0x4
